// auto-generated by cutlass_sweep.fmha — config: {"arch": "sm_90", "direction": "fwd", "dtype": "fp16", "head_dim": 256, "mask": "causal", "schedule": "tma", "tile_kv": 256, "tile_q": 64}
#include "cutlass/cutlass.h"
#include "cute/tensor.hpp"
#include "cutlass/device_kernel.h"
#include "cutlass/kernel_hardware_info.h"
#include "88_hopper_fmha/collective/fmha_fusion.hpp"
#include "88_hopper_fmha/kernel/fmha_kernel_builder.hpp"

using namespace cute;
using Element = cutlass::half_t;
using TileShape = Shape<_64, _256, _256>;
using StrideQ = cute::tuple<int, _1, cute::tuple<int, int>>;
using StrideK = cute::tuple<int, _1, cute::tuple<int, int>>;
using StrideV = cute::tuple<int, cute::_1, cute::tuple<int, int>>;

using Kernel = typename cutlass::fmha::kernel::FmhaBuilder<
    Element, float, float,
    TileShape, StrideQ, StrideK, StrideV,
    cutlass::fmha::collective::CausalFusion,
    cutlass::gemm::KernelTma
  >::Kernel;

auto* _anchor = &cutlass::device_kernel<Kernel>;


// ===== COMPILED SASS (sm_90a) =====

	.target	sm_90a

	.elftype	@"ET_EXEC"


//--------------------- .note.nv.tkinfo           --------------------------
	.section	.note.nv.tkinfo,"",@"SHT_NOTE"
	.sectionflags	@"SHF_NOTE_NV_TKINFO"
	.tkinfo
        /*0018*/ 	.word	0x00000002
        /*0030*/ 	.string	""
        /*0030*/ 	.string	"ptxas"
        /*0030*/ 	.string	"Cuda compilation tools, release 13.0, V13.0.88"
        /*0030*/ 	.string	"Build cuda_13.0.r13.0/compiler.36424714_0"
        /*0030*/ 	.string	"-arch sm_90a -m 64 "



//--------------------- .note.nv.cuinfo           --------------------------
	.section	.note.nv.cuinfo,"",@"SHT_NOTE"
	.sectionflags	@"SHF_NOTE_NV_CUINFO"
        /*0018*/ 	.short	0x0002
        /*001a*/ 	.short	0x005a
        /*001c*/ 	.short	0x0082
	.zero		2


//--------------------- .nv.info                  --------------------------
	.section	.nv.info,"",@"SHT_CUDA_INFO"
	.align	4


	//----- nvinfo : EIATTR_REGCOUNT
	.align		4
        /*0000*/ 	.byte	0x04, 0x2f
        /*0002*/ 	.short	(.L_16 - .L_15)
	.align		4
.L_15:
        /*0004*/ 	.word	index@(_ZN7cutlass13device_kernelINS_4fmha6kernel13FmhaKernelTmaINS1_10collective15FmhaMainloopTmaINS_6half_tEfN4cute5tupleIJNS7_1CILi64EEENS9_ILi256EEESB_EEENS4_12CausalFusionEJEEENS4_15FmhaFwdEpilogueIS6_fSC_EEJEEEEEvNT_6ParamsE)
        /*0008*/ 	.word	0x000000ff


	//----- nvinfo : EIATTR_FRAME_SIZE
	.align		4
.L_16:
        /*000c*/ 	.byte	0x04, 0x11
        /*000e*/ 	.short	(.L_18 - .L_17)
	.align		4
.L_17:
        /*0010*/ 	.word	index@($__internal_0_$__cuda_sm20_rcp_rn_f32_slowpath)
        /*0014*/ 	.word	0x00001030


	//----- nvinfo : EIATTR_FRAME_SIZE
	.align		4
.L_18:
        /*0018*/ 	.byte	0x04, 0x11
        /*001a*/ 	.short	(.L_20 - .L_19)
	.align		4
.L_19:
        /*001c*/ 	.word	index@(_ZN7cutlass13device_kernelINS_4fmha6kernel13FmhaKernelTmaINS1_10collective15FmhaMainloopTmaINS_6half_tEfN4cute5tupleIJNS7_1CILi64EEENS9_ILi256EEESB_EEENS4_12CausalFusionEJEEENS4_15FmhaFwdEpilogueIS6_fSC_EEJEEEEEvNT_6ParamsE)
        /*0020*/ 	.word	0x00001030


	//----- nvinfo : EIATTR_MIN_STACK_SIZE
	.align		4
.L_20:
        /*0024*/ 	.byte	0x04, 0x12
        /*0026*/ 	.short	(.L_22 - .L_21)
	.align		4
.L_21:
        /*0028*/ 	.word	index@(_ZN7cutlass13device_kernelINS_4fmha6kernel13FmhaKernelTmaINS1_10collective15FmhaMainloopTmaINS_6half_tEfN4cute5tupleIJNS7_1CILi64EEENS9_ILi256EEESB_EEENS4_12CausalFusionEJEEENS4_15FmhaFwdEpilogueIS6_fSC_EEJEEEEEvNT_6ParamsE)
        /*002c*/ 	.word	0x00001030
.L_22:


//--------------------- .nv.compat                --------------------------
	.section	.nv.compat,"",@"SHT_CUDA_COMPAT_INFO"
	.align	4
        /*0000*/ 	.byte	0x02, 0x09, 0x01, 0x00, 0x02, 0x02, 0x04, 0x00, 0x02, 0x05, 0x05, 0x00, 0x03, 0x07, 0x01, 0x01
        /*0010*/ 	.byte	0x02, 0x03, 0x01, 0x00, 0x02, 0x06, 0x01, 0x00, 0x04, 0x0b, 0x08, 0x00, 0x00, 0x00, 0x00, 0x00
        /*0020*/ 	.byte	0x00, 0x00, 0x00, 0x00


//--------------------- .nv.info._ZN7cutlass13device_kernelINS_4fmha6kernel13FmhaKernelTmaINS1_10collective15FmhaMainloopTmaINS_6half_tEfN4cute5tupleIJNS7_1CILi64EEENS9_ILi256EEESB_EEENS4_12CausalFusionEJEEENS4_15FmhaFwdEpilogueIS6_fSC_EEJEEEEEvNT_6ParamsE --------------------------
	.section	.nv.info._ZN7cutlass13device_kernelINS_4fmha6kernel13FmhaKernelTmaINS1_10collective15FmhaMainloopTmaINS_6half_tEfN4cute5tupleIJNS7_1CILi64EEENS9_ILi256EEESB_EEENS4_12CausalFusionEJEEENS4_15FmhaFwdEpilogueIS6_fSC_EEJEEEEEvNT_6ParamsE,"",@"SHT_CUDA_INFO"
	.sectionflags	@""
	.align	4


	//----- nvinfo : EIATTR_CUDA_API_VERSION
	.align		4
        /*0000*/ 	.byte	0x04, 0x37
        /*0002*/ 	.short	(.L_24 - .L_23)
.L_23:
        /*0004*/ 	.word	0x00000082


	//----- nvinfo : EIATTR_KPARAM_INFO
	.align		4
.L_24:
        /*0008*/ 	.byte	0x04, 0x17
        /*000a*/ 	.short	(.L_26 - .L_25)
.L_25:
        /*000c*/ 	.word	0x00000000
        /*0010*/ 	.short	0x0000
        /*0012*/ 	.short	0x0070
        /*0014*/ 	.byte	0x00, 0xf0, 0x01, 0x20


	//----- nvinfo : EIATTR_SPARSE_MMA_MASK
	.align		4
.L_26:
        /*0018*/ 	.byte	0x03, 0x50
        /*001a*/ 	.short	0x0000


	//----- nvinfo : EIATTR_MAXREG_COUNT
	.align		4
        /*001c*/ 	.byte	0x03, 0x1b
        /*001e*/ 	.short	0x00ff


	//----- nvinfo : EIATTR_NUM_BARRIERS
	.align		4
        /*0020*/ 	.byte	0x02, 0x4c
        /*0022*/ 	.byte	0x02
	.zero		1


	//----- nvinfo : EIATTR_EXTERNS
	.align		4
        /*0024*/ 	.byte	0x04, 0x0f
        /*0026*/ 	.short	(.L_28 - .L_27)


	//   ....[0]....
	.align		4
.L_27:
        /*0028*/ 	.word	index@(__assertfail)


	//----- nvinfo : EIATTR_ANNOTATIONS
	.align		4
.L_28:
        /*002c*/ 	.byte	0x04, 0x55
        /*002e*/ 	.short	(.L_30 - .L_29)


	//   ....[0]....
.L_29:
        /*0030*/ 	.word	0x00000001
        /*0034*/ 	.byte	0xe0, 0x7c, 0x00, 0x00, 0x01, 0x00, 0x00, 0x00, 0x10, 0x7d, 0x00, 0x00, 0x01, 0x00, 0x00, 0x00
        /* <DEDUP_REMOVED lines=3370> */
        /*d2e4*/ 	.byte	0xf0, 0x52, 0x03, 0x00, 0x01, 0x00, 0x00, 0x00, 0x00, 0x53, 0x03, 0x00


	//----- nvinfo : EIATTR_MERCURY_ISA_VERSION
	.align		4
.L_30:
        /*d2f0*/ 	.byte	0x03, 0x5f
        /*d2f2*/ 	.short	0x0101


	//----- nvinfo : EIATTR_COOP_GROUP_MASK_REGIDS
	.align		4
        /*d2f4*/ 	.byte	0x04, 0x29
        /*d2f6*/ 	.short	(.L_32 - .L_31)


	//   ....[0]....
.L_31:
        /*d2f8*/ 	.word	0xffffffff


	//   ....[1]....
        /*d2fc*/ 	.word	0xffffffff


	//   ....[2]....
        /*d300*/ 	.word	0xffffffff


	//   ....[3]....
        /*d304*/ 	.word	0xffffffff


	//   ....[4]....
        /*d308*/ 	.word	0xffffffff


	//   ....[5]....
        /*d30c*/ 	.word	0xffffffff


	//   ....[6]....
        /*d310*/ 	.word	0xffffffff


	//   ....[7]....
        /*d314*/ 	.word	0xffffffff


	//   ....[8]....
        /*d318*/ 	.word	0xffffffff


	//   ....[9]....
        /*d31c*/ 	.word	0xffffffff


	//   ....[10]....
        /*d320*/ 	.word	0xffffffff


	//   ....[11]....
        /*d324*/ 	.word	0xffffffff


	//   ....[12]....
        /*d328*/ 	.word	0xffffffff


	//   ....[13]....
        /*d32c*/ 	.word	0xffffffff


	//   ....[14]....
        /*d330*/ 	.word	0xffffffff


	//   ....[15]....
        /*d334*/ 	.word	0xffffffff


	//   ....[16]....
        /*d338*/ 	.word	0xffffffff


	//   ....[17]....
        /*d33c*/ 	.word	0xffffffff


	//   ....[18]....
        /*d340*/ 	.word	0xffffffff


	//   ....[19]....
        /*d344*/ 	.word	0xffffffff


	//   ....[20]....
        /*d348*/ 	.word	0xffffffff


	//----- nvinfo : EIATTR_COOP_GROUP_INSTR_OFFSETS
	.align		4
.L_32:
        /*d34c*/ 	.byte	0x04, 0x28
        /*d34e*/ 	.short	(.L_34 - .L_33)


	//   ....[0]....
.L_33:
        /*d350*/ 	.word	0x00000060


	//   ....[1]....
        /*d354*/ 	.word	0x00000150


	//   ....[2]....
        /*d358*/ 	.word	0x00000280


	//   ....[3]....
        /*d35c*/ 	.word	0x00000420


	//   ....[4]....
        /*d360*/ 	.word	0x000005c0


	//   ....[5]....
        /*d364*/ 	.word	0x00003ed0


	//   ....[6]....
        /*d368*/ 	.word	0x00003fe0


	//   ....[7]....
        /*d36c*/ 	.word	0x00004060


	//   ....[8]....
        /*d370*/ 	.word	0x00004120


	//   ....[9]....
        /*d374*/ 	.word	0x0000b230


	//   ....[10]....
        /*d378*/ 	.word	0x0000b420


	//   ....[11]....
        /*d37c*/ 	.word	0x0000b5e0


	//   ....[12]....
        /*d380*/ 	.word	0x0000ba20


	//   ....[13]....
        /*d384*/ 	.word	0x0001dd50


	//   ....[14]....
        /*d388*/ 	.word	0x0001de50


	//   ....[15]....
        /*d38c*/ 	.word	0x0001e660


	//   ....[16]....
        /*d390*/ 	.word	0x0001e6c0


	//   ....[17]....
        /*d394*/ 	.word	0x00034130


	//   ....[18]....
        /*d398*/ 	.word	0x00034170


	//   ....[19]....
        /*d39c*/ 	.word	0x000341b0


	//   ....[20]....
        /*d3a0*/ 	.word	0x000341d0


	//----- nvinfo : EIATTR_SYSCALL_OFFSETS
	.align		4
.L_34:
        /*d3a4*/ 	.byte	0x04, 0x46
        /*d3a6*/ 	.short	(.L_36 - .L_35)


	//   ....[0]....
.L_35:
        /*d3a8*/ 	.word	0x000358e0


	//   ....[1]....
        /*d3ac*/ 	.word	0x00035a00


	//----- nvinfo : EIATTR_MBARRIER_INSTR_OFFSETS
	.align		4
.L_36:
        /*d3b0*/ 	.byte	0x04, 0x39
        /*d3b2*/ 	.short	(.L_38 - .L_37)


	//   ....[0]....
.L_37:
        /*d3b4*/ 	.word	0x00000250
        /*d3b8*/ 	.word	0x000000ff
        /*d3bc*/ 	.word	0x00088040
        /*d3c0*/ 	.short	0x0100
        /*d3c2*/ 	.byte	0x08
	.zero		1


	//   ....[1]....
        /*d3c4*/ 	.word	0x00000260
        /*d3c8*/ 	.word	0x000000ff
        /*d3cc*/ 	.word	0x00088048
        /*d3d0*/ 	.short	0x0100
        /*d3d2*/ 	.byte	0x08
	.zero		1


	//   ....[2]....
        /*d3d4*/ 	.word	0x00000390
        /*d3d8*/ 	.word	0x000000ff
        /*d3dc*/ 	.word	0x00088000
        /*d3e0*/ 	.short	0x0100
        /*d3e2*/ 	.byte	0x08
	.zero		1


	//   ....[3]....
        /*d3e4*/ 	.word	0x000003a0
        /*d3e8*/ 	.word	0x000000ff
        /*d3ec*/ 	.word	0x00088020
        /*d3f0*/ 	.short	0x0100
        /*d3f2*/ 	.byte	0x08
	.zero		1


	//   ....[4]....
        /*d3f4*/ 	.word	0x000003b0
        /*d3f8*/ 	.word	0x000000ff
        /*d3fc*/ 	.word	0x00088008
        /*d400*/ 	.short	0x0100
        /*d402*/ 	.byte	0x08
	.zero		1


	//   ....[5]....
        /*d404*/ 	.word	0x000003c0
        /*d408*/ 	.word	0x000000ff
        /*d40c*/ 	.word	0x00088028
        /*d410*/ 	.short	0x0100
        /*d412*/ 	.byte	0x08
	.zero		1


	//   ....[6]....
        /*d414*/ 	.word	0x000003d0
        /*d418*/ 	.word	0x000000ff
        /*d41c*/ 	.word	0x00088010
        /*d420*/ 	.short	0x0100
        /*d422*/ 	.byte	0x08
	.zero		1


	//   ....[7]....
        /*d424*/ 	.word	0x000003e0
        /*d428*/ 	.word	0x000000ff
        /*d42c*/ 	.word	0x00088030
        /*d430*/ 	.short	0x0100
        /*d432*/ 	.byte	0x08
	.zero		1


	//   ....[8]....
        /*d434*/ 	.word	0x000003f0
        /*d438*/ 	.word	0x000000ff
        /*d43c*/ 	.word	0x00088018
        /*d440*/ 	.short	0x0100
        /*d442*/ 	.byte	0x08
	.zero		1


	//   ....[9]....
        /*d444*/ 	.word	0x00000400
        /*d448*/ 	.word	0x000000ff
        /*d44c*/ 	.word	0x00088038
        /*d450*/ 	.short	0x0100
        /*d452*/ 	.byte	0x08
	.zero		1


	//   ....[10]....
        /*d454*/ 	.word	0x00000530
        /*d458*/ 	.word	0x000000ff
        /*d45c*/ 	.word	0x00088050
        /*d460*/ 	.short	0x0100
        /*d462*/ 	.byte	0x08
	.zero		1


	//   ....[11]....
        /*d464*/ 	.word	0x00000540
        /*d468*/ 	.word	0x000000ff
        /*d46c*/ 	.word	0x00088070
        /*d470*/ 	.short	0x0100
        /*d472*/ 	.byte	0x08
	.zero		1


	//   ....[12]....
        /*d474*/ 	.word	0x00000550
        /*d478*/ 	.word	0x000000ff
        /*d47c*/ 	.word	0x00088058
        /*d480*/ 	.short	0x0100
        /*d482*/ 	.byte	0x08
	.zero		1


	//   ....[13]....
        /*d484*/ 	.word	0x00000560
        /*d488*/ 	.word	0x000000ff
        /*d48c*/ 	.word	0x00088078
        /*d490*/ 	.short	0x0100
        /*d492*/ 	.byte	0x08
	.zero		1


	//   ....[14]....
        /*d494*/ 	.word	0x00000570
        /*d498*/ 	.word	0x000000ff
        /*d49c*/ 	.word	0x00088060
        /*d4a0*/ 	.short	0x0100
        /*d4a2*/ 	.byte	0x08
	.zero		1


	//   ....[15]....
        /*d4a4*/ 	.word	0x00000580
        /*d4a8*/ 	.word	0x000000ff
        /*d4ac*/ 	.word	0x00088080
        /*d4b0*/ 	.short	0x0100
        /*d4b2*/ 	.byte	0x08
	.zero		1


	//   ....[16]....
        /*d4b4*/ 	.word	0x00000590
        /*d4b8*/ 	.word	0x000000ff
        /*d4bc*/ 	.word	0x00088068
        /*d4c0*/ 	.short	0x0100
        /*d4c2*/ 	.byte	0x08
	.zero		1


	//   ....[17]....
        /*d4c4*/ 	.word	0x000005a0
        /*d4c8*/ 	.word	0x000000ff
        /*d4cc*/ 	.word	0x00088088
        /*d4d0*/ 	.short	0x0100
        /*d4d2*/ 	.byte	0x08
	.zero		1


	//   ....[18]....
        /*d4d4*/ 	.word	0x000007d0
        /*d4d8*/ 	.word	0x00000004
        /*d4dc*/ 	.word	0x00088048
        /*d4e0*/ 	.short	0x010a
        /*d4e2*/ 	.byte	0x3f
	.zero		1


	//   ....[19]....
        /*d4e4*/ 	.word	0x00000b90
        /*d4e8*/ 	.word	0x00000004
        /*d4ec*/ 	.word	0x00088020
        /*d4f0*/ 	.short	0x010a
        /*d4f2*/ 	.byte	0x3f
	.zero		1


	//   ....[20]....
        /*d4f4*/ 	.word	0x00000ec0
        /*d4f8*/ 	.word	0x00000003
        /*d4fc*/ 	.word	0x00088020
        /*d500*/ 	.short	0x010a
        /*d502*/ 	.byte	0x3f
	.zero		1


	//   ....[21]....
        /*d504*/ 	.word	0x00001240
        /*d508*/ 	.word	0x00000004
        /*d50c*/ 	.word	0x00088020
        /*d510*/ 	.short	0x010a
        /*d512*/ 	.byte	0x3f
	.zero		1


	//   ....[22]....
        /*d514*/ 	.word	0x000015d0
        /*d518*/ 	.word	0x00000004
        /*d51c*/ 	.word	0x00088020
        /*d520*/ 	.short	0x010a
        /*d522*/ 	.byte	0x3f
	.zero		1


	//   ....[23]....
        /*d524*/ 	.word	0x000019a0
        /*d528*/ 	.word	0x000000dc
        /*d52c*/ 	.word	0x00088040
        /*d530*/ 	.short	0x010a
        /*d532*/ 	.byte	0x3f
	.zero		1


	//   ....[24]....
        /*d534*/ 	.word	0x00001a80
        /*d538*/ 	.word	0x000000dc
        /*d53c*/ 	.word	0x00088000
        /*d540*/ 	.short	0x010a
        /*d542*/ 	.byte	0x3f
	.zero		1


	//   ....[25]....
        /*d544*/ 	.word	0x00007ca0
        /*d548*/ 	.word	0x000000dc
        /*d54c*/ 	.word	0x00088008
        /*d550*/ 	.short	0x010a
        /*d552*/ 	.byte	0x3f
	.zero		1


	//   ....[26]....
        /*d554*/ 	.word	0x00009b70
        /*d558*/ 	.word	0x000000ff
        /*d55c*/ 	.word	0x00000000
        /*d560*/ 	.short	0x0101
        /*d562*/ 	.byte	0x06
	.zero		1


	//   ....[27]....
        /*d564*/ 	.word	0x00009c50
        /*d568*/ 	.word	0x00000009
        /*d56c*/ 	.word	0x00088000
        /*d570*/ 	.short	0x010a
        /*d572*/ 	.byte	0x3f
	.zero		1


	//   ....[28]....
        /*d574*/ 	.word	0x0000a510
        /*d578*/ 	.word	0x00000000
        /*d57c*/ 	.word	0x00088020
        /*d580*/ 	.short	0x010a
        /*d582*/ 	.byte	0x3f
	.zero		1


	//   ....[29]....
        /*d584*/ 	.word	0x0000b870
        /*d588*/ 	.word	0x00000002
        /*d58c*/ 	.word	0x00000000
        /*d590*/ 	.short	0x0101
        /*d592*/ 	.byte	0x3f
	.zero		1


	//   ....[30]....
        /*d594*/ 	.word	0x0000d0a0
        /*d598*/ 	.word	0x00000006
        /*d59c*/ 	.word	0x00088000
        /*d5a0*/ 	.short	0x010a
        /*d5a2*/ 	.byte	0x3f
	.zero		1


	//   ....[31]....
        /*d5a4*/ 	.word	0x0001a900
        /*d5a8*/ 	.word	0x000000ff
        /*d5ac*/ 	.word	0x00000000
        /*d5b0*/ 	.short	0x0101
        /*d5b2*/ 	.byte	0x07
	.zero		1


	//   ....[32]....
        /*d5b4*/ 	.word	0x0001ab60
        /*d5b8*/ 	.word	0x00000000
        /*d5bc*/ 	.word	0x00088020
        /*d5c0*/ 	.short	0x010a
        /*d5c2*/ 	.byte	0x3f
	.zero		1


	//   ....[33]....
        /*d5c4*/ 	.word	0x0001af60
        /*d5c8*/ 	.word	0x00000009
        /*d5cc*/ 	.word	0x00088000
        /*d5d0*/ 	.short	0x010a
        /*d5d2*/ 	.byte	0x3f
	.zero		1


	//   ....[34]....
        /*d5d4*/ 	.word	0x0001ba80
        /*d5d8*/ 	.word	0x00000000
        /*d5dc*/ 	.word	0x00088020
        /*d5e0*/ 	.short	0x010a
        /*d5e2*/ 	.byte	0x3f
	.zero		1


	//   ....[35]....
        /*d5e4*/ 	.word	0x0001e4c0
        /*d5e8*/ 	.word	0x0000000c
        /*d5ec*/ 	.word	0x00000000
        /*d5f0*/ 	.short	0x0101
        /*d5f2*/ 	.byte	0x3f
	.zero		1


	//   ....[36]....
        /*d5f4*/ 	.word	0x0001fa50
        /*d5f8*/ 	.word	0x00000006
        /*d5fc*/ 	.word	0x00088000
        /*d600*/ 	.short	0x010a
        /*d602*/ 	.byte	0x3f
	.zero		1


	//   ....[37]....
        /*d604*/ 	.word	0x00033c20
        /*d608*/ 	.word	0x00000006
        /*d60c*/ 	.word	0x00000000
        /*d610*/ 	.short	0x0101
        /*d612*/ 	.byte	0x3f
	.zero		1


	//   ....[38]....
        /*d614*/ 	.word	0x00033ce0
        /*d618*/ 	.word	0x00000000
        /*d61c*/ 	.word	0x00088020
        /*d620*/ 	.short	0x010a
        /*d622*/ 	.byte	0x3f
	.zero		1


	//----- nvinfo : EIATTR_NUM_MBARRIERS
	.align		4
.L_38:
        /*d624*/ 	.byte	0x03, 0x38
        /*d626*/ 	.short	0x0012


	//----- nvinfo : EIATTR_EXIT_INSTR_OFFSETS
	.align		4
        /*d628*/ 	.byte	0x04, 0x1c
        /*d62a*/ 	.short	(.L_40 - .L_39)


	//   ....[0]....
.L_39:
        /*d62c*/ 	.word	0x000373f0


	//----- nvinfo : EIATTR_MAX_THREADS
	.align		4
.L_40:
        /*d630*/ 	.byte	0x04, 0x05
        /*d632*/ 	.short	(.L_42 - .L_41)
.L_41:
        /*d634*/ 	.word	0x00000080
        /*d638*/ 	.word	0x00000001
        /*d63c*/ 	.word	0x00000001


	//----- nvinfo : EIATTR_CRS_STACK_SIZE
	.align		4
.L_42:
        /*d640*/ 	.byte	0x04, 0x1e
        /*d642*/ 	.short	(.L_44 - .L_43)
.L_43:
        /*d644*/ 	.word	0x00000000


	//----- nvinfo : EIATTR_CBANK_PARAM_SIZE
	.align		4
.L_44:
        /*d648*/ 	.byte	0x03, 0x19
        /*d64a*/ 	.short	0x0870


	//----- nvinfo : EIATTR_PARAM_CBANK
	.align		4
        /*d64c*/ 	.byte	0x04, 0x0a
        /*d64e*/ 	.short	(.L_46 - .L_45)
	.align		4
.L_45:
        /*d650*/ 	.word	index@(.nv.constant0._ZN7cutlass13device_kernelINS_4fmha6kernel13FmhaKernelTmaINS1_10collective15FmhaMainloopTmaINS_6half_tEfN4cute5tupleIJNS7_1CILi64EEENS9_ILi256EEESB_EEENS4_12CausalFusionEJEEENS4_15FmhaFwdEpilogueIS6_fSC_EEJEEEEEvNT_6ParamsE)
        /*d654*/ 	.short	0x0210
        /*d656*/ 	.short	0x0870


	//----- nvinfo : EIATTR_SW_WAR
	.align		4
.L_46:
        /*d658*/ 	.byte	0x04, 0x36
        /*d65a*/ 	.short	(.L_48 - .L_47)
.L_47:
        /*d65c*/ 	.word	0x00000008
.L_48:


//--------------------- .nv.callgraph             --------------------------
	.section	.nv.callgraph,"",@"SHT_CUDA_CALLGRAPH"
	.align	4
	.sectionentsize	8
	.align		4
        /*0000*/ 	.word	0x00000000
	.align		4
        /*0004*/ 	.word	0xffffffff
	.align		4
        /*0008*/ 	.word	index@(_ZN7cutlass13device_kernelINS_4fmha6kernel13FmhaKernelTmaINS1_10collective15FmhaMainloopTmaINS_6half_tEfN4cute5tupleIJNS7_1CILi64EEENS9_ILi256EEESB_EEENS4_12CausalFusionEJEEENS4_15FmhaFwdEpilogueIS6_fSC_EEJEEEEEvNT_6ParamsE)
	.align		4
        /*000c*/ 	.word	index@(__assertfail)
	.align		4
        /*0010*/ 	.word	0x00000000
	.align		4
        /*0014*/ 	.word	0xfffffffe
	.align		4
        /*0018*/ 	.word	0x00000000
	.align		4
        /*001c*/ 	.word	0xfffffffd
	.align		4
        /*0020*/ 	.word	0x00000000
	.align		4
        /*0024*/ 	.word	0xfffffffc


//--------------------- .nv.constant4             --------------------------
	.section	.nv.constant4,"a",@progbits
	.align	8
	.align		8
.nv.constant4:
        /*0000*/ 	.dword	__assertfail
	.align		8
        /*0008*/ 	.dword	__unnamed_1
	.align		8
        /*0010*/ 	.dword	__unnamed_2
	.align		8
        /*0018*/ 	.dword	_ZN39_INTERNAL_18927d78_4_k_cu_7a7da46b_29494cuda3std3__45__cpo5beginE
	.align		8
        /*0020*/ 	.dword	_ZN39_INTERNAL_18927d78_4_k_cu_7a7da46b_29494cuda3std3__45__cpo3endE
	.align		8
        /*0028*/ 	.dword	_ZN39_INTERNAL_18927d78_4_k_cu_7a7da46b_29494cuda3std3__45__cpo6cbeginE
	.align		8
        /*0030*/ 	.dword	_ZN39_INTERNAL_18927d78_4_k_cu_7a7da46b_29494cuda3std3__45__cpo4cendE
	.align		8
        /*0038*/ 	.dword	_ZN39_INTERNAL_18927d78_4_k_cu_7a7da46b_29494cuda3std3__441_GLOBAL__N__18927d78_4_k_cu_7a7da46b_29496ignoreE
	.align		8
        /*0040*/ 	.dword	_ZN39_INTERNAL_18927d78_4_k_cu_7a7da46b_29494cuda3std3__419piecewise_constructE
	.align		8
        /*0048*/ 	.dword	_ZN39_INTERNAL_18927d78_4_k_cu_7a7da46b_29494cuda3std3__48in_placeE
	.align		8
        /*0050*/ 	.dword	_ZN39_INTERNAL_18927d78_4_k_cu_7a7da46b_29494cuda3std6ranges3__45__cpo4swapE
	.align		8
        /*0058*/ 	.dword	_ZN39_INTERNAL_18927d78_4_k_cu_7a7da46b_29494cuda3std6ranges3__45__cpo9iter_moveE
	.align		8
        /*0060*/ 	.dword	_ZN39_INTERNAL_18927d78_4_k_cu_7a7da46b_29494cute7productE
	.align		8
        /*0068*/ 	.dword	_ZN39_INTERNAL_18927d78_4_k_cu_7a7da46b_29494cute1_E
	.align		8
        /*0070*/ 	.dword	$str$23
	.align		8
        /*0078*/ 	.dword	$str$24


//--------------------- .text._ZN7cutlass13device_kernelINS_4fmha6kernel13FmhaKernelTmaINS1_10collective15FmhaMainloopTmaINS_6half_tEfN4cute5tupleIJNS7_1CILi64EEENS9_ILi256EEESB_EEENS4_12CausalFusionEJEEENS4_15FmhaFwdEpilogueIS6_fSC_EEJEEEEEvNT_6ParamsE --------------------------
	.section	.text._ZN7cutlass13device_kernelINS_4fmha6kernel13FmhaKernelTmaINS1_10collective15FmhaMainloopTmaINS_6half_tEfN4cute5tupleIJNS7_1CILi64EEENS9_ILi256EEESB_EEENS4_12CausalFusionEJEEENS4_15FmhaFwdEpilogueIS6_fSC_EEJEEEEEvNT_6ParamsE,"ax",@progbits
	.align	128
.text._ZN7cutlass13device_kernelINS_4fmha6kernel13FmhaKernelTmaINS1_10collective15FmhaMainloopTmaINS_6half_tEfN4cute5tupleIJNS7_1CILi64EEENS9_ILi256EEESB_EEENS4_12CausalFusionEJEEENS4_15FmhaFwdEpilogueIS6_fSC_EEJEEEEEvNT_6ParamsE:
        .type           _ZN7cutlass13device_kernelINS_4fmha6kernel13FmhaKernelTmaINS1_10collective15FmhaMainloopTmaINS_6half_tEfN4cute5tupleIJNS7_1CILi64EEENS9_ILi256EEESB_EEENS4_12CausalFusionEJEEENS4_15FmhaFwdEpilogueIS6_fSC_EEJEEEEEvNT_6ParamsE,@function
        .size           _ZN7cutlass13device_kernelINS_4fmha6kernel13FmhaKernelTmaINS1_10collective15FmhaMainloopTmaINS_6half_tEfN4cute5tupleIJNS7_1CILi64EEENS9_ILi256EEESB_EEENS4_12CausalFusionEJEEENS4_15FmhaFwdEpilogueIS6_fSC_EEJEEEEEvNT_6ParamsE,(.L_x_90 - _ZN7cutlass13device_kernelINS_4fmha6kernel13FmhaKernelTmaINS1_10collective15FmhaMainloopTmaINS_6half_tEfN4cute5tupleIJNS7_1CILi64EEENS9_ILi256EEESB_EEENS4_12CausalFusionEJEEENS4_15FmhaFwdEpilogueIS6_fSC_EEJEEEEEvNT_6ParamsE)
        .other          _ZN7cutlass13device_kernelINS_4fmha6kernel13FmhaKernelTmaINS1_10collective15FmhaMainloopTmaINS_6half_tEfN4cute5tupleIJNS7_1CILi64EEENS9_ILi256EEESB_EEENS4_12CausalFusionEJEEENS4_15FmhaFwdEpilogueIS6_fSC_EEJEEEEEvNT_6ParamsE,@"STO_CUDA_ENTRY STV_DEFAULT"
_ZN7cutlass13device_kernelINS_4fmha6kernel13FmhaKernelTmaINS1_10collective15FmhaMainloopTmaINS_6half_tEfN4cute5tupleIJNS7_1CILi64EEENS9_ILi256EEESB_EEENS4_12CausalFusionEJEEENS4_15FmhaFwdEpilogueIS6_fSC_EEJEEEEEvNT_6ParamsE:
[----:B------:R-:W1:Y:S01]  /*0000*/  LDC R1, c[0x0][0x28] ;  /* 0x00000a00ff017b82 */ /* 0x000e620000000800 */
[----:B------:R-:W2:Y:S01]  /*0010*/  S2R R221, SR_TID.X ;  /* 0x0000000000dd7919 */ /* 0x000ea20000002100 */
[----:B------:R-:W-:Y:S01]  /*0020*/  ELECT P0, URZ, PT ;  /* 0x00000000003f782f */ /* 0x000fe20003800000 */
[----:B------:R-:W-:Y:S01]  /*0030*/  BSSY B0, `(.L_x_0) ;  /* 0x0000011000007945 */ /* 0x000fe20003800000 */
[----:B-1----:R-:W-:Y:S02]  /*0040*/  IADD3 R1, R1, -0x1030, RZ ;  /* 0xffffefd001017810 */ /* 0x002fe40007ffe0ff */
[----:B--2---:R-:W-:-:S05]  /*0050*/  SHF.R.U32.HI R0, RZ, 0x5, R221 ;  /* 0x00000005ff007819 */ /* 0x004fca00000116dd */
[----:B------:R-:W1:Y:S02]  /*0060*/  SHFL.IDX PT, R2, R0, RZ, 0x1f ;  /* 0x00001fff00027589 */ /* 0x000e6400000e0000 */
[----:B-1----:R-:W-:-:S13]  /*0070*/  ISETP.NE.OR P0, PT, R2, RZ, !P0 ;  /* 0x000000ff0200720c */ /* 0x002fda0004705670 */
[----:B------:R-:W-:Y:S05]  /*0080*/  @P0 BRA `(.L_x_1) ;  /* 0x00000000002c0947 */ /* 0x000fea0003800000 */
[----:B------:R-:W-:Y:S02]  /*0090*/  ULDC.64 UR4, c[0x0][0x198] ;  /* 0x0000660000047ab9 */ /* 0x000fe40000000a00 */
[----:B------:R-:W-:Y:S02]  /*00a0*/  UIADD3 UR6, UP0, UR4, 0xf0, URZ ;  /* 0x000000f004067890 */ /* 0x000fe4000ff1e03f */
[----:B------:R-:W-:Y:S02]  /*00b0*/  UIADD3 UR8, UP1, UR4, 0x1f0, URZ ;  /* 0x000001f004087890 */ /* 0x000fe4000ff3e03f */
[----:B------:R-:W-:Y:S02]  /*00c0*/  UIADD3 UR4, UP2, UR4, 0x2f0, URZ ;  /* 0x000002f004047890 */ /* 0x000fe4000ff5e03f */
[----:B------:R-:W-:Y:S02]  /*00d0*/  UIADD3.X UR7, URZ, UR5, URZ, UP0, !UPT ;  /* 0x000000053f077290 */ /* 0x000fe400087fe43f */
[----:B------:R-:W-:-:S02]  /*00e0*/  UIADD3.X UR9, URZ, UR5, URZ, UP1, !UPT ;  /* 0x000000053f097290 */ /* 0x000fc40008ffe43f */
[----:B------:R-:W-:-:S05]  /*00f0*/  UIADD3.X UR5, URZ, UR5, URZ, UP2, !UPT ;  /* 0x000000053f057290 */ /* 0x000fca00097fe43f */
[----:B------:R1:W-:Y:S02]  /*0100*/  UTMACCTL.PF [UR6] ;  /* 0x00000000060079b9 */ /* 0x0003e40008040000 */
[----:B------:R1:W-:Y:S02]  /*0110*/  UTMACCTL.PF [UR8] ;  /* 0x00000000080079b9 */ /* 0x0003e40008040000 */
[----:B------:R1:W-:Y:S02]  /*0120*/  UTMACCTL.PF [UR4] ;  /* 0x00000000040079b9 */ /* 0x0003e40008040000 */
[----:B-1----:R-:W-:Y:S01]  /*0130*/  NOP ;  /* 0x0000000000007918 */ /* 0x002fe20000000000 */
.L_x_1:
[----:B------:R-:W-:Y:S05]  /*0140*/  BSYNC B0 ;  /* 0x0000000000007941 */ /* 0x000fea0003800000 */
.L_x_0:
[----:B------:R-:W1:Y:S02]  /*0150*/  SHFL.IDX PT, R2, R0, RZ, 0x1f ;  /* 0x00001fff00027589 */ /* 0x000e6400000e0000 */
[----:B-1----:R-:W-:-:S13]  /*0160*/  ISETP.NE.AND P0, PT, R2, RZ, PT ;  /* 0x000000ff0200720c */ /* 0x002fda0003f05270 */
[----:B------:R-:W-:Y:S05]  /*0170*/  @P0 BRA `(.L_x_2) ;  /* 0x0000000000400947 */ /* 0x000fea0003800000 */
[----:B------:R-:W1:Y:S01]  /*0180*/  S2UR UR8, SR_CgaCtaId ;  /* 0x00000000000879c3 */ /* 0x000e620000008800 */
[----:B------:R-:W-:Y:S01]  /*0190*/  UMOV UR4, 0x400 ;  /* 0x0000040000047882 */ /* 0x000fe20000000000 */
[----:B------:R-:W-:Y:S01]  /*01a0*/  UMOV UR5, 0x1 ;  /* 0x0000000100057882 */ /* 0x000fe20000000000 */
[----:B------:R-:W-:Y:S01]  /*01b0*/  UMOV UR6, 0x80 ;  /* 0x0000008000067882 */ /* 0x000fe20000000000 */
[----:B------:R-:W-:Y:S01]  /*01c0*/  ELECT P0, URZ, PT ;  /* 0x00000000003f782f */ /* 0x000fe20003800000 */
[----:B------:R-:W-:-:S04]  /*01d0*/  UIADD3 UR6, -UR6, 0x100000, URZ ;  /* 0x0010000006067890 */ /* 0x000fc8000fffe13f */
[----:B------:R-:W-:Y:S02]  /*01e0*/  USHF.L.U32 UR7, UR6, 0xb, URZ ;  /* 0x0000000b06077899 */ /* 0x000fe4000800063f */
[----:B------:R-:W-:Y:S02]  /*01f0*/  USHF.L.U32 UR6, UR6, 0x1, URZ ;  /* 0x0000000106067899 */ /* 0x000fe4000800063f */
[----:B-1----:R-:W-:Y:S02]  /*0200*/  ULEA UR8, UR8, UR4, 0x18 ;  /* 0x0000000408087291 */ /* 0x002fe4000f8ec03f */
[----:B------:R-:W-:-:S04]  /*0210*/  UIADD3 UR4, -UR5, 0x100000, URZ ;  /* 0x0010000005047890 */ /* 0x000fc8000fffe13f */
[----:B------:R-:W-:Y:S02]  /*0220*/  USHF.L.U32 UR5, UR4, 0xb, URZ ;  /* 0x0000000b04057899 */ /* 0x000fe4000800063f */
[----:B------:R-:W-:Y:S01]  /*0230*/  USHF.L.U32 UR4, UR4, 0x1, URZ ;  /* 0x0000000104047899 */ /* 0x000fe2000800063f */
[----:B------:R-:W1:Y:S11]  /*0240*/  FENCE.VIEW.ASYNC.S ;  /* 0x00000000000073c6 */ /* 0x000e760000000000 */
[----:B-1----:R1:W2:Y:S01]  /*0250*/  SYNCS.EXCH.64 URZ, [UR8+0x88040], UR4 ;  /* 0x08804004083f75b2 */ /* 0x0022a20008000100 */
[----:B------:R1:W3:Y:S01]  /*0260*/  SYNCS.EXCH.64 URZ, [UR8+0x88048], UR6 ;  /* 0x08804806083f75b2 */ /* 0x0002e20008000100 */
[----:B------:R-:W-:Y:S01]  /*0270*/  NOP ;  /* 0x0000000000007918 */ /* 0x000fe20000000000 */
.L_x_2:
[----:B------:R-:W4:Y:S01]  /*0280*/  SHFL.IDX PT, R2, R0, RZ, 0x1f ;  /* 0x00001fff00027589 */ /* 0x000f2200000e0000 */
[----:B------:R-:W-:Y:S01]  /*0290*/  NOP ;  /* 0x0000000000007918 */ /* 0x000fe20000000000 */
[----:B----4-:R-:W-:-:S13]  /*02a0*/  ISETP.NE.AND P0, PT, R2, RZ, PT ;  /* 0x000000ff0200720c */ /* 0x010fda0003f05270 */
[----:B------:R-:W-:Y:S05]  /*02b0*/  @P0 BRA `(.L_x_3) ;  /* 0x0000000000580947 */ /* 0x000fea0003800000 */
[----:B-1----:R-:W1:Y:S01]  /*02c0*/  S2UR UR5, SR_CgaCtaId ;  /* 0x00000000000579c3 */ /* 0x002e620000008800 */
[----:B------:R-:W-:Y:S01]  /*02d0*/  UMOV UR4, 0x400 ;  /* 0x0000040000047882 */ /* 0x000fe20000000000 */
[----:B------:R-:W-:Y:S01]  /*02e0*/  UMOV UR6, 0x1 ;  /* 0x0000000100067882 */ /* 0x000fe20000000000 */
[----:B------:R-:W-:Y:S01]  /*02f0*/  UMOV UR7, 0x80 ;  /* 0x0000008000077882 */ /* 0x000fe20000000000 */
[----:B------:R-:W-:Y:S01]  /*0300*/  ELECT P0, URZ, PT ;  /* 0x00000000003f782f */ /* 0x000fe20003800000 */
[----:B-1----:R-:W-:Y:S02]  /*0310*/  ULEA UR8, UR5, UR4, 0x18 ;  /* 0x0000000405087291 */ /* 0x002fe4000f8ec03f */
[----:B------:R-:W-:-:S04]  /*0320*/  UIADD3 UR4, -UR6, 0x100000, URZ ;  /* 0x0010000006047890 */ /* 0x000fc8000fffe13f */
[----:B------:R-:W-:Y:S02]  /*0330*/  USHF.L.U32 UR5, UR4, 0xb, URZ ;  /* 0x0000000b04057899 */ /* 0x000fe4000800063f */
[----:B------:R-:W-:Y:S02]  /*0340*/  USHF.L.U32 UR4, UR4, 0x1, URZ ;  /* 0x0000000104047899 */ /* 0x000fe4000800063f */
[----:B------:R-:W-:-:S04]  /*0350*/  UIADD3 UR6, -UR7, 0x100000, URZ ;  /* 0x0010000007067890 */ /* 0x000fc8000fffe13f */
[----:B------:R-:W-:Y:S02]  /*0360*/  USHF.L.U32 UR7, UR6, 0xb, URZ ;  /* 0x0000000b06077899 */ /* 0x000fe4000800063f */
[----:B------:R-:W-:Y:S01]  /*0370*/  USHF.L.U32 UR6, UR6, 0x1, URZ ;  /* 0x0000000106067899 */ /* 0x000fe2000800063f */
[----:B------:R-:W1:Y:S03]  /*0380*/  FENCE.VIEW.ASYNC.S ;  /* 0x00000000000073c6 */ /* 0x000e660000000000 */
[----:B-1----:R4:W1:Y:S08]  /*0390*/  SYNCS.EXCH.64 URZ, [UR8+0x88000], UR4 ;  /* 0x08800004083f75b2 */ /* 0x0028700008000100 */
[----:B------:R4:W1:Y:S01]  /*03a0*/  SYNCS.EXCH.64 URZ, [UR8+0x88020], UR6 ;  /* 0x08802006083f75b2 */ /* 0x0008620008000100 */
[----:B------:R4:W1:Y:S01]  /*03b0*/  SYNCS.EXCH.64 URZ, [UR8+0x88008], UR4 ;  /* 0x08800804083f75b2 */ /* 0x0008620008000100 */
[----:B------:R4:W1:Y:S01]  /*03c0*/  SYNCS.EXCH.64 URZ, [UR8+0x88028], UR6 ;  /* 0x08802806083f75b2 */ /* 0x0008620008000100 */
[----:B------:R4:W1:Y:S01]  /*03d0*/  SYNCS.EXCH.64 URZ, [UR8+0x88010], UR4 ;  /* 0x08801004083f75b2 */ /* 0x0008620008000100 */
[----:B------:R4:W1:Y:S01]  /*03e0*/  SYNCS.EXCH.64 URZ, [UR8+0x88030], UR6 ;  /* 0x08803006083f75b2 */ /* 0x0008620008000100 */
[----:B------:R4:W1:Y:S01]  /*03f0*/  SYNCS.EXCH.64 URZ, [UR8+0x88018], UR4 ;  /* 0x08801804083f75b2 */ /* 0x0008620008000100 */
[----:B------:R4:W1:Y:S02]  /*0400*/  SYNCS.EXCH.64 URZ, [UR8+0x88038], UR6 ;  /* 0x08803806083f75b2 */ /* 0x0008640008000100 */
[----:B----4-:R-:W-:Y:S01]  /*0410*/  NOP ;  /* 0x0000000000007918 */ /* 0x010fe20000000000 */
.L_x_3:
        /* <DEDUP_REMOVED lines=26> */
.L_x_4:
[----:B------:R-:W4:Y:S01]  /*05c0*/  SHFL.IDX PT, R0, R0, RZ, 0x1f ;  /* 0x00001fff00007589 */ /* 0x000f2200000e0000 */
[----:B------:R-:W5:Y:S01]  /*05d0*/  S2UR UR43, SR_CTAID.X ;  /* 0x00000000002b79c3 */ /* 0x000f620000002500 */
[----:B-1----:R-:W-:Y:S01]  /*05e0*/  ULDC UR4, c[0x0][0x28c] ;  /* 0x0000a30000047ab9 */ /* 0x002fe20000000800 */
[----:B------:R-:W-:Y:S01]  /*05f0*/  ELECT P0, URZ, PT ;  /* 0x00000000003f782f */ /* 0x000fe20003800000 */
[----:B------:R-:W-:Y:S01]  /*0600*/  NOP ;  /* 0x0000000000007918 */ /* 0x000fe20000000000 */
[----:B------:R-:W-:Y:S01]  /*0610*/  UIADD3 UR4, UR4, 0xff, URZ ;  /* 0x000000ff04047890 */ /* 0x000fe2000fffe03f */
[----:B------:R-:W-:Y:S01]  /*0620*/  BSSY B0, `(.L_x_5) ;  /* 0x0000044000007945 */ /* 0x000fe20003800000 */
[----:B------:R-:W-:Y:S02]  /*0630*/  MOV R190, RZ ;  /* 0x000000ff00be7202 */ /* 0x000fe40000000f00 */
[----:B------:R-:W-:Y:S01]  /*0640*/  USHF.R.S32.HI UR5, URZ, 0x1f, UR4 ;  /* 0x0000001f3f057899 */ /* 0x000fe20008011404 */
[----:B------:R-:W1:Y:S03]  /*0650*/  S2UR UR36, SR_CTAID.Y ;  /* 0x00000000002479c3 */ /* 0x000e660000002600 */
[----:B------:R-:W-:-:S04]  /*0660*/  ULEA.HI UR5, UR5, UR4, URZ, 0x8 ;  /* 0x0000000405057291 */ /* 0x000fc8000f8f403f */
[----:B------:R-:W-:Y:S01]  /*0670*/  USHF.R.S32.HI UR5, URZ, 0x8, UR5 ;  /* 0x000000083f057899 */ /* 0x000fe20008011405 */
[----:B------:R-:W1:Y:S01]  /*0680*/  S2UR UR37, SR_CTAID.Z ;  /* 0x00000000002579c3 */ /* 0x000e620000002700 */
[----:B----4-:R-:W-:Y:S01]  /*0690*/  R2UR UR6, R0 ;  /* 0x00000000000672ca */ /* 0x010fe200000e0000 */
[----:B-----5:R-:W-:Y:S01]  /*06a0*/  USHF.L.U32 UR43, UR43, 0x6, URZ ;  /* 0x000000062b2b7899 */ /* 0x020fe2000800063f */
[----:B------:R-:W-:-:S04]  /*06b0*/  SHF.R.S32.HI R0, RZ, 0x1f, R221 ;  /* 0x0000001fff007819 */ /* 0x000fc800000114dd */
[----:B------:R-:W-:Y:S02]  /*06c0*/  LEA.HI R2, R0, R221, RZ, 0x7 ;  /* 0x000000dd00027211 */ /* 0x000fe400078f38ff */
[----:B------:R-:W-:Y:S02]  /*06d0*/  MOV R3, UR43 ;  /* 0x0000002b00037c02 */ /* 0x000fe40008000f00 */
[----:B------:R-:W-:Y:S01]  /*06e0*/  LOP3.LUT R2, R2, 0xffffff80, RZ, 0xc0, !PT ;  /* 0xffffff8002027812 */ /* 0x000fe200078ec0ff */
[----:B--23--:R-:W-:Y:S02]  /*06f0*/  BAR.SYNC.DEFER_BLOCKING 0x0 ;  /* 0x0000000000007b1d */ /* 0x00cfe40000010000 */
[----:B------:R-:W-:Y:S01]  /*0700*/  ISETP.EQ.AND P1, PT, RZ, UR6, P0 ;  /* 0x00000006ff007c0c */ /* 0x000fe20008722270 */
[----:B------:R-:W-:Y:S02]  /*0710*/  VIADD R0, R3, 0x13f ;  /* 0x0000013f03007836 */ /* 0x000fe40000000000 */
[----:B------:R-:W-:-:S02]  /*0720*/  IMAD.IADD R196, R221, 0x1, -R2 ;  /* 0x00000001ddc47824 */ /* 0x000fc400078e0a02 */
[----:B------:R-:W-:Y:S01]  /*0730*/  IMAD.U32 R197, RZ, RZ, UR6 ;  /* 0x00000006ffc57e24 */ /* 0x000fe2000f8e00ff */
[----:B------:R-:W-:-:S04]  /*0740*/  SHF.R.U32.HI R0, RZ, 0x8, R0 ;  /* 0x00000008ff007819 */ /* 0x000fc80000011600 */
[----:B------:R-:W-:-:S03]  /*0750*/  VIMNMX R2, R0, UR5, PT ;  /* 0x0000000500027c48 */ /* 0x000fc6000bfe0100 */
[----:B-1----:R-:W-:Y:S05]  /*0760*/  @!P1 BRA `(.L_x_6) ;  /* 0x0000000000bc9947 */ /* 0x002fea0003800000 */
[----:B------:R-:W1:Y:S01]  /*0770*/  S2R R4, SR_CgaCtaId ;  /* 0x0000000000047919 */ /* 0x000e620000008800 */
[----:B------:R-:W-:Y:S02]  /*0780*/  MOV R3, 0x400 ;  /* 0x0000040000037802 */ /* 0x000fe40000000f00 */
[----:B------:R-:W-:Y:S02]  /*0790*/  MOV R5, 0x1 ;  /* 0x0000000100057802 */ /* 0x000fe40000000f00 */
[----:B------:R-:W-:Y:S02]  /*07a0*/  ISETP.NE.AND P3, PT, R196, RZ, PT ;  /* 0x000000ffc400720c */ /* 0x000fe40003f65270 */
[----:B-1----:R-:W-:Y:S02]  /*07b0*/  LEA R4, R4, R3, 0x18 ;  /* 0x0000000304047211 */ /* 0x002fe400078ec0ff */
[----:B------:R-:W-:-:S09]  /*07c0*/  SHF.L.U32 R3, R5, 0x1f, RZ ;  /* 0x0000001f05037819 */ /* 0x000fd200000006ff */
.L_x_7:
[----:B-1----:R1:W2:Y:S02]  /*07d0*/  SYNCS.PHASECHK.TRANS64.TRYWAIT P2, [R4+URZ+0x88048], R3 ;  /* 0x08804803040075a7 */ /* 0x0022a4000804017f */
[----:B--2---:R-:W-:Y:S05]  /*07e0*/  @!P2 NANOSLEEP.SYNCS 0x989680 ;  /* 0x009896800000a95d */ /* 0x004fea0003900000 */
[----:B------:R-:W2:Y:S02]  /*07f0*/  @!P2 SYNCS.PHASECHK.TRANS64 P2, [R4+URZ+0x88048], R3 ;  /* 0x088048030400a5a7 */ /* 0x000ea4000804007f */
[----:B--2---:R-:W-:Y:S05]  /*0800*/  @!P2 BRA `(.L_x_7) ;  /* 0xfffffffc00f0a947 */ /* 0x004fea000383ffff */
[----:B------:R-:W-:Y:S05]  /*0810*/  @P3 BRA `(.L_x_8) ;  /* 0x0000000000143947 */ /* 0x000fea0003800000 */
[----:B------:R-:W-:Y:S01]  /*0820*/  LOP3.LUT P2, RZ, R221, 0x1f, RZ, 0xc0, !PT ;  /* 0x0000001fddff7812 */ /* 0x000fe2000784c0ff */
[----:B-1----:R-:W-:-:S04]  /*0830*/  IMAD.MOV.U32 R3, RZ, RZ, 0x8000 ;  /* 0x00008000ff037424 */ /* 0x002fc800078e00ff */
[----:B------:R2:W-:Y:S08]  /*0840*/  SYNCS.ARRIVE.TRANS64 RZ, [R4+URZ+0x88040], R3 ;  /* 0x0880400304ff79a7 */ /* 0x0005f0000800003f */
[----:B------:R-:W-:Y:S05]  /*0850*/  @!P2 BRA `(.L_x_8) ;  /* 0x000000000004a947 */ /* 0x000fea0003800000 */
[----:B------:R-:W-:Y:S01]  /*0860*/  BPT.TRAP 0x1 ;  /* 0x000000040000795c */ /* 0x000fe20000300000 */
.L_x_8:
[----:B------:R-:W-:Y:S01]  /*0870*/  R2UR UR40, R4 ;  /* 0x00000000042872ca */ /* 0x000fe200000e0000 */
[----:B------:R-:W-:Y:S01]  /*0880*/  ULDC.64 UR4, c[0x0][0x198] ;  /* 0x0000660000047ab9 */ /* 0x000fe20000000a00 */
[----:B------:R-:W-:Y:S01]  /*0890*/  UMOV UR6, 0x0 ;  /* 0x0000000000067882 */ /* 0x000fe20000000000 */
[----:B------:R-:W-:Y:S01]  /*08a0*/  UIADD3 UR4, UP0, UR4, 0xf0, URZ ;  /* 0x000000f004047890 */ /* 0x000fe2000ff1e03f */
[----:B------:R-:W-:Y:S01]  /*08b0*/  UMOV UR7, 0x10000000 ;  /* 0x1000000000077882 */ /* 0x000fe20000000000 */
[----:B------:R-:W-:Y:S02]  /*08c0*/  UMOV UR42, URZ ;  /* 0x0000003f002a7c82 */ /* 0x000fe40008000000 */
[----:B------:R-:W-:Y:S01]  /*08d0*/  UIADD3.X UR5, URZ, UR5, URZ, UP0, !UPT ;  /* 0x000000053f057290 */ /* 0x000fe200087fe43f */
[----:B------:R-:W-:Y:S01]  /*08e0*/  UMOV UR44, UR36 ;  /* 0x00000024002c7c82 */ /* 0x000fe20008000000 */
[----:B------:R-:W-:Y:S01]  /*08f0*/  UMOV UR45, UR37 ;  /* 0x00000025002d7c82 */ /* 0x000fe20008000000 */
[----:B------:R-:W-:Y:S01]  /*0900*/  UMOV UR18, 0x40 ;  /* 0x0000004000127882 */ /* 0x000fe20000000000 */
[----:B------:R-:W-:-:S02]  /*0910*/  UMOV UR19, UR43 ;  /* 0x0000002b00137c82 */ /* 0x000fc40008000000 */
[----:B------:R-:W-:Y:S02]  /*0920*/  UIADD3 UR41, UR40, 0x88040, URZ ;  /* 0x0008804028297890 */ /* 0x000fe4000fffe03f */
[----:B------:R-:W-:Y:S02]  /*0930*/  UIADD3 UR16, UR40, 0x2000, URZ ;  /* 0x0000200028107890 */ /* 0x000fe4000fffe03f */
[----:B------:R-:W-:Y:S02]  /*0940*/  UIADD3 UR8, UR40, 0x4000, URZ ;  /* 0x0000400028087890 */ /* 0x000fe4000fffe03f */
[----:B------:R-:W-:Y:S01]  /*0950*/  UIADD3 UR32, UR40, 0x6000, URZ ;  /* 0x0000600028207890 */ /* 0x000fe2000fffe03f */
[----:B------:R-:W-:Y:S01]  /*0960*/  UMOV UR20, UR36 ;  /* 0x0000002400147c82 */ /* 0x000fe20008000000 */
[----:B------:R-:W-:Y:S01]  /*0970*/  UMOV UR21, UR37 ;  /* 0x0000002500157c82 */ /* 0x000fe20008000000 */
[----:B------:R-:W-:Y:S01]  /*0980*/  UMOV UR17, UR41 ;  /* 0x0000002900117c82 */ /* 0x000fe20008000000 */
[----:B------:R-:W-:Y:S01]  /*0990*/  UMOV UR10, 0x80 ;  /* 0x00000080000a7882 */ /* 0x000fe20000000000 */
[----:B------:R-:W-:Y:S01]  /*09a0*/  UMOV UR11, UR43 ;  /* 0x0000002b000b7c82 */ /* 0x000fe20008000000 */
[----:B------:R-:W-:Y:S01]  /*09b0*/  UMOV UR12, UR36 ;  /* 0x00000024000c7c82 */ /* 0x000fe20008000000 */
[----:B------:R3:W-:Y:S01]  /*09c0*/  UTMALDG.4D [UR40], [UR4], desc[UR6] ;  /* 0x00000628040075b4 */ /* 0x0007e20008019000 */
[----:B------:R-:W-:Y:S01]  /*09d0*/  UMOV UR13, UR37 ;  /* 0x00000025000d7c82 */ /* 0x000fe20008000000 */
[----:B------:R-:W-:Y:S01]  /*09e0*/  UMOV UR9, UR41 ;  /* 0x0000002900097c82 */ /* 0x000fe20008000000 */
[----:B------:R-:W-:Y:S01]  /*09f0*/  UMOV UR34, 0xc0 ;  /* 0x000000c000227882 */ /* 0x000fe20000000000 */
[----:B------:R-:W-:Y:S01]  /*0a00*/  UMOV UR35, UR43 ;  /* 0x0000002b00237c82 */ /* 0x000fe20008000000 */
[----:B------:R-:W-:Y:S01]  /*0a10*/  UMOV UR33, UR41 ;  /* 0x0000002900217c82 */ /* 0x000fe20008000000 */
[----:B------:R3:W-:Y:S01]  /*0a20*/  UTMALDG.4D [UR16], [UR4], desc[UR6] ;  /* 0x00000610040075b4 */ /* 0x0007e20008019000 */
[----:B------:R3:W-:Y:S01]  /*0a30*/  UTMALDG.4D [UR8], [UR4], desc[UR6] ;  /* 0x00000608040075b4 */ /* 0x0007e20008019000 */
[----:B------:R3:W-:Y:S02]  /*0a40*/  UTMALDG.4D [UR32], [UR4], desc[UR6] ;  /* 0x00000620040075b4 */ /* 0x0007e40008019000 */
[----:B---3--:R-:W-:Y:S01]  /*0a50*/  NOP ;  /* 0x0000000000007918 */ /* 0x008fe20000000000 */
.L_x_6:
[----:B------:R-:W-:Y:S05]  /*0a60*/  BSYNC B0 ;  /* 0x0000000000007941 */ /* 0x000fea0003800000 */
.L_x_5:
[----:B------:R-:W-:Y:S01]  /*0a70*/  BSSY B0, `(.L_x_9) ;  /* 0x00000ed000007945 */ /* 0x000fe20003800000 */
[----:B------:R-:W-:Y:S01]  /*0a80*/  SHF.L.U32 R160, R2, 0x1, RZ ;  /* 0x0000000102a07819 */ /* 0x000fe200000006ff */
[----:B------:R-:W-:Y:S01]  /*0a90*/  IMAD.MOV.U32 R19, RZ, RZ, 0x1 ;  /* 0x00000001ff137424 */ /* 0x000fe200078e00ff */
[----:B------:R-:W-:Y:S01]  /*0aa0*/  MOV R161, 0x1 ;  /* 0x0000000100a17802 */ /* 0x000fe20000000f00 */
[----:B------:R-:W-:Y:S01]  /*0ab0*/  IMAD.MOV.U32 R8, RZ, RZ, RZ ;  /* 0x000000ffff087224 */ /* 0x000fe200078e00ff */
[----:B------:R-:W-:Y:S06]  /*0ac0*/  @!P1 BRA `(.L_x_10) ;  /* 0x0000000c009c9947 */ /* 0x000fec0003800000 */
[----:B------:R-:W-:Y:S01]  /*0ad0*/  ISETP.GE.AND P1, PT, R2, 0x1, PT ;  /* 0x000000010200780c */ /* 0x000fe20003f26270 */
[----:B------:R-:W-:Y:S01]  /*0ae0*/  IMAD.MOV.U32 R8, RZ, RZ, RZ ;  /* 0x000000ffff087224 */ /* 0x000fe200078e00ff */
[----:B------:R-:W-:Y:S02]  /*0af0*/  LOP3.LUT R7, R221, 0x1f, RZ, 0xc0, !PT ;  /* 0x0000001fdd077812 */ /* 0x000fe400078ec0ff */
[----:B------:R-:W-:-:S09]  /*0b00*/  MOV R190, RZ ;  /* 0x000000ff00be7202 */ /* 0x000fd20000000f00 */
[----:B------:R-:W-:Y:S05]  /*0b10*/  @!P1 BRA `(.L_x_11) ;  /* 0x0000000400a09947 */ /* 0x000fea0003800000 */
[----:B-12---:R-:W1:Y:S01]  /*0b20*/  S2R R4, SR_CgaCtaId ;  /* 0x0000000000047919 */ /* 0x006e620000008800 */
[----:B------:R-:W-:Y:S01]  /*0b30*/  MOV R3, 0x400 ;  /* 0x0000040000037802 */ /* 0x000fe20000000f00 */
[----:B------:R-:W-:Y:S01]  /*0b40*/  IMAD.MOV.U32 R8, RZ, RZ, 0x1 ;  /* 0x00000001ff087424 */ /* 0x000fe200078e00ff */
[----:B------:R-:W-:Y:S02]  /*0b50*/  MOV R5, 0x1 ;  /* 0x0000000100057802 */ /* 0x000fe40000000f00 */
[----:B------:R-:W-:Y:S02]  /*0b60*/  ISETP.NE.AND P2, PT, R196, RZ, PT ;  /* 0x000000ffc400720c */ /* 0x000fe40003f45270 */
[----:B-1----:R-:W-:Y:S02]  /*0b70*/  LEA R4, R4, R3, 0x18 ;  /* 0x0000000304047211 */ /* 0x002fe400078ec0ff */
[----:B------:R-:W-:-:S09]  /*0b80*/  SHF.L.U32 R3, R5, 0x1f, RZ ;  /* 0x0000001f05037819 */ /* 0x000fd200000006ff */
.L_x_12:
[----:B-1----:R1:W2:Y:S02]  /*0b90*/  SYNCS.PHASECHK.TRANS64.TRYWAIT P1, [R4+URZ+0x88020], R3 ;  /* 0x08802003040075a7 */ /* 0x0022a4000802017f */
[----:B--2---:R-:W-:Y:S05]  /*0ba0*/  @!P1 NANOSLEEP.SYNCS 0x989680 ;  /* 0x009896800000995d */ /* 0x004fea0003900000 */
[----:B------:R-:W2:Y:S02]  /*0bb0*/  @!P1 SYNCS.PHASECHK.TRANS64 P1, [R4+URZ+0x88020], R3 ;  /* 0x08802003040095a7 */ /* 0x000ea4000802007f */
[----:B--2---:R-:W-:Y:S05]  /*0bc0*/  @!P1 BRA `(.L_x_12) ;  /* 0xfffffffc00f09947 */ /* 0x004fea000383ffff */
[----:B------:R-:W-:Y:S05]  /*0bd0*/  @P2 BRA `(.L_x_13) ;  /* 0x0000000000142947 */ /* 0x000fea0003800000 */
[----:B------:R-:W-:Y:S02]  /*0be0*/  ISETP.NE.AND P1, PT, R7, RZ, PT ;  /* 0x000000ff0700720c */ /* 0x000fe40003f25270 */
[----:B-1----:R-:W-:-:S04]  /*0bf0*/  MOV R3, 0x20000 ;  /* 0x0002000000037802 */ /* 0x002fc80000000f00 */
[----:B------:R2:W-:Y:S07]  /*0c00*/  SYNCS.ARRIVE.TRANS64 RZ, [R4+URZ+0x88000], R3 ;  /* 0x0880000304ff79a7 */ /* 0x0005ee000800003f */
[----:B------:R-:W-:Y:S05]  /*0c10*/  @!P1 BRA `(.L_x_13) ;  /* 0x0000000000049947 */ /* 0x000fea0003800000 */
[----:B------:R-:W-:Y:S01]  /*0c20*/  BPT.TRAP 0x1 ;  /* 0x000000040000795c */ /* 0x000fe20000300000 */
.L_x_13:
[----:B------:R-:W-:Y:S01]  /*0c30*/  R2UR UR8, R4 ;  /* 0x00000000040872ca */ /* 0x000fe200000e0000 */
[----:B------:R-:W-:Y:S01]  /*0c40*/  ULDC.64 UR4, c[0x0][0x198] ;  /* 0x0000660000047ab9 */ /* 0x000fe20000000a00 */
[----:B-12---:R-:W1:Y:S01]  /*0c50*/  S2R R4, SR_CgaCtaId ;  /* 0x0000000000047919 */ /* 0x006e620000008800 */
[----:B------:R-:W-:Y:S01]  /*0c60*/  UIADD3 UR4, UP0, UR4, 0x1f0, URZ ;  /* 0x000001f004047890 */ /* 0x000fe2000ff1e03f */
[----:B------:R-:W-:Y:S01]  /*0c70*/  MOV R3, 0x400 ;  /* 0x0000040000037802 */ /* 0x000fe20000000f00 */
[----:B------:R-:W-:Y:S01]  /*0c80*/  UMOV UR27, URZ ;  /* 0x0000003f001b7c82 */ /* 0x000fe20008000000 */
[----:B------:R-:W-:Y:S01]  /*0c90*/  UMOV UR6, 0x0 ;  /* 0x0000000000067882 */ /* 0x000fe20000000000 */
[----:B------:R-:W-:Y:S01]  /*0ca0*/  UIADD3.X UR5, URZ, UR5, URZ, UP0, !UPT ;  /* 0x000000053f057290 */ /* 0x000fe200087fe43f */
[----:B------:R-:W-:Y:S01]  /*0cb0*/  IMAD.MOV.U32 R6, RZ, RZ, 0x1 ;  /* 0x00000001ff067424 */ /* 0x000fe200078e00ff */
[----:B------:R-:W-:Y:S01]  /*0cc0*/  UMOV UR7, 0x10000000 ;  /* 0x1000000000077882 */ /* 0x000fe20000000000 */
[----:B------:R-:W-:Y:S01]  /*0cd0*/  UMOV UR26, URZ ;  /* 0x0000003f001a7c82 */ /* 0x000fe20008000000 */
[----:B------:R-:W-:Y:S01]  /*0ce0*/  UMOV UR28, UR36 ;  /* 0x00000024001c7c82 */ /* 0x000fe20008000000 */
[----:B------:R-:W-:Y:S01]  /*0cf0*/  UMOV UR29, UR37 ;  /* 0x00000025001d7c82 */ /* 0x000fe20008000000 */
[----:B------:R-:W-:Y:S01]  /*0d00*/  UIADD3 UR24, UR8, 0x8000, URZ ;  /* 0x0000800008187890 */ /* 0x000fe2000fffe03f */
[----:B------:R-:W-:Y:S01]  /*0d10*/  ISETP.NE.AND P2, PT, R196, RZ, PT ;  /* 0x000000ffc400720c */ /* 0x000fe20003f45270 */
[----:B------:R-:W-:Y:S01]  /*0d20*/  UIADD3 UR25, UR8, 0x88000, URZ ;  /* 0x0008800008197890 */ /* 0x000fe2000fffe03f */
[----:B------:R-:W-:Y:S01]  /*0d30*/  MOV R190, 0x1 ;  /* 0x0000000100be7802 */ /* 0x000fe20000000f00 */
[----:B------:R-:W-:-:S02]  /*0d40*/  UIADD3 UR32, UR8, 0x10000, URZ ;  /* 0x0001000008207890 */ /* 0x000fc4000fffe03f */
[----:B------:R-:W-:Y:S02]  /*0d50*/  UIADD3 UR16, UR8, 0x18000, URZ ;  /* 0x0001800008107890 */ /* 0x000fe4000fffe03f */
[----:B------:R-:W-:Y:S01]  /*0d60*/  UIADD3 UR8, UR8, 0x20000, URZ ;  /* 0x0002000008087890 */ /* 0x000fe2000fffe03f */
[----:B------:R-:W-:Y:S01]  /*0d70*/  UMOV UR34, 0x40 ;  /* 0x0000004000227882 */ /* 0x000fe20000000000 */
        /* <DEDUP_REMOVED lines=11> */
[----:B------:R-:W-:Y:S01]  /*0e30*/  UMOV UR11, UR27 ;  /* 0x0000001b000b7c82 */ /* 0x000fe20008000000 */
[----:B------:R-:W-:Y:S01]  /*0e40*/  UMOV UR9, UR25 ;  /* 0x0000001900097c82 */ /* 0x000fe20008000000 */
[----:B------:R2:W-:Y:S01]  /*0e50*/  UTMALDG.4D [UR32], [UR4], desc[UR6] ;  /* 0x00000620040075b4 */ /* 0x0005e20008019000 */
[----:B-1----:R-:W-:-:S02]  /*0e60*/  LEA R5, R4, R3, 0x18 ;  /* 0x0000000304057211 */ /* 0x002fc400078ec0ff */
[----:B------:R-:W-:-:S03]  /*0e70*/  SHF.L.U32 R4, R6, 0x1f, RZ ;  /* 0x0000001f06047819 */ /* 0x000fc600000006ff */
[----:B------:R-:W-:Y:S01]  /*0e80*/  IMAD R3, R8, 0x8, R5 ;  /* 0x0000000808037824 */ /* 0x000fe200078e0205 */
[----:B------:R2:W-:Y:S01]  /*0e90*/  UTMALDG.4D [UR16], [UR4], desc[UR6] ;  /* 0x00000610040075b4 */ /* 0x0005e20008019000 */
[----:B------:R2:W-:Y:S02]  /*0ea0*/  UTMALDG.4D [UR8], [UR4], desc[UR6] ;  /* 0x00000608040075b4 */ /* 0x0005e40008019000 */
[----:B--2---:R-:W-:-:S03]  /*0eb0*/  NOP ;  /* 0x0000000000007918 */ /* 0x004fc60000000000 */
.L_x_14:
        /* <DEDUP_REMOVED lines=10> */
.L_x_15:
[C---:B------:R-:W-:Y:S01]  /*0f60*/  IMAD R5, R8.reuse, 0x20000, R5 ;  /* 0x0002000008057824 */ /* 0x040fe200078e0205 */
[----:B------:R-:W-:Y:S01]  /*0f70*/  R2UR UR25, R3 ;  /* 0x00000000031972ca */ /* 0x000fe200000e0000 */
[----:B------:R-:W-:Y:S01]  /*0f80*/  ULDC.64 UR4, c[0x0][0x198] ;  /* 0x0000660000047ab9 */ /* 0x000fe20000000a00 */
[----:B------:R-:W-:Y:S01]  /*0f90*/  UMOV UR27, URZ ;  /* 0x0000003f001b7c82 */ /* 0x000fe20008000000 */
[----:B------:R-:W-:Y:S01]  /*0fa0*/  UIADD3 UR4, UP0, UR4, 0x2f0, URZ ;  /* 0x000002f004047890 */ /* 0x000fe2000ff1e03f */
[----:B------:R-:W-:Y:S01]  /*0fb0*/  R2UR UR8, R5 ;  /* 0x00000000050872ca */ /* 0x000fe200000e0000 */
[----:B------:R-:W-:Y:S01]  /*0fc0*/  UMOV UR6, 0x0 ;  /* 0x0000000000067882 */ /* 0x000fe20000000000 */
[----:B------:R-:W-:Y:S01]  /*0fd0*/  UMOV UR7, 0x10000000 ;  /* 0x1000000000077882 */ /* 0x000fe20000000000 */
[----:B------:R-:W-:Y:S01]  /*0fe0*/  UIADD3.X UR5, URZ, UR5, URZ, UP0, !UPT ;  /* 0x000000053f057290 */ /* 0x000fe200087fe43f */
[----:B------:R-:W-:Y:S01]  /*0ff0*/  IADD3 R8, R8, 0x1, RZ ;  /* 0x0000000108087810 */ /* 0x000fe20007ffe0ff */
[----:B------:R-:W-:Y:S01]  /*1000*/  UMOV UR26, URZ ;  /* 0x0000003f001a7c82 */ /* 0x000fe20008000000 */
[----:B------:R-:W-:Y:S01]  /*1010*/  UMOV UR28, UR36 ;  /* 0x00000024001c7c82 */ /* 0x000fe20008000000 */
[----:B------:R-:W-:Y:S01]  /*1020*/  UMOV UR29, UR37 ;  /* 0x00000025001d7c82 */ /* 0x000fe20008000000 */
[----:B------:R-:W-:Y:S01]  /*1030*/  UMOV UR34, 0x40 ;  /* 0x0000004000227882 */ /* 0x000fe20000000000 */
[----:B------:R-:W-:Y:S01]  /*1040*/  UIADD3 UR25, UR25, 0x88000, URZ ;  /* 0x0008800019197890 */ /* 0x000fe2000fffe03f */
[----:B------:R-:W-:Y:S01]  /*1050*/  UMOV UR35, UR27 ;  /* 0x0000001b00237c82 */ /* 0x000fe20008000000 */
[----:B------:R-:W-:-:S02]  /*1060*/  UMOV UR18, 0x80 ;  /* 0x0000008000127882 */ /* 0x000fc40000000000 */
[----:B------:R-:W-:Y:S02]  /*1070*/  UIADD3 UR24, UR8, 0x8000, URZ ;  /* 0x0000800008187890 */ /* 0x000fe4000fffe03f */
[----:B------:R-:W-:Y:S02]  /*1080*/  UIADD3 UR32, UR8, 0x10000, URZ ;  /* 0x0001000008207890 */ /* 0x000fe4000fffe03f */
[----:B------:R-:W-:Y:S02]  /*1090*/  UIADD3 UR16, UR8, 0x18000, URZ ;  /* 0x0001800008107890 */ /* 0x000fe4000fffe03f */
[----:B------:R-:W-:Y:S01]  /*10a0*/  UIADD3 UR8, UR8, 0x20000, URZ ;  /* 0x0002000008087890 */ /* 0x000fe2000fffe03f */
[----:B------:R-:W-:Y:S01]  /*10b0*/  UMOV UR33, UR25 ;  /* 0x0000001900217c82 */ /* 0x000fe20008000000 */
        /* <DEDUP_REMOVED lines=11> */
[----:B------:R3:W-:Y:S01]  /*1170*/  UTMALDG.4D [UR16], [UR4], desc[UR6] ;  /* 0x00000610040075b4 */ /* 0x0007e20008019000 */
[----:B------:R3:W-:Y:S02]  /*1180*/  UTMALDG.4D [UR8], [UR4], desc[UR6] ;  /* 0x00000608040075b4 */ /* 0x0007e40008019000 */
[----:B---3--:R-:W-:Y:S01]  /*1190*/  NOP ;  /* 0x0000000000007918 */ /* 0x008fe20000000000 */
.L_x_11:
[----:B------:R-:W-:Y:S01]  /*11a0*/  ISETP.GE.AND P1, PT, R2, 0x2, PT ;  /* 0x000000020200780c */ /* 0x000fe20003f26270 */
[----:B------:R-:W-:-:S12]  /*11b0*/  IMAD.MOV.U32 R161, RZ, RZ, 0x1 ;  /* 0x00000001ffa17424 */ /* 0x000fd800078e00ff */
[----:B------:R-:W-:Y:S05]  /*11c0*/  @!P1 BRA `(.L_x_16) ;  /* 0x0000000400d09947 */ /* 0x000fea0003800000 */
[----:B-12---:R-:W1:Y:S01]  /*11d0*/  S2R R4, SR_CgaCtaId ;  /* 0x0000000000047919 */ /* 0x006e620000008800 */
[----:B------:R-:W-:Y:S02]  /*11e0*/  MOV R3, 0x400 ;  /* 0x0000040000037802 */ /* 0x000fe40000000f00 */
[----:B------:R-:W-:Y:S02]  /*11f0*/  MOV R5, 0x1 ;  /* 0x0000000100057802 */ /* 0x000fe40000000f00 */
[----:B------:R-:W-:Y:S02]  /*1200*/  ISETP.NE.AND P2, PT, R196, RZ, PT ;  /* 0x000000ffc400720c */ /* 0x000fe40003f45270 */
[----:B------:R-:W-:Y:S02]  /*1210*/  SHF.L.U32 R5, R5, 0x1f, RZ ;  /* 0x0000001f05057819 */ /* 0x000fe400000006ff */
[----:B-1----:R-:W-:-:S05]  /*1220*/  LEA R3, R4, R3, 0x18 ;  /* 0x0000000304037211 */ /* 0x002fca00078ec0ff */
[----:B------:R-:W-:-:S07]  /*1230*/  IMAD R4, R8, 0x8, R3 ;  /* 0x0000000808047824 */ /* 0x000fce00078e0203 */
.L_x_17:
        /* <DEDUP_REMOVED lines=10> */
.L_x_18:
[----:B------:R-:W-:Y:S01]  /*12e0*/  IMAD R3, R8, 0x20000, R3 ;  /* 0x0002000008037824 */ /* 0x000fe200078e0203 */
[----:B------:R-:W-:Y:S01]  /*12f0*/  R2UR UR27, R190 ;  /* 0x00000000be1b72ca */ /* 0x000fe200000e0000 */
[----:B------:R-:W-:Y:S01]  /*1300*/  ULDC.64 UR4, c[0x0][0x198] ;  /* 0x0000660000047ab9 */ /* 0x000fe20000000a00 */
[----:B------:R-:W-:Y:S01]  /*1310*/  R2UR UR25, R4 ;  /* 0x00000000041972ca */ /* 0x000fe200000e0000 */
[----:B------:R-:W-:Y:S01]  /*1320*/  UIADD3 UR4, UP0, UR4, 0x1f0, URZ ;  /* 0x000001f004047890 */ /* 0x000fe2000ff1e03f */
[----:B------:R-:W-:Y:S01]  /*1330*/  R2UR UR8, R3 ;  /* 0x00000000030872ca */ /* 0x000fe200000e0000 */
[----:B-12---:R-:W1:Y:S01]  /*1340*/  S2R R4, SR_CgaCtaId ;  /* 0x0000000000047919 */ /* 0x006e620000008800 */
[----:B------:R-:W-:Y:S01]  /*1350*/  UMOV UR6, 0x0 ;  /* 0x0000000000067882 */ /* 0x000fe20000000000 */
[----:B------:R-:W-:Y:S01]  /*1360*/  UIADD3.X UR5, URZ, UR5, URZ, UP0, !UPT ;  /* 0x000000053f057290 */ /* 0x000fe200087fe43f */
[----:B------:R-:W-:Y:S01]  /*1370*/  IADD3 R8, R8, 0x1, RZ ;  /* 0x0000000108087810 */ /* 0x000fe20007ffe0ff */
[----:B------:R-:W-:Y:S01]  /*1380*/  UMOV UR7, 0x10000000 ;  /* 0x1000000000077882 */ /* 0x000fe20000000000 */
[----:B------:R-:W-:Y:S01]  /*1390*/  UMOV UR26, URZ ;  /* 0x0000003f001a7c82 */ /* 0x000fe20008000000 */
[----:B------:R-:W-:Y:S01]  /*13a0*/  UMOV UR28, UR36 ;  /* 0x00000024001c7c82 */ /* 0x000fe20008000000 */
[----:B------:R-:W-:Y:S01]  /*13b0*/  UMOV UR29, UR37 ;  /* 0x00000025001d7c82 */ /* 0x000fe20008000000 */
[----:B------:R-:W-:Y:S01]  /*13c0*/  USHF.L.U32 UR27, UR27, 0x8, URZ ;  /* 0x000000081b1b7899 */ /* 0x000fe2000800063f */
[----:B------:R-:W-:Y:S01]  /*13d0*/  MOV R3, 0x400 ;  /* 0x0000040000037802 */ /* 0x000fe20000000f00 */
[----:B------:R-:W-:Y:S01]  /*13e0*/  UIADD3 UR25, UR25, 0x88000, URZ ;  /* 0x0008800019197890 */ /* 0x000fe2000fffe03f */
[C---:B------:R-:W-:Y:S01]  /*13f0*/  ISETP.NE.AND P2, PT, R8.reuse, 0x4, PT ;  /* 0x000000040800780c */ /* 0x040fe20003f45270 */
[----:B------:R-:W-:Y:S01]  /*1400*/  UIADD3 UR24, UR8, 0x8000, URZ ;  /* 0x0000800008187890 */ /* 0x000fe2000fffe03f */
[C---:B------:R-:W-:Y:S01]  /*1410*/  ISETP.NE.AND P1, PT, R8.reuse, 0x4, PT ;  /* 0x000000040800780c */ /* 0x040fe20003f25270 */
[----:B------:R-:W-:Y:S01]  /*1420*/  UIADD3 UR32, UR8, 0x10000, URZ ;  /* 0x0001000008207890 */ /* 0x000fe2000fffe03f */
[----:B------:R-:W-:Y:S01]  /*1430*/  SEL R8, R8, RZ, P2 ;  /* 0x000000ff08087207 */ /* 0x000fe20001000000 */
[----:B------:R-:W-:Y:S01]  /*1440*/  UIADD3 UR16, UR8, 0x18000, URZ ;  /* 0x0001800008107890 */ /* 0x000fe2000fffe03f */
[----:B------:R-:W-:Y:S01]  /*1450*/  SEL R161, RZ, 0x1, !P1 ;  /* 0x00000001ffa17807 */ /* 0x000fe20004800000 */
[----:B------:R-:W-:Y:S01]  /*1460*/  UIADD3 UR8, UR8, 0x20000, URZ ;  /* 0x0002000008087890 */ /* 0x000fe2000fffe03f */
[----:B------:R-:W-:Y:S01]  /*1470*/  ISETP.NE.AND P3, PT, R196, RZ, PT ;  /* 0x000000ffc400720c */ /* 0x000fe20003f65270 */
        /* <DEDUP_REMOVED lines=21> */
.L_x_19:
        /* <DEDUP_REMOVED lines=10> */
.L_x_20:
[----:B------:R-:W-:Y:S01]  /*1670*/  IMAD R5, R8, 0x20000, R5 ;  /* 0x0002000008057824 */ /* 0x000fe200078e0205 */
[----:B------:R-:W-:Y:S01]  /*1680*/  R2UR UR27, R190 ;  /* 0x00000000be1b72ca */ /* 0x000fe200000e0000 */
[----:B------:R-:W-:Y:S01]  /*1690*/  ULDC.64 UR4, c[0x0][0x198] ;  /* 0x0000660000047ab9 */ /* 0x000fe20000000a00 */
[----:B------:R-:W-:Y:S01]  /*16a0*/  R2UR UR25, R4 ;  /* 0x00000000041972ca */ /* 0x000fe200000e0000 */
        /* <DEDUP_REMOVED lines=10> */
[----:B------:R-:W-:Y:S01]  /*1750*/  USHF.L.U32 UR27, UR27, 0x8, URZ ;  /* 0x000000081b1b7899 */ /* 0x000fe2000800063f */
[----:B------:R-:W-:Y:S01]  /*1760*/  ISETP.NE.AND P1, PT, R8, 0x4, PT ;  /* 0x000000040800780c */ /* 0x000fe20003f25270 */
[----:B------:R-:W-:Y:S01]  /*1770*/  UIADD3 UR25, UR25, 0x88000, URZ ;  /* 0x0008800019197890 */ /* 0x000fe2000fffe03f */
[----:B------:R-:W-:Y:S01]  /*1780*/  VIADD R190, R190, 0x1 ;  /* 0x00000001bebe7836 */ /* 0x000fe20000000000 */
[----:B------:R-:W-:Y:S01]  /*1790*/  UIADD3 UR24, UR8, 0x8000, URZ ;  /* 0x0000800008187890 */ /* 0x000fe2000fffe03f */
[----:B-12---:R-:W-:Y:S01]  /*17a0*/  SEL R4, RZ, 0x1, P1 ;  /* 0x00000001ff047807 */ /* 0x006fe20000800000 */
[----:B------:R-:W-:Y:S01]  /*17b0*/  UIADD3 UR32, UR8, 0x10000, URZ ;  /* 0x0001000008207890 */ /* 0x000fe2000fffe03f */
[----:B------:R-:W-:Y:S01]  /*17c0*/  SEL R8, R8, RZ, P1 ;  /* 0x000000ff08087207 */ /* 0x000fe20000800000 */
[----:B------:R-:W-:Y:S01]  /*17d0*/  UIADD3 UR16, UR8, 0x18000, URZ ;  /* 0x0001800008107890 */ /* 0x000fe2000fffe03f */
[----:B------:R-:W-:Y:S01]  /*17e0*/  LOP3.LUT R161, R161, R4, RZ, 0x3c, !PT ;  /* 0x00000004a1a17212 */ /* 0x000fe200078e3cff */
[----:B------:R-:W-:Y:S01]  /*17f0*/  UIADD3 UR8, UR8, 0x20000, URZ ;  /* 0x0002000008087890 */ /* 0x000fe2000fffe03f */
        /* <DEDUP_REMOVED lines=17> */
.L_x_16:
[----:B------:R-:W-:-:S04]  /*1910*/  SHF.L.U32 R160, R2, 0x1, RZ ;  /* 0x0000000102a07819 */ /* 0x000fc800000006ff */
[----:B------:R-:W-:-:S04]  /*1920*/  LOP3.LUT R160, R160, 0xfffffffe, RZ, 0x3c, !PT ;  /* 0xfffffffea0a07812 */ /* 0x000fc800078e3cff */
[----:B------:R-:W-:-:S07]  /*1930*/  IADD3 R160, -R160, -0x6, RZ ;  /* 0xfffffffaa0a07810 */ /* 0x000fce0007ffe1ff */
.L_x_10:
[----:B------:R-:W-:Y:S05]  /*1940*/  BSYNC B0 ;  /* 0x0000000000007941 */ /* 0x000fea0003800000 */
.L_x_9:
[----:B------:R-:W3:Y:S01]  /*1950*/  S2R R5, SR_CgaCtaId ;  /* 0x0000000000057919 */ /* 0x000ee20000008800 */
[----:B------:R-:W-:Y:S01]  /*1960*/  MOV R220, 0x400 ;  /* 0x0000040000dc7802 */ /* 0x000fe20000000f00 */
[----:B------:R-:W-:Y:S01]  /*1970*/  IMAD.MOV.U32 R12, RZ, RZ, RZ ;  /* 0x000000ffff0c7224 */ /* 0x000fe200078e00ff */
[----:B-12---:R-:W-:Y:S02]  /*1980*/  SHF.L.U32 R3, RZ, 0x1f, RZ ;  /* 0x0000001fff037819 */ /* 0x006fe400000006ff */
[----:B---3--:R-:W-:-:S07]  /*1990*/  LEA R220, R5, R220, 0x18 ;  /* 0x000000dc05dc7211 */ /* 0x008fce00078ec0ff */
.L_x_21:
[----:B-1----:R1:W2:Y:S02]  /*19a0*/  SYNCS.PHASECHK.TRANS64.TRYWAIT P1, [R220+URZ+0x88040], R3 ;  /* 0x08804003dc0075a7 */ /* 0x0022a4000802017f */
[----:B--2---:R-:W-:Y:S05]  /*19b0*/  @!P1 NANOSLEEP.SYNCS 0x989680 ;  /* 0x009896800000995d */ /* 0x004fea0003900000 */
[----:B------:R-:W2:Y:S02]  /*19c0*/  @!P1 SYNCS.PHASECHK.TRANS64 P1, [R220+URZ+0x88040], R3 ;  /* 0x08804003dc0095a7 */ /* 0x000ea4000802007f */
[----:B--2---:R-:W-:Y:S05]  /*19d0*/  @!P1 BRA `(.L_x_21) ;  /* 0xfffffffc00f09947 */ /* 0x004fea000383ffff */
[----:B------:R-:W2:Y:S01]  /*19e0*/  LDC R2, c[0x0][0x28c] ;  /* 0x0000a300ff027b82 */ /* 0x000ea20000000800 */
[----:B-1----:R-:W-:Y:S02]  /*19f0*/  SHF.R.S32.HI R3, RZ, 0x1f, R196 ;  /* 0x0000001fff037819 */ /* 0x002fe400000114c4 */
[----:B------:R-:W-:Y:S02]  /*1a00*/  SHF.L.U32 R9, RZ, 0x1f, RZ ;  /* 0x0000001fff097819 */ /* 0x000fe400000006ff */
[----:B--2---:R-:W-:Y:S02]  /*1a10*/  IADD3 R4, R2, 0xff, RZ ;  /* 0x000000ff02047810 */ /* 0x004fe40007ffe0ff */
[----:B------:R-:W-:Y:S02]  /*1a20*/  LEA.HI R2, R3, R196, RZ, 0x5 ;  /* 0x000000c403027211 */ /* 0x000fe400078f28ff */
[----:B------:R-:W-:Y:S02]  /*1a30*/  SHF.R.S32.HI R5, RZ, 0x1f, R4 ;  /* 0x0000001fff057819 */ /* 0x000fe40000011404 */
[----:B------:R-:W-:-:S02]  /*1a40*/  SHF.R.S32.HI R2, RZ, 0x5, R2 ;  /* 0x00000005ff027819 */ /* 0x000fc40000011402 */
[----:B------:R-:W-:Y:S02]  /*1a50*/  LEA.HI R5, R5, R4, RZ, 0x8 ;  /* 0x0000000405057211 */ /* 0x000fe400078f40ff */
[----:B------:R-:W-:Y:S02]  /*1a60*/  LEA R2, R2, UR43, 0x4 ;  /* 0x0000002b02027c11 */ /* 0x000fe4000f8e20ff */
[----:B------:R-:W-:-:S07]  /*1a70*/  SHF.R.S32.HI R7, RZ, 0x8, R5 ;  /* 0x00000008ff077819 */ /* 0x000fce0000011405 */
.L_x_22:
[----:B-1----:R1:W2:Y:S02]  /*1a80*/  SYNCS.PHASECHK.TRANS64.TRYWAIT P1, [R220+URZ+0x88000], R9 ;  /* 0x08800009dc0075a7 */ /* 0x0022a4000802017f */
[----:B--2---:R-:W-:Y:S05]  /*1a90*/  @!P1 NANOSLEEP.SYNCS 0x989680 ;  /* 0x009896800000995d */ /* 0x004fea0003900000 */
[----:B------:R-:W2:Y:S02]  /*1aa0*/  @!P1 SYNCS.PHASECHK.TRANS64 P1, [R220+URZ+0x88000], R9 ;  /* 0x08800009dc0095a7 */ /* 0x000ea4000802007f */
[----:B--2---:R-:W-:Y:S05]  /*1ab0*/  @!P1 BRA `(.L_x_22) ;  /* 0xfffffffc00f09947 */ /* 0x004fea000383ffff */
[----:B------:R-:W-:Y:S01]  /*1ac0*/  LEA.HI R3, R3, R196, RZ, 0x2 ;  /* 0x000000c403037211 */ /* 0x000fe200078f10ff */
[----:B------:R-:W-:Y:S05]  /*1ad0*/  WARPSYNC.ALL ;  /* 0x0000000000007948 */ /* 0x000fea0003800000 */
[--C-:B------:R-:W-:Y:S02]  /*1ae0*/  SHF.R.S32.HI R5, RZ, 0x2, R3.reuse ;  /* 0x00000002ff057819 */ /* 0x100fe40000011403 */
[----:B------:R-:W-:Y:S02]  /*1af0*/  SHF.R.S32.HI R4, RZ, 0x1f, R3 ;  /* 0x0000001fff047819 */ /* 0x000fe40000011403 */
[----:B------:R-:W-:-:S02]  /*1b00*/  LOP3.LUT R3, R3, 0x7ffffffc, RZ, 0xc0, !PT ;  /* 0x7ffffffc03037812 */ /* 0x000fc400078ec0ff */
[----:B------:R-:W-:Y:S02]  /*1b10*/  LEA.HI R4, R4, R5, RZ, 0x3 ;  /* 0x0000000504047211 */ /* 0x000fe400078f18ff */
[----:B------:R-:W-:Y:S01]  /*1b20*/  VIMNMX R192, R7, R0, PT ;  /* 0x0000000007c07248 */ /* 0x000fe20003fe0100 */
[----:B------:R-:W-:Y:S01]  /*1b30*/  IMAD.IADD R3, R196, 0x1, -R3 ;  /* 0x00000001c4037824 */ /* 0x000fe200078e0a03 */
[----:B------:R-:W-:-:S04]  /*1b40*/  LOP3.LUT R4, R4, 0xfffffff8, RZ, 0xc0, !PT ;  /* 0xfffffff804047812 */ /* 0x000fc800078ec0ff */
[----:B------:R-:W-:Y:S02]  /*1b50*/  SHF.L.U32 R3, R3, 0x1, RZ ;  /* 0x0000000103037819 */ /* 0x000fe400000006ff */
[----:B------:R-:W-:Y:S02]  /*1b60*/  IADD3 R5, R2, R5, -R4 ;  /* 0x0000000502057210 */ /* 0x000fe40007ffe804 */
[C---:B------:R-:W-:Y:S01]  /*1b70*/  R2UR UR39, R220.reuse ;  /* 0x00000000dc2772ca */ /* 0x040fe200000e0000 */
[----:B------:R-:W-:Y:S01]  /*1b80*/  WARPGROUP.ARRIVE ;  /* 0x00000000000079c5 */ /* 0x000fe20000000000 */
[----:B------:R-:W-:Y:S01]  /*1b90*/  R2UR UR4, R220 ;  /* 0x00000000dc0472ca */ /* 0x000fe200000e0000 */
[----:B------:R-:W-:Y:S01]  /*1ba0*/  UMOV UR9, 0x40000040 ;  /* 0x4000004000097882 */ /* 0x000fe20000000000 */
[----:B------:R-:W-:Y:S01]  /*1bb0*/  UMOV UR11, 0x40000040 ;  /* 0x40000040000b7882 */ /* 0x000fe20000000000 */
[----:B------:R-:W-:Y:S01]  /*1bc0*/  UMOV UR13, 0x40000040 ;  /* 0x40000040000d7882 */ /* 0x000fe20000000000 */
[----:B------:R-:W-:Y:S01]  /*1bd0*/  MOV R219, UR9 ;  /* 0x0000000900db7c02 */ /* 0x000fe20008000f00 */
[----:B------:R-:W-:Y:S01]  /*1be0*/  UMOV UR5, 0x40000040 ;  /* 0x4000004000057882 */ /* 0x000fe20000000000 */
[----:B------:R-:W-:Y:S01]  /*1bf0*/  MOV R217, UR13 ;  /* 0x0000000d00d97c02 */ /* 0x000fe20008000f00 */
[----:B------:R-:W-:Y:S01]  /*1c00*/  UMOV UR45, 0x40000040 ;  /* 0x40000040002d7882 */ /* 0x000fe20000000000 */
[----:B------:R-:W-:Y:S01]  /*1c10*/  UMOV UR49, 0x40000040 ;  /* 0x4000004000317882 */ /* 0x000fe20000000000 */
[----:B------:R-:W-:Y:S01]  /*1c20*/  UMOV UR53, 0x40000040 ;  /* 0x4000004000357882 */ /* 0x000fe20000000000 */
[----:B------:R-:W-:Y:S01]  /*1c30*/  UMOV UR57, 0x40000040 ;  /* 0x4000004000397882 */ /* 0x000fe20000000000 */
[----:B------:R-:W-:Y:S01]  /*1c40*/  UIADD3 UR39, UR39, 0x8000, URZ ;  /* 0x0000800027277890 */ /* 0x000fe2000fffe03f */
[----:B------:R-:W-:Y:S01]  /*1c50*/  VIADD R0, R3, 0x8 ;  /* 0x0000000803007836 */ /* 0x000fe20000000000 */
[----:B------:R-:W-:Y:S01]  /*1c60*/  USHF.R.U32.HI UR4, URZ, 0x4, UR4 ;  /* 0x000000043f047899 */ /* 0x000fe20008011604 */
[-C--:B------:R-:W-:Y:S01]  /*1c70*/  ISETP.GE.AND P2, PT, R5, R3.reuse, PT ;  /* 0x000000030500720c */ /* 0x080fe20003f46270 */
[----:B------:R-:W-:Y:S01]  /*1c80*/  USHF.R.U32.HI UR39, URZ, 0x4, UR39 ;  /* 0x000000043f277899 */ /* 0x000fe20008011627 */
[----:B------:R-:W-:Y:S01]  /*1c90*/  IADD3 R2, R3, 0x9, RZ ;  /* 0x0000000903027810 */ /* 0x000fe20007ffe0ff */
[----:B------:R-:W-:Y:S01]  /*1ca0*/  ULOP3.LUT UR4, UR4, 0x3fff, URZ, 0xc0, !UPT ;  /* 0x00003fff04047892 */ /* 0x000fe2000f8ec03f */
[----:B------:R-:W-:Y:S01]  /*1cb0*/  ISETP.GE.AND P4, PT, R5, R0, PT ;  /* 0x000000000500720c */ /* 0x000fe20003f86270 */
[----:B------:R-:W-:Y:S01]  /*1cc0*/  ULOP3.LUT UR39, UR39, 0x3fff, URZ, 0xc0, !UPT ;  /* 0x00003fff27277892 */ /* 0x000fe2000f8ec03f */
[C---:B------:R-:W-:Y:S01]  /*1cd0*/  VIADD R0, R3.reuse, 0x18 ;  /* 0x0000001803007836 */ /* 0x040fe20000000000 */
[----:B------:R-:W-:Y:S01]  /*1ce0*/  ULOP3.LUT UR6, UR4, 0x10000, URZ, 0xfc, !UPT ;  /* 0x0001000004067892 */ /* 0x000fe2000f8efc3f */
[----:B------:R-:W-:Y:S01]  /*1cf0*/  VIADD R4, R3, 0x10 ;  /* 0x0000001003047836 */ /* 0x000fe20000000000 */
[----:B------:R-:W-:Y:S01]  /*1d00*/  ULOP3.LUT UR40, UR39, 0x10000, URZ, 0xfc, !UPT ;  /* 0x0001000027287892 */ /* 0x000fe2000f8efc3f */
[C---:B------:R-:W-:Y:S01]  /*1d10*/  ISETP.GE.AND P6, PT, R5.reuse, R2, PT ;  /* 0x000000020500720c */ /* 0x040fe20003fc6270 */
[----:B------:R-:W-:Y:S01]  /*1d20*/  UIADD3 UR4, UR6, 0x2, URZ ;  /* 0x0000000206047890 */ /* 0x000fe2000fffe03f */
[----:B------:R-:W-:Y:S01]  /*1d30*/  ISETP.GT.AND P1, PT, R5, R3, PT ;  /* 0x000000030500720c */ /* 0x000fe20003f24270 */
[----:B------:R-:W-:Y:S01]  /*1d40*/  UIADD3 UR7, UR6, 0x202, URZ ;  /* 0x0000020206077890 */ /* 0x000fe2000fffe03f */
[----:B------:R-:W-:Y:S01]  /*1d50*/  IADD3 R2, R3, 0x19, RZ ;  /* 0x0000001903027810 */ /* 0x000fe20007ffe0ff */
[----:B------:R-:W-:Y:S01]  /*1d60*/  UMOV UR8, UR6 ;  /* 0x0000000600087c82 */ /* 0x000fe20008000000 */
[----:B------:R-:W-:Y:S01]  /*1d70*/  UMOV UR10, UR40 ;  /* 0x00000028000a7c82 */ /* 0x000fe20008000000 */
[----:B------:R-:W-:Y:S01]  /*1d80*/  IMAD.U32 R218, RZ, RZ, UR8 ;  /* 0x00000008ffda7e24 */ /* 0x000fe2000f8e00ff */
[----:B------:R-:W-:Y:S01]  /*1d90*/  HGMMA.64x256x16.F32 R24, gdesc[UR8], RZ, !UPT, gsb0 ;  /* 0x03e00000081879f0 */ /* 0x000fe2000c0008ff */
[----:B------:R-:W-:Y:S01]  /*1da0*/  UIADD3 UR10, UR40, 0x2, URZ ;  /* 0x00000002280a7890 */ /* 0x000fe2000fffe03f */
[----:B------:R-:W-:Y:S01]  /*1db0*/  ISETP.GE.AND P5, PT, R5, R4, PT ;  /* 0x000000040500720c */ /* 0x000fe20003fa6270 */
[----:B------:R-:W-:Y:S01]  /*1dc0*/  UMOV UR12, UR4 ;  /* 0x00000004000c7c82 */ /* 0x000fe20008000000 */
[----:B------:R-:W-:Y:S01]  /*1dd0*/  UMOV UR9, UR13 ;  /* 0x0000000d00097c82 */ /* 0x000fe20008000000 */
[----:B------:R-:W-:Y:S01]  /*1de0*/  UMOV UR8, UR12 ;  /* 0x0000000c00087c82 */ /* 0x000fe20008000000 */
[----:B------:R-:W-:Y:S01]  /*1df0*/  UMOV UR11, 0x40000040 ;  /* 0x40000040000b7882 */ /* 0x000fe20000000000 */
[----:B------:R-:W-:Y:S01]  /*1e00*/  UIADD3 UR4, UR6, 0x4, URZ ;  /* 0x0000000406047890 */ /* 0x000fe2000fffe03f */
[----:B------:R-:W-:Y:S01]  /*1e10*/  IMAD.U32 R216, RZ, RZ, UR12 ;  /* 0x0000000cffd87e24 */ /* 0x000fe2000f8e00ff */
[----:B------:R-:W-:Y:S01]  /*1e20*/  UMOV UR13, 0x40000040 ;  /* 0x40000040000d7882 */ /* 0x000fe20000000000 */
[----:B------:R-:W-:Y:S01]  /*1e30*/  UIADD3 UR44, UR6, 0x600, URZ ;  /* 0x00000600062c7890 */ /* 0x000fe2000fffe03f */
[----:B------:R-:W-:Y:S01]  /*1e40*/  MOV R215, UR13 ;  /* 0x0000000d00d77c02 */ /* 0x000fe20008000f00 */
[----:B------:R-:W-:Y:S01]  /*1e50*/  UIADD3 UR48, UR6, 0x602, URZ ;  /* 0x0000060206307890 */ /* 0x000fe2000fffe03f */
[----:B------:R-:W-:Y:S01]  /*1e60*/  IADD3 R6, R3, 0x11, RZ ;  /* 0x0000001103067810 */ /* 0x000fe20007ffe0ff */
[----:B------:R-:W-:Y:S01]  /*1e70*/  UMOV UR12, UR4 ;  /* 0x00000004000c7c82 */ /* 0x000fe20008000000 */
[----:B------:R-:W-:Y:S01]  /*1e80*/  UIADD3 UR4, UR6, 0x6, URZ ;  /* 0x0000000606047890 */ /* 0x000fe2000fffe03f */
[----:B------:R-:W-:Y:S01]  /*1e90*/  IMAD.U32 R214, RZ, RZ, UR12 ;  /* 0x0000000cffd67e24 */ /* 0x000fe2000f8e00ff */
[----:B------:R-:W-:Y:S01]  /*1ea0*/  UIADD3 UR52, UR6, 0x604, URZ ;  /* 0x0000060406347890 */ /* 0x000fe2000fffe03f */
[C---:B------:R-:W-:Y:S01]  /*1eb0*/  ISETP.GE.AND P3, PT, R5.reuse, R6, PT ;  /* 0x000000060500720c */ /* 0x040fe20003f66270 */
[----:B------:R-:W-:Y:S01]  /*1ec0*/  UIADD3 UR56, UR6, 0x606, URZ ;  /* 0x0000060606387890 */ /* 0x000fe2000fffe03f */
[----:B------:R-:W-:Y:S01]  /*1ed0*/  VIADD R4, R5, 0x8 ;  /* 0x0000000805047836 */ /* 0x000fe20000000000 */
[----:B------:R-:W-:Y:S01]  /*1ee0*/  ULDC UR14, c[0x0][0x604] ;  /* 0x00018100000e7ab9 */ /* 0x000fe20000000800 */
[----:B------:R-:W-:-:S02]  /*1ef0*/  WARPGROUP.DEPBAR.LE gsb0, 0x0 ;  /* 0x00008000000079c5 */ /* 0x000fc40000010000 */
[----:B------:R-:W-:-:S06]  /*1f00*/  WARPGROUP.ARRIVE ;  /* 0x00000000000079c5 */ /* 0x000fcc0000000000 */
[----:B------:R-:W-:Y:S01]  /*1f10*/  HGMMA.64x256x16.F32 R24, gdesc[UR8], R24, gsb0 ;  /* 0x03e00000081879f0 */ /* 0x000fe20008000818 */
[----:B------:R-:W-:Y:S01]  /*1f20*/  UIADD3 UR10, UR40, 0x4, URZ ;  /* 0x00000004280a7890 */ /* 0x000fe2000fffe03f */
[----:B------:R-:W-:Y:S01]  /*1f30*/  UMOV UR8, UR12 ;  /* 0x0000000c00087c82 */ /* 0x000fe20008000000 */
[----:B------:R-:W-:Y:S01]  /*1f40*/  UMOV UR9, UR13 ;  /* 0x0000000d00097c82 */ /* 0x000fe20008000000 */
[----:B------:R-:W-:Y:S01]  /*1f50*/  UMOV UR11, 0x40000040 ;  /* 0x40000040000b7882 */ /* 0x000fe20000000000 */
[----:B------:R-:W-:Y:S01]  /*1f60*/  UMOV UR12, UR4 ;  /* 0x00000004000c7c82 */ /* 0x000fe20008000000 */
[----:B------:R-:W-:Y:S01]  /*1f70*/  UMOV UR13, 0x40000040 ;  /* 0x40000040000d7882 */ /* 0x000fe20000000000 */
[----:B------:R-:W-:Y:S01]  /*1f80*/  UIADD3 UR4, UR6, 0x200, URZ ;  /* 0x0000020006047890 */ /* 0x000fe2000fffe03f */
[----:B------:R-:W-:Y:S01]  /*1f90*/  IMAD.U32 R212, RZ, RZ, UR12 ;  /* 0x0000000cffd47e24 */ /* 0x000fe2000f8e00ff */
[----:B------:R-:W-:Y:S01]  /*1fa0*/  MOV R213, UR13 ;  /* 0x0000000d00d57c02 */ /* 0x000fe20008000f00 */
[----:B------:R-:W-:-:S02]  /*1fb0*/  WARPGROUP.DEPBAR.LE gsb0, 0x0 ;  /* 0x00008000000079c5 */ /* 0x000fc40000010000 */
[----:B------:R-:W-:-:S15]  /*1fc0*/  WARPGROUP.ARRIVE ;  /* 0x00000000000079c5 */ /* 0x000fde0000000000 */
[----:B------:R-:W-:-:S01]  /*1fd0*/  NOP ;  /* 0x0000000000007918 */ /* 0x000fc20000000000 */
        /* <DEDUP_REMOVED lines=18> */
[----:B------:R-:W-:Y:S02]  /*2100*/  WARPGROUP.DEPBAR.LE gsb0, 0x0 ;  /* 0x00008000000079c5 */ /* 0x000fe40000010000 */
[----:B------:R-:W-:-:S15]  /*2110*/  WARPGROUP.ARRIVE ;  /* 0x00000000000079c5 */ /* 0x000fde0000000000 */
[----:B------:R-:W-:-:S06]  /*2120*/  NOP ;  /* 0x0000000000007918 */ /* 0x000fcc0000000000 */
        /* <DEDUP_REMOVED lines=62> */
[----:B------:R-:W-:Y:S01]  /*2510*/  ULDC UR6, c[0x0][0x604] ;  /* 0x0001810000067ab9 */ /* 0x000fe20000000800 */
[----:B------:R-:W-:-:S02]  /*2520*/  WARPGROUP.DEPBAR.LE gsb0, 0x0 ;  /* 0x00008000000079c5 */ /* 0x000fc40000010000 */
[----:B------:R-:W-:-:S15]  /*2530*/  WARPGROUP.ARRIVE ;  /* 0x00000000000079c5 */ /* 0x000fde0000000000 */
[----:B------:R-:W-:Y:S01]  /*2540*/  HGMMA.64x256x16.F32 R24, gdesc[UR8], R24, gsb0 ;  /* 0x03e00000081879f0 */ /* 0x000fe20008000818 */
[----:B------:R-:W-:Y:S01]  /*2550*/  UIADD3 UR10, UR40, 0x1004, URZ ;  /* 0x00001004280a7890 */ /* 0x000fe2000fffe03f */
[----:B------:R-:W-:Y:S01]  /*2560*/  UMOV UR8, UR12 ;  /* 0x0000000c00087c82 */ /* 0x000fe20008000000 */
[----:B------:R-:W-:Y:S01]  /*2570*/  UMOV UR9, UR13 ;  /* 0x0000000d00097c82 */ /* 0x000fe20008000000 */
[----:B------:R-:W-:Y:S01]  /*2580*/  UMOV UR11, 0x40000040 ;  /* 0x40000040000b7882 */ /* 0x000fe20000000000 */
[----:B------:R-:W-:Y:S01]  /*2590*/  UMOV UR12, UR7 ;  /* 0x00000007000c7c82 */ /* 0x000fe20008000000 */
[----:B------:R-:W-:Y:S01]  /*25a0*/  UMOV UR13, 0x40000040 ;  /* 0x40000040000d7882 */ /* 0x000fe20000000000 */
[----:B------:R-:W-:Y:S01]  /*25b0*/  ULDC UR7, c[0x0][0x604] ;  /* 0x0001810000077ab9 */ /* 0x000fe20000000800 */
        /* <DEDUP_REMOVED lines=10> */
[----:B------:R-:W-:Y:S01]  /*2660*/  ULDC UR12, c[0x0][0x604] ;  /* 0x00018100000c7ab9 */ /* 0x000fe20000000800 */
[----:B------:R-:W-:Y:S01]  /*2670*/  ULDC UR13, c[0x0][0x604] ;  /* 0x00018100000d7ab9 */ /* 0x000fe20000000800 */
[----:B------:R-:W-:Y:S02]  /*2680*/  WARPGROUP.DEPBAR.LE gsb0, 0x0 ;  /* 0x00008000000079c5 */ /* 0x000fe40000010000 */
[----:B------:R-:W-:-:S15]  /*2690*/  WARPGROUP.ARRIVE ;  /* 0x00000000000079c5 */ /* 0x000fde0000000000 */
[----:B------:R-:W-:-:S04]  /*26a0*/  NOP ;  /* 0x0000000000007918 */ /* 0x000fc80000000000 */
        /* <DEDUP_REMOVED lines=33> */
[----:B------:R-:W-:Y:S01]  /*28c0*/  ULDC UR8, c[0x0][0x604] ;  /* 0x0001810000087ab9 */ /* 0x000fe20000000800 */
[----:B------:R-:W-:Y:S01]  /*28d0*/  ULDC UR10, c[0x0][0x604] ;  /* 0x00018100000a7ab9 */ /* 0x000fe20000000800 */
[----:B------:R-:W-:Y:S01]  /*28e0*/  ULDC UR9, c[0x0][0x604] ;  /* 0x0001810000097ab9 */ /* 0x000fe20000000800 */
[----:B------:R-:W-:Y:S01]  /*28f0*/  ULDC UR11, c[0x0][0x604] ;  /* 0x00018100000b7ab9 */ /* 0x000fe20000000800 */
[----:B------:R-:W-:Y:S02]  /*2900*/  WARPGROUP.DEPBAR.LE gsb0, 0x0 ;  /* 0x00008000000079c5 */ /* 0x000fe40000010000 */
[----:B------:R-:W-:Y:S02]  /*2910*/  FSEL R24, R24, -INF , P2 ;  /* 0xff80000018187808 */ /* 0x000fe40001000000 */
[----:B------:R-:W-:Y:S02]  /*2920*/  FSEL R30, R30, -INF , P2 ;  /* 0xff8000001e1e7808 */ /* 0x000fe40001000000 */
[----:B------:R-:W-:Y:S01]  /*2930*/  ISETP.GE.AND P2, PT, R5, R0, PT ;  /* 0x000000000500720c */ /* 0x000fe20003f46270 */
[----:B------:R-:W-:Y:S01]  /*2940*/  VIADD R0, R3, 0x20 ;  /* 0x0000002003007836 */ /* 0x000fe20000000000 */
[----:B------:R-:W-:-:S02]  /*2950*/  FSEL R28, R28, -INF , P4 ;  /* 0xff8000001c1c7808 */ /* 0x000fc40002000000 */
[----:B------:R-:W-:Y:S02]  /*2960*/  FSEL R34, R34, -INF , P4 ;  /* 0xff80000022227808 */ /* 0x000fe40002000000 */
[----:B------:R-:W-:Y:S01]  /*2970*/  ISETP.GE.AND P4, PT, R5, R0, PT ;  /* 0x000000000500720c */ /* 0x000fe20003f86270 */
[----:B------:R-:W-:Y:S01]  /*2980*/  VIADD R0, R3, 0x28 ;  /* 0x0000002803007836 */ /* 0x000fe20000000000 */
[----:B------:R-:W-:Y:S02]  /*2990*/  FSEL R25, R25, -INF , P1 ;  /* 0xff80000019197808 */ /* 0x000fe40000800000 */
[----:B------:R-:W-:Y:S02]  /*29a0*/  FSEL R31, R31, -INF , P1 ;  /* 0xff8000001f1f7808 */ /* 0x000fe40000800000 */
[----:B------:R-:W-:Y:S02]  /*29b0*/  ISETP.GE.AND P1, PT, R5, R2, PT ;  /* 0x000000020500720c */ /* 0x000fe40003f26270 */
[----:B------:R-:W-:-:S02]  /*29c0*/  IADD3 R2, R3, 0x21, RZ ;  /* 0x0000002103027810 */ /* 0x000fc40007ffe0ff */
[----:B------:R-:W-:Y:S02]  /*29d0*/  FSEL R32, R32, -INF , P5 ;  /* 0xff80000020207808 */ /* 0x000fe40002800000 */
[----:B------:R-:W-:Y:S02]  /*29e0*/  FSEL R38, R38, -INF , P5 ;  /* 0xff80000026267808 */ /* 0x000fe40002800000 */
[----:B------:R-:W-:Y:S02]  /*29f0*/  FSEL R29, R29, -INF , P6 ;  /* 0xff8000001d1d7808 */ /* 0x000fe40003000000 */
[----:B------:R-:W-:Y:S02]  /*2a00*/  FSEL R35, R35, -INF , P6 ;  /* 0xff80000023237808 */ /* 0x000fe40003000000 */
[----:B------:R-:W-:Y:S01]  /*2a10*/  ISETP.GE.AND P5, PT, R5, R0, PT ;  /* 0x000000000500720c */ /* 0x000fe20003fa6270 */
[----:B------:R-:W-:Y:S01]  /*2a20*/  VIADD R0, R3, 0x30 ;  /* 0x0000003003007836 */ /* 0x000fe20000000000 */
[----:B------:R-:W-:-:S02]  /*2a30*/  ISETP.GE.AND P6, PT, R5, R2, PT ;  /* 0x000000020500720c */ /* 0x000fc40003fc6270 */
[----:B------:R-:W-:Y:S02]  /*2a40*/  IADD3 R2, R3, 0x29, RZ ;  /* 0x0000002903027810 */ /* 0x000fe40007ffe0ff */
[----:B------:R-:W-:Y:S02]  /*2a50*/  FSEL R33, R33, -INF , P3 ;  /* 0xff80000021217808 */ /* 0x000fe40001800000 */
[----:B------:R-:W-:Y:S02]  /*2a60*/  FSEL R39, R39, -INF , P3 ;  /* 0xff80000027277808 */ /* 0x000fe40001800000 */
[----:B------:R-:W-:Y:S02]  /*2a70*/  FSEL R36, R36, -INF , P2 ;  /* 0xff80000024247808 */ /* 0x000fe40001000000 */
[----:B------:R-:W-:Y:S02]  /*2a80*/  FSEL R42, R42, -INF , P2 ;  /* 0xff8000002a2a7808 */ /* 0x000fe40001000000 */
[----:B------:R-:W-:-:S02]  /*2a90*/  ISETP.GE.AND P3, PT, R5, R2, PT ;  /* 0x000000020500720c */ /* 0x000fc40003f66270 */
[----:B------:R-:W-:Y:S01]  /*2aa0*/  ISETP.GE.AND P2, PT, R5, R0, PT ;  /* 0x000000000500720c */ /* 0x000fe20003f46270 */
[C---:B------:R-:W-:Y:S01]  /*2ab0*/  VIADD R0, R3.reuse, 0x38 ;  /* 0x0000003803007836 */ /* 0x040fe20000000000 */
[----:B------:R-:W-:Y:S02]  /*2ac0*/  IADD3 R2, R3, 0x31, RZ ;  /* 0x0000003103027810 */ /* 0x000fe40007ffe0ff */
[----:B------:R-:W-:Y:S02]  /*2ad0*/  FSEL R37, R37, -INF , P1 ;  /* 0xff80000025257808 */ /* 0x000fe40000800000 */
[----:B------:R-:W-:Y:S02]  /*2ae0*/  FSEL R43, R43, -INF , P1 ;  /* 0xff8000002b2b7808 */ /* 0x000fe40000800000 */
[----:B------:R-:W-:Y:S02]  /*2af0*/  ISETP.GE.AND P1, PT, R5, R2, PT ;  /* 0x000000020500720c */ /* 0x000fe40003f26270 */
[----:B------:R-:W-:-:S02]  /*2b00*/  FSEL R40, R40, -INF , P4 ;  /* 0xff80000028287808 */ /* 0x000fc40002000000 */
[----:B------:R-:W-:Y:S02]  /*2b10*/  FSEL R46, R46, -INF , P4 ;  /* 0xff8000002e2e7808 */ /* 0x000fe40002000000 */
[----:B------:R-:W-:Y:S02]  /*2b20*/  IADD3 R2, R3, 0x39, RZ ;  /* 0x0000003903027810 */ /* 0x000fe40007ffe0ff */
[----:B------:R-:W-:Y:S01]  /*2b30*/  ISETP.GE.AND P4, PT, R5, R0, PT ;  /* 0x000000000500720c */ /* 0x000fe20003f86270 */
[----:B------:R-:W-:Y:S01]  /*2b40*/  VIADD R0, R3, 0x40 ;  /* 0x0000004003007836 */ /* 0x000fe20000000000 */
[----:B------:R-:W-:Y:S02]  /*2b50*/  FSEL R41, R41, -INF , P6 ;  /* 0xff80000029297808 */ /* 0x000fe40003000000 */
[----:B------:R-:W-:Y:S02]  /*2b60*/  FSEL R47, R47, -INF , P6 ;  /* 0xff8000002f2f7808 */ /* 0x000fe40003000000 */
[----:B------:R-:W-:-:S02]  /*2b70*/  ISETP.GE.AND P6, PT, R5, R2, PT ;  /* 0x000000020500720c */ /* 0x000fc40003fc6270 */
[----:B------:R-:W-:Y:S02]  /*2b80*/  IADD3 R2, R3, 0x41, RZ ;  /* 0x0000004103027810 */ /* 0x000fe40007ffe0ff */
[----:B------:R-:W-:Y:S02]  /*2b90*/  FSEL R44, R44, -INF , P5 ;  /* 0xff8000002c2c7808 */ /* 0x000fe40002800000 */
[----:B------:R-:W-:Y:S02]  /*2ba0*/  FSEL R50, R50, -INF , P5 ;  /* 0xff80000032327808 */ /* 0x000fe40002800000 */
[----:B------:R-:W-:Y:S01]  /*2bb0*/  ISETP.GE.AND P5, PT, R5, R0, PT ;  /* 0x000000000500720c */ /* 0x000fe20003fa6270 */
[----:B------:R-:W-:Y:S01]  /*2bc0*/  VIADD R0, R3, 0x48 ;  /* 0x0000004803007836 */ /* 0x000fe20000000000 */
[----:B------:R-:W-:Y:S02]  /*2bd0*/  FSEL R45, R45, -INF , P3 ;  /* 0xff8000002d2d7808 */ /* 0x000fe40001800000 */
[----:B------:R-:W-:-:S02]  /*2be0*/  FSEL R51, R51, -INF , P3 ;  /* 0xff80000033337808 */ /* 0x000fc40001800000 */
[----:B------:R-:W-:Y:S02]  /*2bf0*/  ISETP.GE.AND P3, PT, R5, R2, PT ;  /* 0x000000020500720c */ /* 0x000fe40003f66270 */
[----:B------:R-:W-:Y:S02]  /*2c00*/  IADD3 R2, R3, 0x49, RZ ;  /* 0x0000004903027810 */ /* 0x000fe40007ffe0ff */
[----:B------:R-:W-:Y:S02]  /*2c10*/  FSEL R48, R48, -INF , P2 ;  /* 0xff80000030307808 */ /* 0x000fe40001000000 */
[----:B------:R-:W-:Y:S02]  /*2c20*/  FSEL R54, R54, -INF , P2 ;  /* 0xff80000036367808 */ /* 0x000fe40001000000 */
[----:B------:R-:W-:Y:S01]  /*2c30*/  ISETP.GE.AND P2, PT, R5, R0, PT ;  /* 0x000000000500720c */ /* 0x000fe20003f46270 */
[----:B------:R-:W-:Y:S01]  /*2c40*/  VIADD R0, R3, 0x50 ;  /* 0x0000005003007836 */ /* 0x000fe20000000000 */
[----:B------:R-:W-:-:S02]  /*2c50*/  FSEL R49, R49, -INF , P1 ;  /* 0xff80000031317808 */ /* 0x000fc40000800000 */
[----:B------:R-:W-:Y:S02]  /*2c60*/  FSEL R55, R55, -INF , P1 ;  /* 0xff80000037377808 */ /* 0x000fe40000800000 */
        /* <DEDUP_REMOVED lines=12> */
[----:B------:R-:W-:-:S02]  /*2d30*/  FSEL R57, R57, -INF , P3 ;  /* 0xff80000039397808 */ /* 0x000fc40001800000 */
[----:B------:R-:W-:Y:S02]  /*2d40*/  FSEL R63, R63, -INF , P3 ;  /* 0xff8000003f3f7808 */ /* 0x000fe40001800000 */
[----:B------:R-:W-:Y:S01]  /*2d50*/  ISETP.GE.AND P5, PT, R5, R0, PT ;  /* 0x000000000500720c */ /* 0x000fe20003fa6270 */
[----:B------:R-:W-:Y:S01]  /*2d60*/  VIADD R0, R3, 0x60 ;  /* 0x0000006003007836 */ /* 0x000fe20000000000 */
[----:B------:R-:W-:Y:S02]  /*2d70*/  ISETP.GE.AND P3, PT, R5, R2, PT ;  /* 0x000000020500720c */ /* 0x000fe40003f66270 */
[----:B------:R-:W-:Y:S02]  /*2d80*/  IADD3 R2, R3, 0x61, RZ ;  /* 0x0000006103027810 */ /* 0x000fe40007ffe0ff */
[----:B------:R-:W-:Y:S02]  /*2d90*/  FSEL R61, R61, -INF , P1 ;  /* 0xff8000003d3d7808 */ /* 0x000fe40000800000 */
[----:B------:R-:W-:-:S02]  /*2da0*/  FSEL R67, R67, -INF , P1 ;  /* 0xff80000043437808 */ /* 0x000fc40000800000 */
[----:B------:R-:W-:Y:S02]  /*2db0*/  FSEL R68, R68, -INF , P5 ;  /* 0xff80000044447808 */ /* 0x000fe40002800000 */
[----:B------:R-:W-:Y:S02]  /*2dc0*/  FSEL R74, R74, -INF , P5 ;  /* 0xff8000004a4a7808 */ /* 0x000fe40002800000 */
[----:B------:R-:W-:Y:S02]  /*2dd0*/  FSEL R69, R69, -INF , P3 ;  /* 0xff80000045457808 */ /* 0x000fe40001800000 */
[----:B------:R-:W-:Y:S02]  /*2de0*/  FSEL R75, R75, -INF , P3 ;  /* 0xff8000004b4b7808 */ /* 0x000fe40001800000 */
[----:B------:R-:W-:Y:S02]  /*2df0*/  ISETP.GE.AND P1, PT, R5, R2, PT ;  /* 0x000000020500720c */ /* 0x000fe40003f26270 */
[----:B------:R-:W-:-:S02]  /*2e00*/  ISETP.GE.AND P5, PT, R4, R3, PT ;  /* 0x000000030400720c */ /* 0x000fc40003fa6270 */
[----:B------:R-:W-:Y:S02]  /*2e10*/  ISETP.GT.AND P3, PT, R4, R3, PT ;  /* 0x000000030400720c */ /* 0x000fe40003f64270 */
[----:B------:R-:W-:Y:S02]  /*2e20*/  IADD3 R2, R3, 0x69, RZ ;  /* 0x0000006903027810 */ /* 0x000fe40007ffe0ff */
[----:B------:R-:W-:Y:S02]  /*2e30*/  FSEL R65, R65, -INF , P6 ;  /* 0xff80000041417808 */ /* 0x000fe40003000000 */
[----:B------:R-:W-:Y:S02]  /*2e40*/  FSEL R71, R71, -INF , P6 ;  /* 0xff80000047477808 */ /* 0x000fe40003000000 */
[----:B------:R-:W-:Y:S02]  /*2e50*/  FSEL R26, R26, -INF , P5 ;  /* 0xff8000001a1a7808 */ /* 0x000fe40002800000 */
[----:B------:R-:W-:-:S02]  /*2e60*/  FSEL R27, R27, -INF , P3 ;  /* 0xff8000001b1b7808 */ /* 0x000fc40001800000 */
[----:B------:R-:W-:Y:S01]  /*2e70*/  ISETP.GE.AND P6, PT, R5, R2, PT ;  /* 0x000000020500720c */ /* 0x000fe20003fc6270 */
[----:B------:R-:W-:Y:S01]  /*2e80*/  VIADD R2, R3, 0x71 ;  /* 0x0000007103027836 */ /* 0x000fe20000000000 */
[----:B------:R-:W-:Y:S02]  /*2e90*/  FMNMX R7, R26, R27, !PT ;  /* 0x0000001b1a077209 */ /* 0x000fe40007800000 */
[----:B------:R-:W-:Y:S02]  /*2ea0*/  FSEL R60, R60, -INF , P2 ;  /* 0xff8000003c3c7808 */ /* 0x000fe40001000000 */
[----:B------:R-:W-:Y:S02]  /*2eb0*/  ISETP.GE.AND P3, PT, R5, R2, PT ;  /* 0x000000020500720c */ /* 0x000fe40003f66270 */
[----:B------:R-:W-:Y:S02]  /*2ec0*/  FMNMX R2, R30, R7, !PT ;  /* 0x000000071e027209 */ /* 0x000fe40007800000 */
[----:B------:R-:W-:-:S02]  /*2ed0*/  FSEL R66, R66, -INF , P2 ;  /* 0xff80000042427808 */ /* 0x000fc40001000000 */
[----:B------:R-:W-:Y:S02]  /*2ee0*/  FMNMX R7, R31, R2, !PT ;  /* 0x000000021f077209 */ /* 0x000fe40007800000 */
[----:B------:R-:W-:Y:S01]  /*2ef0*/  ISETP.GE.AND P2, PT, R5, R0, PT ;  /* 0x000000000500720c */ /* 0x000fe20003f46270 */
[----:B------:R-:W-:Y:S01]  /*2f00*/  VIADD R0, R3, 0x68 ;  /* 0x0000006803007836 */ /* 0x000fe20000000000 */
[----:B------:R-:W-:Y:S02]  /*2f10*/  FMNMX R2, R34, R7, !PT ;  /* 0x0000000722027209 */ /* 0x000fe40007800000 */
[----:B------:R-:W-:Y:S02]  /*2f20*/  FSEL R64, R64, -INF , P4 ;  /* 0xff80000040407808 */ /* 0x000fe40002000000 */
[----:B------:R-:W-:Y:S02]  /*2f30*/  FMNMX R7, R35, R2, !PT ;  /* 0x0000000223077209 */ /* 0x000fe40007800000 */
[----:B------:R-:W-:-:S02]  /*2f40*/  FSEL R70, R70, -INF , P4 ;  /* 0xff80000046467808 */ /* 0x000fc40002000000 */
[----:B------:R-:W-:Y:S02]  /*2f50*/  FMNMX R2, R38, R7, !PT ;  /* 0x0000000726027209 */ /* 0x000fe40007800000 */
[----:B------:R-:W-:Y:S02]  /*2f60*/  ISETP.GE.AND P4, PT, R5, R0, PT ;  /* 0x000000000500720c */ /* 0x000fe40003f86270 */
[----:B------:R-:W-:Y:S02]  /*2f70*/  FMNMX R7, R39, R2, !PT ;  /* 0x0000000227077209 */ /* 0x000fe40007800000 */
[----:B------:R-:W-:Y:S02]  /*2f80*/  IADD3 R0, R3, 0x70, RZ ;  /* 0x0000007003007810 */ /* 0x000fe40007ffe0ff */
[----:B------:R-:W-:Y:S02]  /*2f90*/  FMNMX R2, R42, R7, !PT ;  /* 0x000000072a027209 */ /* 0x000fe40007800000 */
[----:B------:R-:W-:-:S02]  /*2fa0*/  ISETP.GE.AND P5, PT, R5, R0, PT ;  /* 0x000000000500720c */ /* 0x000fc40003fa6270 */
[----:B------:R-:W-:Y:S02]  /*2fb0*/  FMNMX R7, R43, R2, !PT ;  /* 0x000000022b077209 */ /* 0x000fe40007800000 */
[----:B------:R-:W-:Y:S02]  /*2fc0*/  IADD3 R0, R3, 0x78, RZ ;  /* 0x0000007803007810 */ /* 0x000fe40007ffe0ff */
[----:B------:R-:W-:Y:S02]  /*2fd0*/  FMNMX R2, R46, R7, !PT ;  /* 0x000000072e027209 */ /* 0x000fe40007800000 */
[----:B------:R-:W-:Y:S02]  /*2fe0*/  FSEL R72, R72, -INF , P2 ;  /* 0xff80000048487808 */ /* 0x000fe40001000000 */
[----:B------:R-:W-:Y:S02]  /*2ff0*/  FMNMX R7, R47, R2, !PT ;  /* 0x000000022f077209 */ /* 0x000fe40007800000 */
[----:B------:R-:W-:-:S02]  /*3000*/  FSEL R78, R78, -INF , P2 ;  /* 0xff8000004e4e7808 */ /* 0x000fc40001000000 */
[----:B------:R-:W-:Y:S02]  /*3010*/  FMNMX R2, R50, R7, !PT ;  /* 0x0000000732027209 */ /* 0x000fe40007800000 */
[----:B------:R-:W-:Y:S02]  /*3020*/  FMNMX R7, R24, R25, !PT ;  /* 0x0000001918077209 */ /* 0x000fe40007800000 */
[----:B-1----:R-:W-:Y:S02]  /*3030*/  FMNMX R9, R51, R2, !PT ;  /* 0x0000000233097209 */ /* 0x002fe40007800000 */
[----:B------:R-:W-:Y:S02]  /*3040*/  FMNMX R2, R28, R7, !PT ;  /* 0x000000071c027209 */ /* 0x000fe40007800000 */
[----:B------:R-:W-:Y:S02]  /*3050*/  FMNMX R6, R54, R9, !PT ;  /* 0x0000000936067209 */ /* 0x000fe40007800000 */
[----:B------:R-:W-:-:S02]  /*3060*/  FMNMX R7, R29, R2, !PT ;  /* 0x000000021d077209 */ /* 0x000fc40007800000 */
[----:B------:R-:W-:Y:S02]  /*3070*/  FMNMX R9, R55, R6, !PT ;  /* 0x0000000637097209 */ /* 0x000fe40007800000 */
[----:B------:R-:W-:Y:S02]  /*3080*/  FMNMX R2, R32, R7, !PT ;  /* 0x0000000720027209 */ /* 0x000fe40007800000 */
[----:B------:R-:W-:Y:S02]  /*3090*/  FMNMX R6, R58, R9, !PT ;  /* 0x000000093a067209 */ /* 0x000fe40007800000 */
[----:B------:R-:W-:Y:S02]  /*30a0*/  FMNMX R7, R33, R2, !PT ;  /* 0x0000000221077209 */ /* 0x000fe40007800000 */
[----:B------:R-:W-:Y:S02]  /*30b0*/  FMNMX R9, R59, R6, !PT ;  /* 0x000000063b097209 */ /* 0x000fe40007800000 */
[----:B------:R-:W-:-:S02]  /*30c0*/  FMNMX R2, R36, R7, !PT ;  /* 0x0000000724027209 */ /* 0x000fc40007800000 */
[----:B------:R-:W-:Y:S02]  /*30d0*/  FMNMX R6, R62, R9, !PT ;  /* 0x000000093e067209 */ /* 0x000fe40007800000 */
[----:B------:R-:W-:Y:S01]  /*30e0*/  ISETP.GE.AND P2, PT, R5, R0, PT ;  /* 0x000000000500720c */ /* 0x000fe20003f46270 */
[----:B------:R-:W-:Y:S01]  /*30f0*/  VIADD R0, R3, 0x79 ;  /* 0x0000007903007836 */ /* 0x000fe20000000000 */
[----:B------:R-:W-:Y:S02]  /*3100*/  FMNMX R7, R37, R2, !PT ;  /* 0x0000000225077209 */ /* 0x000fe40007800000 */
[----:B------:R-:W-:Y:S02]  /*3110*/  FMNMX R9, R63, R6, !PT ;  /* 0x000000063f097209 */ /* 0x000fe40007800000 */
[----:B------:R-:W-:Y:S02]  /*3120*/  FSEL R73, R73, -INF , P1 ;  /* 0xff80000049497808 */ /* 0x000fe40000800000 */
[----:B------:R-:W-:-:S02]  /*3130*/  FSEL R79, R79, -INF , P1 ;  /* 0xff8000004f4f7808 */ /* 0x000fc40000800000 */
[----:B------:R-:W-:Y:S02]  /*3140*/  ISETP.GE.AND P1, PT, R5, R0, PT ;  /* 0x000000000500720c */ /* 0x000fe40003f26270 */
[----:B------:R-:W-:Y:S02]  /*3150*/  IADD3 R0, R3, 0x80, RZ ;  /* 0x0000008003007810 */ /* 0x000fe40007ffe0ff */
[----:B------:R-:W-:Y:S02]  /*3160*/  FMNMX R2, R40, R7, !PT ;  /* 0x0000000728027209 */ /* 0x000fe40007800000 */
[----:B------:R-:W-:Y:S02]  /*3170*/  FMNMX R6, R66, R9, !PT ;  /* 0x0000000942067209 */ /* 0x000fe40007800000 */
[----:B------:R-:W-:Y:S02]  /*3180*/  FSEL R76, R76, -INF , P4 ;  /* 0xff8000004c4c7808 */ /* 0x000fe40002000000 */
[----:B------:R-:W-:-:S02]  /*3190*/  FSEL R82, R82, -INF , P4 ;  /* 0xff80000052527808 */ /* 0x000fc40002000000 */
[----:B------:R-:W-:Y:S01]  /*31a0*/  ISETP.GE.AND P4, PT, R5, R0, PT ;  /* 0x000000000500720c */ /* 0x000fe20003f86270 */
[----:B------:R-:W-:Y:S01]  /*31b0*/  VIADD R0, R3, 0x81 ;  /* 0x0000008103007836 */ /* 0x000fe20000000000 */
[----:B------:R-:W-:Y:S02]  /*31c0*/  FMNMX R7, R41, R2, !PT ;  /* 0x0000000229077209 */ /* 0x000fe40007800000 */
[----:B------:R-:W-:Y:S02]  /*31d0*/  FMNMX R9, R67, R6, !PT ;  /* 0x0000000643097209 */ /* 0x000fe40007800000 */
[----:B------:R-:W-:Y:S02]  /*31e0*/  FMNMX R2, R44, R7, !PT ;  /* 0x000000072c027209 */ /* 0x000fe40007800000 */
[----:B------:R-:W-:Y:S02]  /*31f0*/  FMNMX R6, R70, R9, !PT ;  /* 0x0000000946067209 */ /* 0x000fe40007800000 */
[----:B------:R-:W-:-:S02]  /*3200*/  FSEL R77, R77, -INF , P6 ;  /* 0xff8000004d4d7808 */ /* 0x000fc40003000000 */
[----:B------:R-:W-:Y:S02]  /*3210*/  FSEL R83, R83, -INF , P6 ;  /* 0xff80000053537808 */ /* 0x000fe40003000000 */
[----:B------:R-:W-:Y:S02]  /*3220*/  ISETP.GE.AND P6, PT, R5, R0, PT ;  /* 0x000000000500720c */ /* 0x000fe40003fc6270 */
[----:B------:R-:W-:Y:S02]  /*3230*/  IADD3 R0, R3, 0x88, RZ ;  /* 0x0000008803007810 */ /* 0x000fe40007ffe0ff */
[----:B------:R-:W-:Y:S02]  /*3240*/  FMNMX R7, R45, R2, !PT ;  /* 0x000000022d077209 */ /* 0x000fe40007800000 */
[----:B------:R-:W-:Y:S02]  /*3250*/  FMNMX R9, R71, R6, !PT ;  /* 0x0000000647097209 */ /* 0x000fe40007800000 */
[----:B------:R-:W-:-:S02]  /*3260*/  FSEL R80, R80, -INF , P5 ;  /* 0xff80000050507808 */ /* 0x000fc40002800000 */
[----:B------:R-:W-:Y:S02]  /*3270*/  FSEL R86, R86, -INF , P5 ;  /* 0xff80000056567808 */ /* 0x000fe40002800000 */
[----:B------:R-:W-:Y:S01]  /*3280*/  ISETP.GE.AND P5, PT, R5, R0, PT ;  /* 0x000000000500720c */ /* 0x000fe20003fa6270 */
[----:B------:R-:W-:Y:S01]  /*3290*/  VIADD R0, R3, 0x89 ;  /* 0x0000008903007836 */ /* 0x000fe20000000000 */
[----:B------:R-:W-:Y:S02]  /*32a0*/  FMNMX R2, R48, R7, !PT ;  /* 0x0000000730027209 */ /* 0x000fe40007800000 */
[----:B------:R-:W-:Y:S02]  /*32b0*/  FMNMX R6, R74, R9, !PT ;  /* 0x000000094a067209 */ /* 0x000fe40007800000 */
[----:B------:R-:W-:Y:S02]  /*32c0*/  FSEL R81, R81, -INF , P3 ;  /* 0xff80000051517808 */ /* 0x000fe40001800000 */
[----:B------:R-:W-:-:S02]  /*32d0*/  FSEL R87, R87, -INF , P3 ;  /* 0xff80000057577808 */ /* 0x000fc40001800000 */
[----:B------:R-:W-:Y:S02]  /*32e0*/  FMNMX R7, R49, R2, !PT ;  /* 0x0000000231077209 */ /* 0x000fe40007800000 */
[----:B------:R-:W-:Y:S02]  /*32f0*/  FMNMX R9, R75, R6, !PT ;  /* 0x000000064b097209 */ /* 0x000fe40007800000 */
[----:B------:R-:W-:Y:S02]  /*3300*/  ISETP.GE.AND P3, PT, R5, R0, PT ;  /* 0x000000000500720c */ /* 0x000fe40003f66270 */
[----:B------:R-:W-:Y:S02]  /*3310*/  IADD3 R0, R3, 0x90, RZ ;  /* 0x0000009003007810 */ /* 0x000fe40007ffe0ff */
[----:B------:R-:W-:Y:S02]  /*3320*/  FMNMX R2, R52, R7, !PT ;  /* 0x0000000734027209 */ /* 0x000fe40007800000 */
[----:B------:R-:W-:-:S02]  /*3330*/  FMNMX R6, R78, R9, !PT ;  /* 0x000000094e067209 */ /* 0x000fc40007800000 */
[----:B------:R-:W-:Y:S02]  /*3340*/  FSEL R84, R84, -INF , P2 ;  /* 0xff80000054547808 */ /* 0x000fe40001000000 */
[----:B------:R-:W-:Y:S02]  /*3350*/  FSEL R90, R90, -INF , P2 ;  /* 0xff8000005a5a7808 */ /* 0x000fe40001000000 */
[----:B------:R-:W-:Y:S01]  /*3360*/  ISETP.GE.AND P2, PT, R5, R0, PT ;  /* 0x000000000500720c */ /* 0x000fe20003f46270 */
[----:B------:R-:W-:Y:S01]  /*3370*/  VIADD R0, R3, 0x91 ;  /* 0x0000009103007836 */ /* 0x000fe20000000000 */
[----:B------:R-:W-:Y:S02]  /*3380*/  FMNMX R7, R53, R2, !PT ;  /* 0x0000000235077209 */ /* 0x000fe40007800000 */
[----:B------:R-:W-:Y:S02]  /*3390*/  FMNMX R9, R79, R6, !PT ;  /* 0x000000064f097209 */ /* 0x000fe40007800000 */
[----:B------:R-:W-:-:S02]  /*33a0*/  FSEL R85, R85, -INF , P1 ;  /* 0xff80000055557808 */ /* 0x000fc40000800000 */
[----:B------:R-:W-:Y:S02]  /*33b0*/  FSEL R91, R91, -INF , P1 ;  /* 0xff8000005b5b7808 */ /* 0x000fe40000800000 */
[----:B------:R-:W-:Y:S02]  /*33c0*/  ISETP.GE.AND P1, PT, R5, R0, PT ;  /* 0x000000000500720c */ /* 0x000fe40003f26270 */
[----:B------:R-:W-:Y:S02]  /*33d0*/  FMNMX R2, R56, R7, !PT ;  /* 0x0000000738027209 */ /* 0x000fe40007800000 */
[----:B------:R-:W-:Y:S02]  /*33e0*/  FMNMX R6, R82, R9, !PT ;  /* 0x0000000952067209 */ /* 0x000fe40007800000 */
[----:B------:R-:W-:Y:S02]  /*33f0*/  IADD3 R0, R3, 0x98, RZ ;  /* 0x0000009803007810 */ /* 0x000fe40007ffe0ff */
[----:B------:R-:W-:-:S02]  /*3400*/  FSEL R88, R88, -INF , P4 ;  /* 0xff80000058587808 */ /* 0x000fc40002000000 */
[----:B------:R-:W-:Y:S02]  /*3410*/  FSEL R94, R94, -INF , P4 ;  /* 0xff8000005e5e7808 */ /* 0x000fe40002000000 */
[----:B------:R-:W-:Y:S02]  /*3420*/  FMNMX R7, R57, R2, !PT ;  /* 0x0000000239077209 */ /* 0x000fe40007800000 */
[----:B------:R-:W-:Y:S02]  /*3430*/  FMNMX R9, R83, R6, !PT ;  /* 0x0000000653097209 */ /* 0x000fe40007800000 */
[----:B------:R-:W-:Y:S01]  /*3440*/  ISETP.GE.AND P4, PT, R5, R0, PT ;  /* 0x000000000500720c */ /* 0x000fe20003f86270 */
[----:B------:R-:W-:Y:S01]  /*3450*/  VIADD R0, R3, 0x99 ;  /* 0x0000009903007836 */ /* 0x000fe20000000000 */
[----:B------:R-:W-:Y:S02]  /*3460*/  FMNMX R2, R60, R7, !PT ;  /* 0x000000073c027209 */ /* 0x000fe40007800000 */
[----:B------:R-:W-:-:S02]  /*3470*/  FMNMX R6, R86, R9, !PT ;  /* 0x0000000956067209 */ /* 0x000fc40007800000 */
[----:B------:R-:W-:Y:S02]  /*3480*/  FSEL R89, R89, -INF , P6 ;  /* 0xff80000059597808 */ /* 0x000fe40003000000 */
[----:B------:R-:W-:Y:S02]  /*3490*/  FSEL R95, R95, -INF , P6 ;  /* 0xff8000005f5f7808 */ /* 0x000fe40003000000 */
        /* <DEDUP_REMOVED lines=10> */
[----:B------:R-:W-:-:S02]  /*3540*/  FMNMX R7, R65, R2, !PT ;  /* 0x0000000241077209 */ /* 0x000fc40007800000 */
[----:B------:R-:W-:Y:S02]  /*3550*/  FMNMX R9, R91, R6, !PT ;  /* 0x000000065b097209 */ /* 0x000fe40007800000 */
[----:B------:R-:W-:Y:S02]  /*3560*/  FSEL R93, R93, -INF , P3 ;  /* 0xff8000005d5d7808 */ /* 0x000fe40001800000 */
[----:B------:R-:W-:Y:S02]  /*3570*/  FSEL R99, R99, -INF , P3 ;  /* 0xff80000063637808 */ /* 0x000fe40001800000 */
[----:B------:R-:W-:Y:S02]  /*3580*/  ISETP.GE.AND P3, PT, R5, R0, PT ;  /* 0x000000000500720c */ /* 0x000fe40003f66270 */
[----:B------:R-:W-:Y:S02]  /*3590*/  IADD3 R0, R3, 0xa8, RZ ;  /* 0x000000a803007810 */ /* 0x000fe40007ffe0ff */
[----:B------:R-:W-:-:S02]  /*35a0*/  FMNMX R2, R68, R7, !PT ;  /* 0x0000000744027209 */ /* 0x000fc40007800000 */
[----:B------:R-:W-:Y:S02]  /*35b0*/  FMNMX R6, R94, R9, !PT ;  /* 0x000000095e067209 */ /* 0x000fe40007800000 */
[----:B------:R-:W-:Y:S02]  /*35c0*/  FSEL R96, R96, -INF , P2 ;  /* 0xff80000060607808 */ /* 0x000fe40001000000 */
[----:B------:R-:W-:Y:S02]  /*35d0*/  FSEL R102, R102, -INF , P2 ;  /* 0xff80000066667808 */ /* 0x000fe40001000000 */
[----:B------:R-:W-:Y:S01]  /*35e0*/  ISETP.GE.AND P2, PT, R5, R0, PT ;  /* 0x000000000500720c */ /* 0x000fe20003f46270 */
[----:B------:R-:W-:Y:S01]  /*35f0*/  VIADD R0, R3, 0xa9 ;  /* 0x000000a903007836 */ /* 0x000fe20000000000 */
[----:B------:R-:W-:Y:S02]  /*3600*/  FMNMX R7, R69, R2, !PT ;  /* 0x0000000245077209 */ /* 0x000fe40007800000 */
[----:B------:R-:W-:-:S02]  /*3610*/  FMNMX R9, R95, R6, !PT ;  /* 0x000000065f097209 */ /* 0x000fc40007800000 */
[----:B------:R-:W-:Y:S02]  /*3620*/  FSEL R97, R97, -INF , P1 ;  /* 0xff80000061617808 */ /* 0x000fe40000800000 */
[----:B------:R-:W-:Y:S02]  /*3630*/  FSEL R103, R103, -INF , P1 ;  /* 0xff80000067677808 */ /* 0x000fe40000800000 */
[----:B------:R-:W-:Y:S02]  /*3640*/  FMNMX R2, R72, R7, !PT ;  /* 0x0000000748027209 */ /* 0x000fe40007800000 */
[----:B------:R-:W-:Y:S02]  /*3650*/  FMNMX R6, R98, R9, !PT ;  /* 0x0000000962067209 */ /* 0x000fe40007800000 */
[----:B------:R-:W-:Y:S02]  /*3660*/  ISETP.GE.AND P1, PT, R5, R0, PT ;  /* 0x000000000500720c */ /* 0x000fe40003f26270 */
[----:B------:R-:W-:-:S02]  /*3670*/  IADD3 R0, R3, 0xb0, RZ ;  /* 0x000000b003007810 */ /* 0x000fc40007ffe0ff */
[----:B------:R-:W-:Y:S02]  /*3680*/  FMNMX R7, R73, R2, !PT ;  /* 0x0000000249077209 */ /* 0x000fe40007800000 */
[----:B------:R-:W-:Y:S02]  /*3690*/  FMNMX R9, R99, R6, !PT ;  /* 0x0000000663097209 */ /* 0x000fe40007800000 */
[----:B------:R-:W-:Y:S02]  /*36a0*/  FSEL R100, R100, -INF , P4 ;  /* 0xff80000064647808 */ /* 0x000fe40002000000 */
[----:B------:R-:W-:Y:S02]  /*36b0*/  FSEL R106, R106, -INF , P4 ;  /* 0xff8000006a6a7808 */ /* 0x000fe40002000000 */
[----:B------:R-:W-:Y:S01]  /*36c0*/  ISETP.GE.AND P4, PT, R5, R0, PT ;  /* 0x000000000500720c */ /* 0x000fe20003f86270 */
[----:B------:R-:W-:Y:S01]  /*36d0*/  VIADD R0, R3, 0xb1 ;  /* 0x000000b103007836 */ /* 0x000fe20000000000 */
[----:B------:R-:W-:-:S02]  /*36e0*/  FMNMX R2, R76, R7, !PT ;  /* 0x000000074c027209 */ /* 0x000fc40007800000 */
[----:B------:R-:W-:Y:S02]  /*36f0*/  FMNMX R6, R102, R9, !PT ;  /* 0x0000000966067209 */ /* 0x000fe40007800000 */
[----:B------:R-:W-:Y:S02]  /*3700*/  FSEL R101, R101, -INF , P6 ;  /* 0xff80000065657808 */ /* 0x000fe40003000000 */
[----:B------:R-:W-:Y:S02]  /*3710*/  FSEL R107, R107, -INF , P6 ;  /* 0xff8000006b6b7808 */ /* 0x000fe40003000000 */
[----:B------:R-:W-:Y:S02]  /*3720*/  ISETP.GE.AND P6, PT, R5, R0, PT ;  /* 0x000000000500720c */ /* 0x000fe40003fc6270 */
[----:B------:R-:W-:Y:S02]  /*3730*/  FMNMX R7, R77, R2, !PT ;  /* 0x000000024d077209 */ /* 0x000fe40007800000 */
[----:B------:R-:W-:-:S02]  /*3740*/  FMNMX R9, R103, R6, !PT ;  /* 0x0000000667097209 */ /* 0x000fc40007800000 */
[----:B------:R-:W-:Y:S02]  /*3750*/  IADD3 R0, R3, 0xb8, RZ ;  /* 0x000000b803007810 */ /* 0x000fe40007ffe0ff */
[----:B------:R-:W-:Y:S02]  /*3760*/  FSEL R104, R104, -INF , P5 ;  /* 0xff80000068687808 */ /* 0x000fe40002800000 */
[----:B------:R-:W-:Y:S02]  /*3770*/  FSEL R110, R110, -INF , P5 ;  /* 0xff8000006e6e7808 */ /* 0x000fe40002800000 */
[----:B------:R-:W-:Y:S02]  /*3780*/  FMNMX R2, R80, R7, !PT ;  /* 0x0000000750027209 */ /* 0x000fe40007800000 */
[----:B------:R-:W-:Y:S02]  /*3790*/  FMNMX R6, R106, R9, !PT ;  /* 0x000000096a067209 */ /* 0x000fe40007800000 */
[----:B------:R-:W-:Y:S01]  /*37a0*/  ISETP.GE.AND P5, PT, R5, R0, PT ;  /* 0x000000000500720c */ /* 0x000fe20003fa6270 */
[----:B------:R-:W-:Y:S01]  /*37b0*/  VIADD R0, R3, 0xb9 ;  /* 0x000000b903007836 */ /* 0x000fe20000000000 */
        /* <DEDUP_REMOVED lines=15> */
[----:B------:R-:W-:Y:S02]  /*38b0*/  FMNMX R2, R88, R7, !PT ;  /* 0x0000000758027209 */ /* 0x000fe40007800000 */
[----:B------:R-:W-:Y:S02]  /*38c0*/  FMNMX R6, R114, R9, !PT ;  /* 0x0000000972067209 */ /* 0x000fe40007800000 */
[----:B------:R-:W-:Y:S02]  /*38d0*/  FSEL R109, R109, -INF , P1 ;  /* 0xff8000006d6d7808 */ /* 0x000fe40000800000 */
[----:B------:R-:W-:Y:S02]  /*38e0*/  ISETP.GE.AND P1, PT, R5, R0, PT ;  /* 0x000000000500720c */ /* 0x000fe40003f26270 */
[----:B------:R-:W-:-:S02]  /*38f0*/  IADD3 R0, R3, 0xc8, RZ ;  /* 0x000000c803007810 */ /* 0x000fc40007ffe0ff */
[----:B------:R-:W-:Y:S02]  /*3900*/  FSEL R118, R118, -INF , P4 ;  /* 0xff80000076767808 */ /* 0x000fe40002000000 */
[----:B------:R-:W-:Y:S02]  /*3910*/  FMNMX R7, R89, R2, !PT ;  /* 0x0000000259077209 */ /* 0x000fe40007800000 */
[----:B------:R-:W-:Y:S02]  /*3920*/  FMNMX R9, R115, R6, !PT ;  /* 0x0000000673097209 */ /* 0x000fe40007800000 */
[----:B------:R-:W-:Y:S02]  /*3930*/  FSEL R112, R112, -INF , P4 ;  /* 0xff80000070707808 */ /* 0x000fe40002000000 */
[----:B------:R-:W-:Y:S01]  /*3940*/  ISETP.GE.AND P4, PT, R5, R0, PT ;  /* 0x000000000500720c */ /* 0x000fe20003f86270 */
[----:B------:R-:W-:Y:S01]  /*3950*/  VIADD R0, R3, 0xc9 ;  /* 0x000000c903007836 */ /* 0x000fe20000000000 */
[----:B------:R-:W-:-:S02]  /*3960*/  FSEL R119, R119, -INF , P6 ;  /* 0xff80000077777808 */ /* 0x000fc40003000000 */
[----:B------:R-:W-:Y:S02]  /*3970*/  FMNMX R2, R92, R7, !PT ;  /* 0x000000075c027209 */ /* 0x000fe40007800000 */
[----:B------:R-:W-:Y:S02]  /*3980*/  FMNMX R6, R118, R9, !PT ;  /* 0x0000000976067209 */ /* 0x000fe40007800000 */
[----:B------:R-:W-:Y:S02]  /*3990*/  FSEL R113, R113, -INF , P6 ;  /* 0xff80000071717808 */ /* 0x000fe40003000000 */
[----:B------:R-:W-:Y:S02]  /*39a0*/  FSEL R122, R122, -INF , P5 ;  /* 0xff8000007a7a7808 */ /* 0x000fe40002800000 */
[----:B------:R-:W-:Y:S02]  /*39b0*/  FMNMX R7, R93, R2, !PT ;  /* 0x000000025d077209 */ /* 0x000fe40007800000 */
[----:B------:R-:W-:-:S02]  /*39c0*/  FMNMX R9, R119, R6, !PT ;  /* 0x0000000677097209 */ /* 0x000fc40007800000 */
[----:B------:R-:W-:Y:S02]  /*39d0*/  ISETP.GE.AND P6, PT, R5, R0, PT ;  /* 0x000000000500720c */ /* 0x000fe40003fc6270 */
[----:B------:R-:W-:Y:S02]  /*39e0*/  IADD3 R0, R3, 0xd0, RZ ;  /* 0x000000d003007810 */ /* 0x000fe40007ffe0ff */
[----:B------:R-:W-:Y:S02]  /*39f0*/  FSEL R123, R123, -INF , P3 ;  /* 0xff8000007b7b7808 */ /* 0x000fe40001800000 */
[----:B------:R-:W-:Y:S02]  /*3a00*/  FMNMX R2, R96, R7, !PT ;  /* 0x0000000760027209 */ /* 0x000fe40007800000 */
[----:B------:R-:W-:Y:S02]  /*3a10*/  FMNMX R6, R122, R9, !PT ;  /* 0x000000097a067209 */ /* 0x000fe40007800000 */
[----:B------:R-:W-:-:S02]  /*3a20*/  FSEL R116, R116, -INF , P5 ;  /* 0xff80000074747808 */ /* 0x000fc40002800000 */
[----:B------:R-:W-:Y:S01]  /*3a30*/  ISETP.GE.AND P5, PT, R5, R0, PT ;  /* 0x000000000500720c */ /* 0x000fe20003fa6270 */
[----:B------:R-:W-:Y:S01]  /*3a40*/  VIADD R0, R3, 0xd1 ;  /* 0x000000d103007836 */ /* 0x000fe20000000000 */
[----:B------:R-:W-:Y:S02]  /*3a50*/  FSEL R126, R126, -INF , P2 ;  /* 0xff8000007e7e7808 */ /* 0x000fe40001000000 */
[----:B------:R-:W-:Y:S02]  /*3a60*/  FMNMX R7, R97, R2, !PT ;  /* 0x0000000261077209 */ /* 0x000fe40007800000 */
[----:B------:R-:W-:Y:S02]  /*3a70*/  FMNMX R9, R123, R6, !PT ;  /* 0x000000067b097209 */ /* 0x000fe40007800000 */
[----:B------:R-:W-:Y:S02]  /*3a80*/  FSEL R117, R117, -INF , P3 ;  /* 0xff80000075757808 */ /* 0x000fe40001800000 */
[----:B------:R-:W-:-:S02]  /*3a90*/  ISETP.GE.AND P3, PT, R5, R0, PT ;  /* 0x000000000500720c */ /* 0x000fc40003f66270 */
[----:B------:R-:W-:Y:S02]  /*3aa0*/  FSEL R127, R127, -INF , P1 ;  /* 0xff8000007f7f7808 */ /* 0x000fe40000800000 */
[----:B------:R-:W-:Y:S02]  /*3ab0*/  FMNMX R2, R100, R7, !PT ;  /* 0x0000000764027209 */ /* 0x000fe40007800000 */
[----:B------:R-:W-:Y:S02]  /*3ac0*/  FMNMX R6, R126, R9, !PT ;  /* 0x000000097e067209 */ /* 0x000fe40007800000 */
[----:B------:R-:W-:Y:S02]  /*3ad0*/  IADD3 R0, R3, 0xd8, RZ ;  /* 0x000000d803007810 */ /* 0x000fe40007ffe0ff */
[----:B------:R-:W-:Y:S02]  /*3ae0*/  FSEL R120, R120, -INF , P2 ;  /* 0xff80000078787808 */ /* 0x000fe40001000000 */
[----:B------:R-:W-:-:S02]  /*3af0*/  FSEL R130, R130, -INF , P4 ;  /* 0xff80000082827808 */ /* 0x000fc40002000000 */
[----:B------:R-:W-:Y:S02]  /*3b00*/  FMNMX R7, R101, R2, !PT ;  /* 0x0000000265077209 */ /* 0x000fe40007800000 */
[----:B------:R-:W-:Y:S02]  /*3b10*/  FMNMX R9, R127, R6, !PT ;  /* 0x000000067f097209 */ /* 0x000fe40007800000 */
[----:B------:R-:W-:Y:S01]  /*3b20*/  ISETP.GE.AND P2, PT, R5, R0, PT ;  /* 0x000000000500720c */ /* 0x000fe20003f46270 */
[----:B------:R-:W-:Y:S01]  /*3b30*/  VIADD R0, R3, 0xd9 ;  /* 0x000000d903007836 */ /* 0x000fe20000000000 */
[----:B------:R-:W-:Y:S02]  /*3b40*/  FSEL R131, R131, -INF , P6 ;  /* 0xff80000083837808 */ /* 0x000fe40003000000 */
[----:B------:R-:W-:Y:S02]  /*3b50*/  FMNMX R2, R104, R7, !PT ;  /* 0x0000000768027209 */ /* 0x000fe40007800000 */
[----:B------:R-:W-:-:S02]  /*3b60*/  FMNMX R6, R130, R9, !PT ;  /* 0x0000000982067209 */ /* 0x000fc40007800000 */
[----:B------:R-:W-:Y:S02]  /*3b70*/  FSEL R121, R121, -INF , P1 ;  /* 0xff80000079797808 */ /* 0x000fe40000800000 */
[----:B------:R-:W-:Y:S02]  /*3b80*/  ISETP.GE.AND P1, PT, R5, R0, PT ;  /* 0x000000000500720c */ /* 0x000fe40003f26270 */
[----:B------:R-:W-:Y:S02]  /*3b90*/  IADD3 R0, R3, 0xe0, RZ ;  /* 0x000000e003007810 */ /* 0x000fe40007ffe0ff */
[----:B------:R-:W-:Y:S02]  /*3ba0*/  FSEL R134, R134, -INF , P5 ;  /* 0xff80000086867808 */ /* 0x000fe40002800000 */
[----:B------:R-:W-:Y:S02]  /*3bb0*/  FMNMX R7, R105, R2, !PT ;  /* 0x0000000269077209 */ /* 0x000fe40007800000 */
[----:B------:R-:W-:-:S02]  /*3bc0*/  FMNMX R9, R131, R6, !PT ;  /* 0x0000000683097209 */ /* 0x000fc40007800000 */
[----:B------:R-:W-:Y:S02]  /*3bd0*/  FSEL R124, R124, -INF , P4 ;  /* 0xff8000007c7c7808 */ /* 0x000fe40002000000 */
[----:B------:R-:W-:Y:S01]  /*3be0*/  ISETP.GE.AND P4, PT, R5, R0, PT ;  /* 0x000000000500720c */ /* 0x000fe20003f86270 */
[----:B------:R-:W-:Y:S01]  /*3bf0*/  VIADD R0, R3, 0xe1 ;  /* 0x000000e103007836 */ /* 0x000fe20000000000 */
[----:B------:R-:W-:Y:S02]  /*3c00*/  FSEL R135, R135, -INF , P3 ;  /* 0xff80000087877808 */ /* 0x000fe40001800000 */
[----:B------:R-:W-:Y:S02]  /*3c10*/  FMNMX R2, R108, R7, !PT ;  /* 0x000000076c027209 */ /* 0x000fe40007800000 */
[----:B------:R-:W-:Y:S02]  /*3c20*/  FMNMX R6, R134, R9, !PT ;  /* 0x0000000986067209 */ /* 0x000fe40007800000 */
[----:B------:R-:W-:-:S02]  /*3c30*/  FSEL R138, R138, -INF , P2 ;  /* 0xff8000008a8a7808 */ /* 0x000fc40001000000 */
[----:B------:R-:W-:Y:S02]  /*3c40*/  FMNMX R7, R109, R2, !PT ;  /* 0x000000026d077209 */ /* 0x000fe40007800000 */
[----:B------:R-:W-:Y:S02]  /*3c50*/  FMNMX R9, R135, R6, !PT ;  /* 0x0000000687097209 */ /* 0x000fe40007800000 */
[----:B------:R-:W-:Y:S02]  /*3c60*/  FSEL R125, R125, -INF , P6 ;  /* 0xff8000007d7d7808 */ /* 0x000fe40003000000 */
[----:B------:R-:W-:Y:S02]  /*3c70*/  ISETP.GE.AND P6, PT, R5, R0, PT ;  /* 0x000000000500720c */ /* 0x000fe40003fc6270 */
[----:B------:R-:W-:Y:S02]  /*3c80*/  IADD3 R0, R3, 0xe8, RZ ;  /* 0x000000e803007810 */ /* 0x000fe40007ffe0ff */
[----:B------:R-:W-:-:S02]  /*3c90*/  FSEL R139, R139, -INF , P1 ;  /* 0xff8000008b8b7808 */ /* 0x000fc40000800000 */
[----:B------:R-:W-:Y:S02]  /*3ca0*/  FMNMX R2, R112, R7, !PT ;  /* 0x0000000770027209 */ /* 0x000fe40007800000 */
[----:B------:R-:W-:Y:S02]  /*3cb0*/  FMNMX R6, R138, R9, !PT ;  /* 0x000000098a067209 */ /* 0x000fe40007800000 */
[----:B------:R-:W-:Y:S02]  /*3cc0*/  FSEL R128, R128, -INF , P5 ;  /* 0xff80000080807808 */ /* 0x000fe40002800000 */
[----:B------:R-:W-:Y:S01]  /*3cd0*/  ISETP.GE.AND P5, PT, R5, R0, PT ;  /* 0x000000000500720c */ /* 0x000fe20003fa6270 */
[----:B------:R-:W-:Y:S01]  /*3ce0*/  VIADD R0, R3, 0xe9 ;  /* 0x000000e903007836 */ /* 0x000fe20000000000 */
[----:B------:R-:W-:Y:S02]  /*3cf0*/  FSEL R142, R142, -INF , P4 ;  /* 0xff8000008e8e7808 */ /* 0x000fe40002000000 */
[----:B------:R-:W-:-:S02]  /*3d00*/  FMNMX R7, R113, R2, !PT ;  /* 0x0000000271077209 */ /* 0x000fc40007800000 */
[----:B------:R-:W-:Y:S02]  /*3d10*/  FMNMX R9, R139, R6, !PT ;  /* 0x000000068b097209 */ /* 0x000fe40007800000 */
[----:B------:R-:W-:Y:S02]  /*3d20*/  FSEL R129, R129, -INF , P3 ;  /* 0xff80000081817808 */ /* 0x000fe40001800000 */
[----:B------:R-:W-:Y:S02]  /*3d30*/  FSEL R143, R143, -INF , P6 ;  /* 0xff8000008f8f7808 */ /* 0x000fe40003000000 */
[----:B------:R-:W-:Y:S02]  /*3d40*/  FMNMX R2, R116, R7, !PT ;  /* 0x0000000774027209 */ /* 0x000fe40007800000 */
[----:B------:R-:W-:Y:S02]  /*3d50*/  FMNMX R6, R142, R9, !PT ;  /* 0x000000098e067209 */ /* 0x000fe40007800000 */
[----:B------:R-:W-:-:S02]  /*3d60*/  ISETP.GE.AND P3, PT, R5, R0, PT ;  /* 0x000000000500720c */ /* 0x000fc40003f66270 */
[----:B------:R-:W-:Y:S02]  /*3d70*/  IADD3 R0, R3, 0xf0, RZ ;  /* 0x000000f003007810 */ /* 0x000fe40007ffe0ff */
        /* <DEDUP_REMOVED lines=10> */
[----:B------:R-:W-:Y:S02]  /*3e20*/  ISETP.GE.AND P1, PT, R5, R0, PT ;  /* 0x000000000500720c */ /* 0x000fe40003f26270 */
[----:B------:R-:W-:Y:S02]  /*3e30*/  FSEL R150, R150, -INF , P2 ;  /* 0xff80000096967808 */ /* 0x000fe40001000000 */
[----:B------:R-:W-:-:S02]  /*3e40*/  FMNMX R7, R121, R2, !PT ;  /* 0x0000000279077209 */ /* 0x000fc40007800000 */
[----:B------:R-:W-:Y:S02]  /*3e50*/  FMNMX R9, R147, R6, !PT ;  /* 0x0000000693097209 */ /* 0x000fe40007800000 */
[----:B------:R-:W-:Y:S02]  /*3e60*/  FSEL R151, R151, -INF , P1 ;  /* 0xff80000097977808 */ /* 0x000fe40000800000 */
[----:B------:R-:W-:Y:S02]  /*3e70*/  FMNMX R0, R124, R7, !PT ;  /* 0x000000077c007209 */ /* 0x000fe40007800000 */
[----:B------:R-:W-:Y:S02]  /*3e80*/  FMNMX R2, R150, R9, !PT ;  /* 0x0000000996027209 */ /* 0x000fe40007800000 */
[----:B------:R-:W-:Y:S02]  /*3e90*/  FMNMX R7, R125, R0, !PT ;  /* 0x000000007d077209 */ /* 0x000fe40007800000 */
[----:B------:R-:W-:-:S02]  /*3ea0*/  FMNMX R6, R151, R2, !PT ;  /* 0x0000000297067209 */ /* 0x000fc40007800000 */
[----:B------:R-:W-:Y:S02]  /*3eb0*/  FMNMX R0, R128, R7, !PT ;  /* 0x0000000780007209 */ /* 0x000fe40007800000 */
[----:B------:R-:W-:Y:S01]  /*3ec0*/  FSEL R136, R136, -INF , P4 ;  /* 0xff80000088887808 */ /* 0x000fe20002000000 */
[----:B------:R-:W1:Y:S01]  /*3ed0*/  SHFL.BFLY PT, R9, R6, 0x1, 0x1f ;  /* 0x0c201f0006097f89 */ /* 0x000e6200000e0000 */
[----:B------:R-:W-:Y:S02]  /*3ee0*/  FMNMX R7, R129, R0, !PT ;  /* 0x0000000081077209 */ /* 0x000fe40007800000 */
[----:B------:R-:W-:Y:S02]  /*3ef0*/  FSEL R137, R137, -INF , P6 ;  /* 0xff80000089897808 */ /* 0x000fe40003000000 */
[----:B------:R-:W-:Y:S02]  /*3f00*/  FMNMX R0, R132, R7, !PT ;  /* 0x0000000784007209 */ /* 0x000fe40007800000 */
[----:B------:R-:W-:-:S02]  /*3f10*/  FSEL R140, R140, -INF , P5 ;  /* 0xff8000008c8c7808 */ /* 0x000fc40002800000 */
[----:B------:R-:W-:Y:S02]  /*3f20*/  FMNMX R7, R133, R0, !PT ;  /* 0x0000000085077209 */ /* 0x000fe40007800000 */
[----:B------:R-:W-:Y:S02]  /*3f30*/  FSEL R141, R141, -INF , P3 ;  /* 0xff8000008d8d7808 */ /* 0x000fe40001800000 */
[----:B------:R-:W-:Y:S02]  /*3f40*/  FMNMX R0, R136, R7, !PT ;  /* 0x0000000788007209 */ /* 0x000fe40007800000 */
[----:B------:R-:W-:Y:S02]  /*3f50*/  FSEL R144, R144, -INF , P2 ;  /* 0xff80000090907808 */ /* 0x000fe40001000000 */
[----:B------:R-:W-:Y:S02]  /*3f60*/  FMNMX R7, R137, R0, !PT ;  /* 0x0000000089077209 */ /* 0x000fe40007800000 */
[----:B------:R-:W-:-:S02]  /*3f70*/  IADD3 R0, R3, 0xf8, RZ ;  /* 0x000000f803007810 */ /* 0x000fc40007ffe0ff */
[----:B------:R-:W-:Y:S02]  /*3f80*/  FMNMX R2, R140, R7, !PT ;  /* 0x000000078c027209 */ /* 0x000fe40007800000 */
[----:B------:R-:W-:Y:S01]  /*3f90*/  ISETP.GE.AND P2, PT, R5, R0, PT ;  /* 0x000000000500720c */ /* 0x000fe20003f46270 */
[----:B------:R-:W-:Y:S01]  /*3fa0*/  VIADD R0, R3, 0xf9 ;  /* 0x000000f903007836 */ /* 0x000fe20000000000 */
[----:B-1----:R-:W-:Y:S02]  /*3fb0*/  FMNMX R9, R6, R9, !PT ;  /* 0x0000000906097209 */ /* 0x002fe40007800000 */
[----:B------:R-:W-:Y:S02]  /*3fc0*/  FMNMX R7, R141, R2, !PT ;  /* 0x000000028d077209 */ /* 0x000fe40007800000 */
[----:B------:R-:W-:Y:S01]  /*3fd0*/  FSEL R145, R145, -INF , P1 ;  /* 0xff80000091917808 */ /* 0x000fe20000800000 */
[----:B------:R-:W1:Y:S01]  /*3fe0*/  SHFL.BFLY PT, R6, R9, 0x2, 0x1f ;  /* 0x0c401f0009067f89 */ /* 0x000e6200000e0000 */
[----:B------:R-:W-:-:S02]  /*3ff0*/  FMNMX R2, R144, R7, !PT ;  /* 0x0000000790027209 */ /* 0x000fc40007800000 */
[----:B------:R-:W-:Y:S02]  /*4000*/  ISETP.GE.AND P1, PT, R5, R0, PT ;  /* 0x000000000500720c */ /* 0x000fe40003f26270 */
[----:B------:R-:W-:Y:S02]  /*4010*/  FSEL R148, R148, -INF , P2 ;  /* 0xff80000094947808 */ /* 0x000fe40001000000 */
[----:B------:R-:W-:Y:S02]  /*4020*/  FMNMX R7, R145, R2, !PT ;  /* 0x0000000291077209 */ /* 0x000fe40007800000 */
[----:B------:R-:W-:Y:S02]  /*4030*/  FSEL R149, R149, -INF , P1 ;  /* 0xff80000095957808 */ /* 0x000fe40000800000 */
[----:B------:R-:W-:-:S04]  /*4040*/  FMNMX R0, R148, R7, !PT ;  /* 0x0000000794007209 */ /* 0x000fc80007800000 */
[----:B------:R-:W-:-:S05]  /*4050*/  FMNMX R0, R149, R0, !PT ;  /* 0x0000000095007209 */ /* 0x000fca0007800000 */
[----:B------:R-:W2:Y:S01]  /*4060*/  SHFL.BFLY PT, R7, R0, 0x1, 0x1f ;  /* 0x0c201f0000077f89 */ /* 0x000ea200000e0000 */
[----:B-1----:R-:W-:-:S04]  /*4070*/  FMNMX R9, R9, R6, !PT ;  /* 0x0000000609097209 */ /* 0x002fc80007800000 */
[----:B------:R-:W-:-:S04]  /*4080*/  FSETP.NEU.AND P1, PT, R9, -INF , PT ;  /* 0xff8000000900780b */ /* 0x000fc80003f2d000 */
[----:B------:R-:W-:-:S05]  /*4090*/  FSEL R20, R9, RZ, P1 ;  /* 0x000000ff09147208 */ /* 0x000fca0000800000 */
[----:B------:R-:W-:Y:S01]  /*40a0*/  FMUL R20, R20, UR6 ;  /* 0x0000000614147c20 */ /* 0x000fe20008400000 */
[----:B------:R-:W-:-:S03]  /*40b0*/  ULDC UR6, c[0x0][0x604] ;  /* 0x0001810000067ab9 */ /* 0x000fc60000000800 */
[--C-:B------:R-:W-:Y:S01]  /*40c0*/  FFMA R26, R26, UR6, -R20.reuse ;  /* 0x000000061a1a7c23 */ /* 0x100fe20008000814 */
[----:B------:R-:W-:Y:S01]  /*40d0*/  ULDC UR6, c[0x0][0x604] ;  /* 0x0001810000067ab9 */ /* 0x000fe20000000800 */
[----:B--2---:R-:W-:Y:S01]  /*40e0*/  FMNMX R7, R0, R7, !PT ;  /* 0x0000000700077209 */ /* 0x004fe20007800000 */
[--C-:B------:R-:W-:Y:S02]  /*40f0*/  FFMA R0, R27, UR6, -R20.reuse ;  /* 0x000000061b007c23 */ /* 0x100fe40008000814 */
[----:B------:R-:W-:Y:S01]  /*4100*/  FSETP.GEU.AND P6, PT, R26, -126, PT ;  /* 0xc2fc00001a00780b */ /* 0x000fe20003fce000 */
[----:B------:R-:W-:Y:S01]  /*4110*/  ULDC UR6, c[0x0][0x604] ;  /* 0x0001810000067ab9 */ /* 0x000fe20000000800 */
[----:B------:R-:W1:Y:S01]  /*4120*/  SHFL.BFLY PT, R10, R7, 0x2, 0x1f ;  /* 0x0c401f00070a7f89 */ /* 0x000e6200000e0000 */
[----:B------:R-:W-:Y:S01]  /*4130*/  FSETP.GEU.AND P5, PT, R0, -126, PT ;  /* 0xc2fc00000000780b */ /* 0x000fe20003fae000 */
[----:B------:R-:W-:Y:S01]  /*4140*/  FFMA R30, R30, UR6, -R20 ;  /* 0x000000061e1e7c23 */ /* 0x000fe20008000814 */
[----:B------:R-:W-:-:S02]  /*4150*/  ULDC UR6, c[0x0][0x604] ;  /* 0x0001810000067ab9 */ /* 0x000fc40000000800 */
[--C-:B------:R-:W-:Y:S01]  /*4160*/  FFMA R2, R31, UR6, -R20.reuse ;  /* 0x000000061f027c23 */ /* 0x100fe20008000814 */
[----:B------:R-:W-:Y:S01]  /*4170*/  ULDC UR6, c[0x0][0x604] ;  /* 0x0001810000067ab9 */ /* 0x000fe20000000800 */
[----:B------:R-:W-:Y:S01]  /*4180*/  FSETP.GEU.AND P3, PT, R30, -126, PT ;  /* 0xc2fc00001e00780b */ /* 0x000fe20003f6e000 */
[--C-:B------:R-:W-:Y:S01]  /*4190*/  FFMA R34, R34, UR6, -R20.reuse ;  /* 0x0000000622227c23 */ /* 0x100fe20008000814 */
[----:B------:R-:W-:Y:S02]  /*41a0*/  ULDC UR6, c[0x0][0x604] ;  /* 0x0001810000067ab9 */ /* 0x000fe40000000800 */
[----:B------:R-:W-:Y:S01]  /*41b0*/  @!P6 FMUL R26, R26, 0.5 ;  /* 0x3f0000001a1ae820 */ /* 0x000fe20000400000 */
[--C-:B------:R-:W-:Y:S01]  /*41c0*/  FFMA R6, R35, UR6, -R20.reuse ;  /* 0x0000000623067c23 */ /* 0x100fe20008000814 */
[----:B------:R-:W-:Y:S01]  /*41d0*/  ULDC UR6, c[0x0][0x604] ;  /* 0x0001810000067ab9 */ /* 0x000fe20000000800 */
[----:B------:R-:W-:Y:S01]  /*41e0*/  FSETP.GEU.AND P4, PT, R34, -126, PT ;  /* 0xc2fc00002200780b */ /* 0x000fe20003f8e000 */
[----:B------:R-:W-:Y:S01]  /*41f0*/  @!P5 FMUL R0, R0, 0.5 ;  /* 0x3f0000000000d820 */ /* 0x000fe20000400000 */
[----:B------:R-:W2:Y:S01]  /*4200*/  MUFU.EX2 R157, R26 ;  /* 0x0000001a009d7308 */ /* 0x000ea20000000800 */
[--C-:B------:R-:W-:Y:S01]  /*4210*/  FFMA R38, R38, UR6, -R20.reuse ;  /* 0x0000000626267c23 */ /* 0x100fe20008000814 */
[----:B------:R-:W-:Y:S01]  /*4220*/  ULDC UR6, c[0x0][0x604] ;  /* 0x0001810000067ab9 */ /* 0x000fe20000000800 */
[----:B------:R-:W-:Y:S01]  /*4230*/  FSETP.GEU.AND P2, PT, R2, -126, PT ;  /* 0xc2fc00000200780b */ /* 0x000fe20003f4e000 */
[----:B------:R-:W-:Y:S01]  /*4240*/  FFMA R14, R39, UR6, -R20 ;  /* 0x00000006270e7c23 */ /* 0x000fe20008000814 */
[----:B------:R-:W-:Y:S01]  /*4250*/  @!P3 FMUL R30, R30, 0.5 ;  /* 0x3f0000001e1eb820 */ /* 0x000fe20000400000 */
[----:B------:R-:W-:-:S02]  /*4260*/  ULDC UR6, c[0x0][0x604] ;  /* 0x0001810000067ab9 */ /* 0x000fc40000000800 */
[----:B------:R-:W3:Y:S01]  /*4270*/  MUFU.EX2 R0, R0 ;  /* 0x0000000000007308 */ /* 0x000ee20000000800 */
[----:B-1----:R-:W-:Y:S01]  /*4280*/  FMNMX R10, R7, R10, !PT ;  /* 0x0000000a070a7209 */ /* 0x002fe20007800000 */
[--C-:B------:R-:W-:Y:S01]  /*4290*/  FFMA R7, R42, UR6, -R20.reuse ;  /* 0x000000062a077c23 */ /* 0x100fe20008000814 */
[----:B------:R-:W-:Y:S01]  /*42a0*/  @!P4 FMUL R34, R34, 0.5 ;  /* 0x3f0000002222c820 */ /* 0x000fe20000400000 */
[----:B------:R-:W-:Y:S01]  /*42b0*/  ULDC UR6, c[0x0][0x604] ;  /* 0x0001810000067ab9 */ /* 0x000fe20000000800 */
[C---:B------:R-:W-:Y:S01]  /*42c0*/  FSETP.NEU.AND P1, PT, R10.reuse, -INF , PT ;  /* 0xff8000000a00780b */ /* 0x040fe20003f2d000 */
[--C-:B------:R-:W-:Y:S01]  /*42d0*/  FFMA R16, R43, UR6, -R20.reuse ;  /* 0x000000062b107c23 */ /* 0x100fe20008000814 */
[----:B------:R-:W-:Y:S01]  /*42e0*/  ULDC UR6, c[0x0][0x604] ;  /* 0x0001810000067ab9 */ /* 0x000fe20000000800 */
[----:B------:R-:W1:Y:S01]  /*42f0*/  MUFU.EX2 R159, R30 ;  /* 0x0000001e009f7308 */ /* 0x000e620000000800 */
[----:B------:R-:W-:Y:S01]  /*4300*/  FSEL R21, R10, RZ, P1 ;  /* 0x000000ff0a157208 */ /* 0x000fe20000800000 */
[----:B--2---:R-:W-:Y:S01]  /*4310*/  @!P6 FMUL R157, R157, R157 ;  /* 0x0000009d9d9de220 */ /* 0x004fe20000400000 */
[----:B------:R-:W-:Y:S01]  /*4320*/  FSETP.GEU.AND P1, PT, R6, -126, PT ;  /* 0xc2fc00000600780b */ /* 0x000fe20003f2e000 */
[----:B------:R-:W-:Y:S01]  /*4330*/  @!P2 FMUL R2, R2, 0.5 ;  /* 0x3f0000000202a820 */ /* 0x000fe20000400000 */
[----:B------:R-:W-:Y:S01]  /*4340*/  FSETP.GEU.AND P6, PT, R38, -126, PT ;  /* 0xc2fc00002600780b */ /* 0x000fe20003fce000 */
[--C-:B------:R-:W-:Y:S01]  /*4350*/  FFMA R39, R46, UR6, -R20.reuse ;  /* 0x000000062e277c23 */ /* 0x100fe20008000814 */
[----:B------:R-:W-:Y:S01]  /*4360*/  ULDC UR6, c[0x0][0x604] ;  /* 0x0001810000067ab9 */ /* 0x000fe20000000800 */
[----:B------:R-:W2:Y:S01]  /*4370*/  MUFU.EX2 R153, R34 ;  /* 0x0000002200997308 */ /* 0x000ea20000000800 */
[----:B---3--:R-:W-:Y:S01]  /*4380*/  @!P5 FMUL R0, R0, R0 ;  /* 0x000000000000d220 */ /* 0x008fe20000400000 */
[----:B------:R-:W-:Y:S01]  /*4390*/  FSETP.GEU.AND P5, PT, R14, -126, PT ;  /* 0xc2fc00000e00780b */ /* 0x000fe20003fae000 */
[----:B------:R-:W-:Y:S01]  /*43a0*/  FFMA R18, R47, UR6, -R20 ;  /* 0x000000062f127c23 */ /* 0x000fe20008000814 */
[----:B------:R-:W-:-:S02]  /*43b0*/  ULDC UR6, c[0x0][0x604] ;  /* 0x0001810000067ab9 */ /* 0x000fc40000000800 */
[--C-:B------:R-:W-:Y:S01]  /*43c0*/  FFMA R11, R50, UR6, -R20.reuse ;  /* 0x00000006320b7c23 */ /* 0x100fe20008000814 */
[----:B------:R-:W-:Y:S01]  /*43d0*/  ULDC UR6, c[0x0][0x604] ;  /* 0x0001810000067ab9 */ /* 0x000fe20000000800 */
[----:B------:R-:W-:Y:S01]  /*43e0*/  @!P1 FMUL R6, R6, 0.5 ;  /* 0x3f00000006069820 */ /* 0x000fe20000400000 */
[----:B------:R-:W3:Y:S01]  /*43f0*/  MUFU.EX2 R2, R2 ;  /* 0x0000000200027308 */ /* 0x000ee20000000800 */
[----:B------:R-:W-:Y:S01]  /*4400*/  @!P6 FMUL R38, R38, 0.5 ;  /* 0x3f0000002626e820 */ /* 0x000fe20000400000 */
[----:B-1----:R-:W-:Y:S01]  /*4410*/  @!P3 FMUL R159, R159, R159 ;  /* 0x0000009f9f9fb220 */ /* 0x002fe20000400000 */
[--C-:B------:R-:W-:Y:S01]  /*4420*/  FFMA R22, R51, UR6, -R20.reuse ;  /* 0x0000000633167c23 */ /* 0x100fe20008000814 */
[----:B------:R-:W-:Y:S01]  /*4430*/  FSETP.GEU.AND P3, PT, R7, -126, PT ;  /* 0xc2fc00000700780b */ /* 0x000fe20003f6e000 */
[----:B------:R-:W-:Y:S01]  /*4440*/  ULDC UR6, c[0x0][0x604] ;  /* 0x0001810000067ab9 */ /* 0x000fe20000000800 */
[----:B------:R-:W-:Y:S01]  /*4450*/  @!P5 FMUL R14, R14, 0.5 ;  /* 0x3f0000000e0ed820 */ /* 0x000fe20000400000 */
[----:B------:R-:W-:Y:S01]  /*4460*/  FFMA R27, R54, UR6, -R20 ;  /* 0x00000006361b7c23 */ /* 0x000fe20008000814 */
[----:B------:R-:W1:Y:S01]  /*4470*/  MUFU.EX2 R6, R6 ;  /* 0x0000000600067308 */ /* 0x000e620000000800 */
[----:B--2---:R-:W-:Y:S01]  /*4480*/  @!P4 FMUL R153, R153, R153 ;  /* 0x000000999999c220 */ /* 0x004fe20000400000 */
[----:B------:R-:W-:Y:S01]  /*4490*/  FSETP.GEU.AND P4, PT, R39, -126, PT ;  /* 0xc2fc00002700780b */ /* 0x000fe20003f8e000 */
[----:B------:R-:W-:-:S02]  /*44a0*/  ULDC UR6, c[0x0][0x604] ;  /* 0x0001810000067ab9 */ /* 0x000fc40000000800 */
[--C-:B------:R-:W-:Y:S01]  /*44b0*/  FFMA R26, R55, UR6, -R20.reuse ;  /* 0x00000006371a7c23 */ /* 0x100fe20008000814 */
[----:B------:R-:W-:Y:S02]  /*44c0*/  ULDC UR6, c[0x0][0x604] ;  /* 0x0001810000067ab9 */ /* 0x000fe40000000800 */
[----:B------:R-:W2:Y:S01]  /*44d0*/  MUFU.EX2 R14, R14 ;  /* 0x0000000e000e7308 */ /* 0x000ea20000000800 */
[----:B---3--:R-:W-:Y:S01]  /*44e0*/  @!P2 FMUL R2, R2, R2 ;  /* 0x000000020202a220 */ /* 0x008fe20000400000 */
[----:B------:R-:W-:Y:S01]  /*44f0*/  FSETP.GEU.AND P2, PT, R16, -126, PT ;  /* 0xc2fc00001000780b */ /* 0x000fe20003f4e000 */
[----:B------:R-:W-:Y:S01]  /*4500*/  @!P3 FMUL R7, R7, 0.5 ;  /* 0x3f0000000707b820 */ /* 0x000fe20000400000 */
[--C-:B------:R-:W-:Y:S01]  /*4510*/  FFMA R13, R58, UR6, -R20.reuse ;  /* 0x000000063a0d7c23 */ /* 0x100fe20008000814 */
[----:B------:R-:W-:Y:S02]  /*4520*/  ULDC UR6, c[0x0][0x604] ;  /* 0x0001810000067ab9 */ /* 0x000fe40000000800 */
[----:B------:R-:W-:Y:S01]  /*4530*/  @!P4 FMUL R39, R39, 0.5 ;  /* 0x3f0000002727c820 */ /* 0x000fe20000400000 */
[----:B------:R-:W3:Y:S01]  /*4540*/  MUFU.EX2 R155, R38 ;  /* 0x00000026009b7308 */ /* 0x000ee20000000800 */
[----:B-1----:R-:W-:Y:S01]  /*4550*/  @!P1 FMUL R6, R6, R6 ;  /* 0x0000000606069220 */ /* 0x002fe20000400000 */
[----:B------:R-:W-:Y:S01]  /*4560*/  FSETP.GEU.AND P1, PT, R18, -126, PT ;  /* 0xc2fc00001200780b */ /* 0x000fe20003f2e000 */
[----:B------:R-:W-:Y:S01]  /*4570*/  FFMA R30, R59, UR6, -R20 ;  /* 0x000000063b1e7c23 */ /* 0x000fe20008000814 */
[----:B------:R-:W-:-:S02]  /*4580*/  ULDC UR6, c[0x0][0x604] ;  /* 0x0001810000067ab9 */ /* 0x000fc40000000800 */
[--C-:B------:R-:W-:Y:S01]  /*4590*/  FFMA R31, R62, UR6, -R20.reuse ;  /* 0x000000063e1f7c23 */ /* 0x100fe20008000814 */
[----:B------:R-:W-:Y:S01]  /*45a0*/  @!P2 FMUL R16, R16, 0.5 ;  /* 0x3f0000001010a820 */ /* 0x000fe20000400000 */
[----:B------:R-:W1:Y:S01]  /*45b0*/  MUFU.EX2 R7, R7 ;  /* 0x0000000700077308 */ /* 0x000e620000000800 */
[----:B--2---:R-:W-:Y:S01]  /*45c0*/  @!P5 FMUL R14, R14, R14 ;  /* 0x0000000e0e0ed220 */ /* 0x004fe20000400000 */
[----:B------:R-:W-:Y:S01]  /*45d0*/  FSETP.GEU.AND P5, PT, R22, -126, PT ;  /* 0xc2fc00001600780b */ /* 0x000fe20003fae000 */
[----:B------:R-:W-:Y:S02]  /*45e0*/  ULDC UR6, c[0x0][0x604] ;  /* 0x0001810000067ab9 */ /* 0x000fe40000000800 */
[--C-:B------:R-:W-:Y:S01]  /*45f0*/  FFMA R34, R63, UR6, -R20.reuse ;  /* 0x000000063f227c23 */ /* 0x100fe20008000814 */
[----:B------:R-:W-:Y:S01]  /*4600*/  ULDC UR6, c[0x0][0x604] ;  /* 0x0001810000067ab9 */ /* 0x000fe20000000800 */
[----:B------:R-:W-:Y:S01]  /*4610*/  @!P1 FMUL R18, R18, 0.5 ;  /* 0x3f00000012129820 */ /* 0x000fe20000400000 */
[----:B------:R-:W2:Y:S01]  /*4620*/  MUFU.EX2 R39, R39 ;  /* 0x0000002700277308 */ /* 0x000ea20000000800 */
[----:B---3--:R-:W-:Y:S01]  /*4630*/  @!P6 FMUL R155, R155, R155 ;  /* 0x0000009b9b9be220 */ /* 0x008fe20000400000 */
[----:B------:R-:W-:Y:S01]  /*4640*/  FSETP.GEU.AND P6, PT, R11, -126, PT ;  /* 0xc2fc00000b00780b */ /* 0x000fe20003fce000 */
[----:B------:R-:W-:Y:S01]  /*4650*/  FFMA R15, R66, UR6, -R20 ;  /* 0x00000006420f7c23 */ /* 0x000fe20008000814 */
[----:B------:R-:W-:-:S02]  /*4660*/  ULDC UR6, c[0x0][0x604] ;  /* 0x0001810000067ab9 */ /* 0x000fc40000000800 */
[--C-:B------:R-:W-:Y:S01]  /*4670*/  FFMA R38, R67, UR6, -R20.reuse ;  /* 0x0000000643267c23 */ /* 0x100fe20008000814 */
[----:B------:R-:W-:Y:S01]  /*4680*/  @!P5 FMUL R22, R22, 0.5 ;  /* 0x3f0000001616d820 */ /* 0x000fe20000400000 */
[----:B------:R-:W3:Y:S01]  /*4690*/  MUFU.EX2 R16, R16 ;  /* 0x0000001000107308 */ /* 0x000ee20000000800 */
[----:B-1----:R-:W-:Y:S01]  /*46a0*/  @!P3 FMUL R7, R7, R7 ;  /* 0x000000070707b220 */ /* 0x002fe20000400000 */
[----:B------:R-:W-:Y:S01]  /*46b0*/  FSETP.GEU.AND P3, PT, R27, -126, PT ;  /* 0xc2fc00001b00780b */ /* 0x000fe20003f6e000 */
[----:B------:R-:W-:Y:S02]  /*46c0*/  ULDC UR6, c[0x0][0x604] ;  /* 0x0001810000067ab9 */ /* 0x000fe40000000800 */
[--C-:B------:R-:W-:Y:S01]  /*46d0*/  FFMA R35, R70, UR6, -R20.reuse ;  /* 0x0000000646237c23 */ /* 0x100fe20008000814 */
[----:B------:R-:W-:Y:S01]  /*46e0*/  ULDC UR6, c[0x0][0x604] ;  /* 0x0001810000067ab9 */ /* 0x000fe20000000800 */
[----:B------:R-:W-:Y:S01]  /*46f0*/  @!P6 FMUL R11, R11, 0.5 ;  /* 0x3f0000000b0be820 */ /* 0x000fe20000400000 */
[----:B------:R-:W1:Y:S01]  /*4700*/  MUFU.EX2 R22, R22 ;  /* 0x0000001600167308 */ /* 0x000e620000000800 */
[----:B--2---:R-:W-:Y:S01]  /*4710*/  @!P4 FMUL R39, R39, R39 ;  /* 0x000000272727c220 */ /* 0x004fe20000400000 */
[----:B------:R-:W-:Y:S01]  /*4720*/  FSETP.GEU.AND P4, PT, R13, -126, PT ;  /* 0xc2fc00000d00780b */ /* 0x000fe20003f8e000 */
[----:B------:R-:W-:Y:S01]  /*4730*/  FFMA R42, R71, UR6, -R20 ;  /* 0x00000006472a7c23 */ /* 0x000fe20008000814 */
[----:B------:R-:W-:-:S02]  /*4740*/  ULDC UR6, c[0x0][0x604] ;  /* 0x0001810000067ab9 */ /* 0x000fc40000000800 */
[--C-:B------:R-:W-:Y:S01]  /*4750*/  FFMA R17, R74, UR6, -R20.reuse ;  /* 0x000000064a117c23 */ /* 0x100fe20008000814 */
[----:B------:R-:W-:Y:S01]  /*4760*/  @!P3 FMUL R27, R27, 0.5 ;  /* 0x3f0000001b1bb820 */ /* 0x000fe20000400000 */
[----:B------:R-:W2:Y:S01]  /*4770*/  MUFU.EX2 R18, R18 ;  /* 0x0000001200127308 */ /* 0x000ea20000000800 */
[----:B---3--:R-:W-:Y:S01]  /*4780*/  @!P2 FMUL R16, R16, R16 ;  /* 0x000000101010a220 */ /* 0x008fe20000400000 */
[----:B------:R-:W-:Y:S01]  /*4790*/  FSETP.GEU.AND P2, PT, R26, -126, PT ;  /* 0xc2fc00001a00780b */ /* 0x000fe20003f4e000 */
[----:B------:R-:W-:Y:S02]  /*47a0*/  ULDC UR6, c[0x0][0x604] ;  /* 0x0001810000067ab9 */ /* 0x000fe40000000800 */
[--C-:B------:R-:W-:Y:S01]  /*47b0*/  FFMA R46, R75, UR6, -R20.reuse ;  /* 0x000000064b2e7c23 */ /* 0x100fe20008000814 */
[----:B------:R-:W-:Y:S01]  /*47c0*/  ULDC UR6, c[0x0][0x604] ;  /* 0x0001810000067ab9 */ /* 0x000fe20000000800 */
        /* <DEDUP_REMOVED lines=174> */
[----:B------:R-:W-:Y:S01]  /*52b0*/  FFMA R111, R151, UR6, -R20 ;  /* 0x00000006976f7c23 */ /* 0x000fe20008000814 */
[----:B------:R-:W-:Y:S01]  /*52c0*/  @!P5 FMUL R71, R71, 0.5 ;  /* 0x3f0000004747d820 */ /* 0x000fe20000400000 */
[----:B------:R-:W1:Y:S01]  /*52d0*/  MUFU.EX2 R74, R74 ;  /* 0x0000004a004a7308 */ /* 0x000e620000000800 */
[----:B--2---:R-:W-:Y:S01]  /*52e0*/  @!P1 FMUL R55, R55, R55 ;  /* 0x0000003737379220 */ /* 0x004fe20000400000 */
[----:B------:R-:W-:Y:S01]  /*52f0*/  FSETP.GEU.AND P1, PT, R67, -126, PT ;  /* 0xc2fc00004300780b */ /* 0x000fe20003f2e000 */
[----:B------:R-:W-:Y:S02]  /*5300*/  ULDC UR6, c[0x0][0x604] ;  /* 0x0001810000067ab9 */ /* 0x000fe40000000800 */
[----:B------:R-:W-:Y:S01]  /*5310*/  FMUL R20, R21, UR6 ;  /* 0x0000000615147c20 */ /* 0x000fe20008400000 */
[----:B------:R-:W-:Y:S01]  /*5320*/  ULDC UR6, c[0x0][0x604] ;  /* 0x0001810000067ab9 */ /* 0x000fe20000000800 */
[----:B------:R-:W-:Y:S01]  /*5330*/  @!P2 FMUL R63, R63, 0.5 ;  /* 0x3f0000003f3fa820 */ /* 0x000fe20000400000 */
[----:B------:R-:W2:Y:S01]  /*5340*/  MUFU.EX2 R78, R78 ;  /* 0x0000004e004e7308 */ /* 0x000ea20000000800 */
[----:B---3--:R-:W-:Y:S01]  /*5350*/  @!P6 FMUL R70, R70, R70 ;  /* 0x000000464646e220 */ /* 0x008fe20000400000 */
[----:B------:R-:W-:Y:S01]  /*5360*/  FSETP.GEU.AND P6, PT, R82, -126, PT ;  /* 0xc2fc00005200780b */ /* 0x000fe20003fce000 */
[--C-:B------:R-:W-:Y:S01]  /*5370*/  FFMA R25, R25, UR6, -R20.reuse ;  /* 0x0000000619197c23 */ /* 0x100fe20008000814 */
[----:B------:R-:W-:Y:S01]  /*5380*/  ULDC UR6, c[0x0][0x604] ;  /* 0x0001810000067ab9 */ /* 0x000fe20000000800 */
[--C-:B------:R-:W-:Y:S01]  /*5390*/  FFMA R156, R24, UR7, -R20.reuse ;  /* 0x00000007189c7c23 */ /* 0x100fe20008000814 */
[--C-:B------:R-:W-:Y:S01]  /*53a0*/  FFMA R28, R28, UR6, -R20.reuse ;  /* 0x000000061c1c7c23 */ /* 0x100fe20008000814 */
[----:B------:R-:W-:Y:S01]  /*53b0*/  @!P1 FMUL R67, R67, 0.5 ;  /* 0x3f00000043439820 */ /* 0x000fe20000400000 */
[----:B------:R-:W3:Y:S01]  /*53c0*/  MUFU.EX2 R71, R71 ;  /* 0x0000004700477308 */ /* 0x000ee20000000800 */
[----:B-1----:R-:W-:Y:S01]  /*53d0*/  @!P3 FMUL R74, R74, R74 ;  /* 0x0000004a4a4ab220 */ /* 0x002fe20000400000 */
[----:B------:R-:W-:Y:S01]  /*53e0*/  FSETP.GEU.AND P3, PT, R86, -126, PT ;  /* 0xc2fc00005600780b */ /* 0x000fe20003f6e000 */
[----:B------:R-:W-:Y:S01]  /*53f0*/  ULDC UR6, c[0x0][0x604] ;  /* 0x0001810000067ab9 */ /* 0x000fe20000000800 */
[----:B------:R-:W-:Y:S01]  /*5400*/  ULDC UR7, c[0x0][0x604] ;  /* 0x0001810000077ab9 */ /* 0x000fe20000000800 */
[--C-:B------:R-:W-:Y:S01]  /*5410*/  FFMA R29, R29, UR6, -R20.reuse ;  /* 0x000000061d1d7c23 */ /* 0x100fe20008000814 */
[----:B------:R-:W-:Y:S01]  /*5420*/  ULDC UR6, c[0x0][0x604] ;  /* 0x0001810000067ab9 */ /* 0x000fe20000000800 */
[----:B------:R-:W-:Y:S01]  /*5430*/  @!P6 FMUL R82, R82, 0.5 ;  /* 0x3f0000005252e820 */ /* 0x000fe20000400000 */
[----:B------:R-:W1:Y:S01]  /*5440*/  MUFU.EX2 R63, R63 ;  /* 0x0000003f003f7308 */ /* 0x000e620000000800 */
[----:B--2---:R-:W-:Y:S01]  /*5450*/  @!P4 FMUL R78, R78, R78 ;  /* 0x0000004e4e4ec220 */ /* 0x004fe20000400000 */
[----:B------:R-:W-:Y:S01]  /*5460*/  FSETP.GEU.AND P4, PT, R90, -126, PT ;  /* 0xc2fc00005a00780b */ /* 0x000fe20003f8e000 */
[--C-:B------:R-:W-:Y:S01]  /*5470*/  FFMA R32, R32, UR6, -R20.reuse ;  /* 0x0000000620207c23 */ /* 0x100fe20008000814 */
[----:B------:R-:W-:Y:S01]  /*5480*/  ULDC UR6, c[0x0][0x604] ;  /* 0x0001810000067ab9 */ /* 0x000fe20000000800 */
[--C-:B------:R-:W-:Y:S01]  /*5490*/  FFMA R122, R141, UR12, -R20.reuse ;  /* 0x0000000c8d7a7c23 */ /* 0x100fe20008000814 */
[--C-:B------:R-:W-:Y:S01]  /*54a0*/  FFMA R33, R33, UR6, -R20.reuse ;  /* 0x0000000621217c23 */ /* 0x100fe20008000814 */
[----:B------:R-:W-:Y:S01]  /*54b0*/  @!P3 FMUL R86, R86, 0.5 ;  /* 0x3f0000005656b820 */ /* 0x000fe20000400000 */
[----:B------:R-:W2:Y:S01]  /*54c0*/  MUFU.EX2 R67, R67 ;  /* 0x0000004300437308 */ /* 0x000ea20000000800 */
[----:B---3--:R-:W-:Y:S01]  /*54d0*/  @!P5 FMUL R71, R71, R71 ;  /* 0x000000474747d220 */ /* 0x008fe20000400000 */
[----:B------:R-:W-:Y:S01]  /*54e0*/  FSETP.GEU.AND P5, PT, R83, -126, PT ;  /* 0xc2fc00005300780b */ /* 0x000fe20003fae000 */
[----:B------:R-:W-:Y:S01]  /*54f0*/  ULDC UR6, c[0x0][0x604] ;  /* 0x0001810000067ab9 */ /* 0x000fe20000000800 */
[--C-:B------:R-:W-:Y:S01]  /*5500*/  FFMA R126, R133, UR9, -R20.reuse ;  /* 0x00000009857e7c23 */ /* 0x100fe20008000814 */
[--C-:B------:R-:W-:Y:S01]  /*5510*/  FFMA R36, R36, UR6, -R20.reuse ;  /* 0x0000000624247c23 */ /* 0x100fe20008000814 */
[----:B------:R-:W-:Y:S01]  /*5520*/  ULDC UR6, c[0x0][0x604] ;  /* 0x0001810000067ab9 */ /* 0x000fe20000000800 */
[----:B------:R-:W-:Y:S01]  /*5530*/  @!P4 FMUL R90, R90, 0.5 ;  /* 0x3f0000005a5ac820 */ /* 0x000fe20000400000 */
[----:B------:R-:W3:Y:S01]  /*5540*/  MUFU.EX2 R82, R82 ;  /* 0x0000005200527308 */ /* 0x000ee20000000800 */
[----:B-1----:R-:W-:Y:S01]  /*5550*/  @!P2 FMUL R63, R63, R63 ;  /* 0x0000003f3f3fa220 */ /* 0x002fe20000400000 */
[----:B------:R-:W-:Y:S01]  /*5560*/  FSETP.GEU.AND P2, PT, R75, -126, PT ;  /* 0xc2fc00004b00780b */ /* 0x000fe20003f4e000 */
[--C-:B------:R-:W-:Y:S01]  /*5570*/  FFMA R37, R37, UR6, -R20.reuse ;  /* 0x0000000625257c23 */ /* 0x100fe20008000814 */
[----:B------:R-:W-:Y:S01]  /*5580*/  ULDC UR6, c[0x0][0x604] ;  /* 0x0001810000067ab9 */ /* 0x000fe20000000800 */
[--C-:B------:R-:W-:Y:S01]  /*5590*/  FFMA R133, R140, UR11, -R20.reuse ;  /* 0x0000000b8c857c23 */ /* 0x100fe20008000814 */
[----:B------:R-:W-:Y:S01]  /*55a0*/  FFMA R40, R40, UR6, -R20 ;  /* 0x0000000628287c23 */ /* 0x000fe20008000814 */
[----:B------:R-:W-:Y:S01]  /*55b0*/  @!P5 FMUL R83, R83, 0.5 ;  /* 0x3f0000005353d820 */ /* 0x000fe20000400000 */
[----:B------:R-:W1:Y:S01]  /*55c0*/  MUFU.EX2 R86, R86 ;  /* 0x0000005600567308 */ /* 0x000e620000000800 */
[----:B--2---:R-:W-:Y:S01]  /*55d0*/  @!P1 FMUL R67, R67, R67 ;  /* 0x0000004343439220 */ /* 0x004fe20000400000 */
[----:B------:R-:W-:Y:S01]  /*55e0*/  FSETP.GEU.AND P1, PT, R79, -126, PT ;  /* 0xc2fc00004f00780b */ /* 0x000fe20003f2e000 */
[----:B------:R-:W-:-:S02]  /*55f0*/  ULDC UR6, c[0x0][0x604] ;  /* 0x0001810000067ab9 */ /* 0x000fc40000000800 */
[----:B------:R-:W-:Y:S01]  /*5600*/  FFMA R41, R41, UR6, -R20 ;  /* 0x0000000629297c23 */ /* 0x000fe20008000814 */
[----:B------:R-:W-:Y:S01]  /*5610*/  ULDC UR6, c[0x0][0x604] ;  /* 0x0001810000067ab9 */ /* 0x000fe20000000800 */
[----:B------:R-:W-:Y:S01]  /*5620*/  @!P2 FMUL R75, R75, 0.5 ;  /* 0x3f0000004b4ba820 */ /* 0x000fe20000400000 */
[----:B------:R-:W2:Y:S01]  /*5630*/  MUFU.EX2 R90, R90 ;  /* 0x0000005a005a7308 */ /* 0x000ea20000000800 */
[----:B---3--:R-:W-:Y:S01]  /*5640*/  @!P6 FMUL R82, R82, R82 ;  /* 0x000000525252e220 */ /* 0x008fe20000400000 */
[----:B------:R-:W-:-:S05]  /*5650*/  FSETP.GEU.AND P6, PT, R94, -126, PT ;  /* 0xc2fc00005e00780b */ /* 0x000fca0003fce000 */
[----:B------:R-:W-:Y:S01]  /*5660*/  @!P1 FMUL R79, R79, 0.5 ;  /* 0x3f0000004f4f9820 */ /* 0x000fe20000400000 */
[----:B------:R-:W3:Y:S01]  /*5670*/  MUFU.EX2 R83, R83 ;  /* 0x0000005300537308 */ /* 0x000ee20000000800 */
[----:B-1----:R-:W-:Y:S01]  /*5680*/  @!P3 FMUL R86, R86, R86 ;  /* 0x000000565656b220 */ /* 0x002fe20000400000 */
[----:B------:R-:W-:-:S05]  /*5690*/  FSETP.GEU.AND P3, PT, R98, -126, PT ;  /* 0xc2fc00006200780b */ /* 0x000fca0003f6e000 */
[----:B------:R-:W-:Y:S01]  /*56a0*/  @!P6 FMUL R94, R94, 0.5 ;  /* 0x3f0000005e5ee820 */ /* 0x000fe20000400000 */
[----:B------:R-:W1:Y:S01]  /*56b0*/  MUFU.EX2 R75, R75 ;  /* 0x0000004b004b7308 */ /* 0x000e620000000800 */
[----:B--2---:R-:W-:Y:S01]  /*56c0*/  @!P4 FMUL R90, R90, R90 ;  /* 0x0000005a5a5ac220 */ /* 0x004fe20000400000 */
[----:B------:R-:W-:-:S05]  /*56d0*/  FSETP.GEU.AND P4, PT, R102, -126, PT ;  /* 0xc2fc00006600780b */ /* 0x000fca0003f8e000 */
        /* <DEDUP_REMOVED lines=15> */
[----:B------:R-:W-:-:S03]  /*57d0*/  FSETP.GEU.AND P6, PT, R106, -126, PT ;  /* 0xc2fc00006a00780b */ /* 0x000fc60003fce000 */
[----:B------:R-:W-:Y:S02]  /*57e0*/  FADD R130, R13, R94 ;  /* 0x0000005e0d827221 */ /* 0x000fe40000000000 */
[----:B------:R-:W-:Y:S01]  /*57f0*/  @!P1 FMUL R91, R91, 0.5 ;  /* 0x3f0000005b5b9820 */ /* 0x000fe20000400000 */
[----:B------:R-:W3:Y:S01]  /*5800*/  MUFU.EX2 R95, R95 ;  /* 0x0000005f005f7308 */ /* 0x000ee20000000800 */
[----:B-1----:R-:W-:Y:S01]  /*5810*/  @!P3 FMUL R98, R98, R98 ;  /* 0x000000626262b220 */ /* 0x002fe20000400000 */
[----:B------:R-:W-:-:S03]  /*5820*/  FSETP.GEU.AND P3, PT, R110, -126, PT ;  /* 0xc2fc00006e00780b */ /* 0x000fc60003f6e000 */
[----:B------:R-:W-:Y:S01]  /*5830*/  FADD R134, R31, R98 ;  /* 0x000000621f867221 */ /* 0x000fe20000000000 */
[----:B------:R-:W-:Y:S01]  /*5840*/  F2FP.F16.F32.PACK_AB R31, R34, R31 ;  /* 0x0000001f221f723e */ /* 0x000fe200000000ff */
        /* <DEDUP_REMOVED lines=15> */
[----:B------:R-:W-:-:S03]  /*5940*/  FSETP.GEU.AND P1, PT, R103, -126, PT ;  /* 0xc2fc00006700780b */ /* 0x000fc60003f2e000 */
[----:B------:R-:W-:Y:S02]  /*5950*/  FADD R138, R38, R91 ;  /* 0x0000005b268a7221 */ /* 0x000fe40000000000 */
        /* <DEDUP_REMOVED lines=30> */
[----:B------:R3:W4:Y:S01]  /*5b40*/  MUFU.EX2 R119, R29 ;  /* 0x0000001d00777308 */ /* 0x0007220000000800 */
[----:B-1----:R-:W-:Y:S01]  /*5b50*/  @!P3 FMUL R24, R24, R24 ;  /* 0x000000181818b220 */ /* 0x002fe20000400000 */
[----:B------:R-:W-:-:S05]  /*5b60*/  FSETP.GEU.AND P3, PT, R32, -126, PT ;  /* 0xc2fc00002000780b */ /* 0x000fca0003f6e000 */
[----:B------:R-:W-:Y:S01]  /*5b70*/  @!P6 FMUL R28, R28, 0.5 ;  /* 0x3f0000001c1ce820 */ /* 0x000fe20000400000 */
[----:B------:R-:W1:Y:S01]  /*5b80*/  MUFU.EX2 R115, R25 ;  /* 0x0000001900737308 */ /* 0x000e620000000800 */
[----:B--2---:R-:W-:Y:S01]  /*5b90*/  @!P4 FMUL R156, R156, R156 ;  /* 0x0000009c9c9cc220 */ /* 0x004fe20000400000 */
[----:B------:R-:W-:Y:S01]  /*5ba0*/  FSETP.GEU.AND P4, PT, R36, -126, PT ;  /* 0xc2fc00002400780b */ /* 0x000fe20003f8e000 */
[----:B---3--:R-:W-:Y:S01]  /*5bb0*/  FADD R29, R159, R66 ;  /* 0x000000429f1d7221 */ /* 0x008fe20000000000 */
[----:B------:R-:W-:-:S03]  /*5bc0*/  F2FP.F16.F32.PACK_AB R159, R2, R159 ;  /* 0x0000009f029f723e */ /* 0x000fc600000000ff */
[----:B------:R-:W-:Y:S01]  /*5bd0*/  @!P3 FMUL R32, R32, 0.5 ;  /* 0x3f0000002020b820 */ /* 0x000fe20000400000 */
[----:B------:R-:W2:Y:S01]  /*5be0*/  MUFU.EX2 R111, R111 ;  /* 0x0000006f006f7308 */ /* 0x000ea20000000800 */
[----:B----4-:R-:W-:Y:S01]  /*5bf0*/  @!P5 FMUL R119, R119, R119 ;  /* 0x000000777777d220 */ /* 0x010fe20000400000 */
[----:B------:R-:W-:Y:S01]  /*5c00*/  FSETP.GEU.AND P5, PT, R41, -126, PT ;  /* 0xc2fc00002900780b */ /* 0x000fe20003fae000 */
[----:B------:R-:W-:Y:S01]  /*5c10*/  FADD R29, R29, R134 ;  /* 0x000000861d1d7221 */ /* 0x000fe20000000000 */
[----:B------:R-:W-:-:S03]  /*5c20*/  FADD R134, R18, R71 ;  /* 0x0000004712867221 */ /* 0x000fc60000000000 */
[----:B------:R-:W-:Y:S01]  /*5c30*/  @!P4 FMUL R36, R36, 0.5 ;  /* 0x3f0000002424c820 */ /* 0x000fe20000400000 */
[----:B------:R3:W4:Y:S01]  /*5c40*/  MUFU.EX2 R158, R28 ;  /* 0x0000001c009e7308 */ /* 0x0007220000000800 */
[----:B-1----:R-:W-:Y:S01]  /*5c50*/  @!P1 FMUL R115, R115, R115 ;  /* 0x0000007373739220 */ /* 0x002fe20000400000 */
[----:B------:R-:W-:-:S05]  /*5c60*/  FSETP.GEU.AND P1, PT, R37, -126, PT ;  /* 0xc2fc00002500780b */ /* 0x000fca0003f2e000 */
[----:B------:R-:W-:Y:S01]  /*5c70*/  @!P5 FMUL R41, R41, 0.5 ;  /* 0x3f0000002929d820 */ /* 0x000fe20000400000 */
[----:B------:R1:W5:Y:S01]  /*5c80*/  MUFU.EX2 R152, R32 ;  /* 0x0000002000987308 */ /* 0x0003620000000800 */
[----:B--2---:R-:W-:Y:S01]  /*5c90*/  @!P2 FMUL R111, R111, R111 ;  /* 0x0000006f6f6fa220 */ /* 0x004fe20000400000 */
[----:B------:R-:W-:Y:S01]  /*5ca0*/  FSETP.GEU.AND P2, PT, R33, -126, PT ;  /* 0xc2fc00002100780b */ /* 0x000fe20003f4e000 */
[--C-:B---3--:R-:W-:Y:S01]  /*5cb0*/  FFMA R28, R44, UR6, -R20.reuse ;  /* 0x000000062c1c7c23 */ /* 0x108fe20008000814 */
[----:B------:R-:W-:Y:S02]  /*5cc0*/  ULDC UR6, c[0x0][0x604] ;  /* 0x0001810000067ab9 */ /* 0x000fe40000000800 */
[----:B------:R-:W-:Y:S01]  /*5cd0*/  FFMA R45, R45, UR6, -R20 ;  /* 0x000000062d2d7c23 */ /* 0x000fe20008000814 */
[----:B------:R-:W-:Y:S01]  /*5ce0*/  @!P1 FMUL R37, R37, 0.5 ;  /* 0x3f00000025259820 */ /* 0x000fe20000400000 */
[----:B------:R-:W2:Y:S01]  /*5cf0*/  MUFU.EX2 R154, R36 ;  /* 0x00000024009a7308 */ /* 0x000ea20000000800 */
[----:B----4-:R-:W-:Y:S01]  /*5d00*/  @!P6 FMUL R158, R158, R158 ;  /* 0x0000009e9e9ee220 */ /* 0x010fe20000400000 */
[----:B------:R-:W-:Y:S01]  /*5d10*/  FSETP.GEU.AND P6, PT, R40, -126, PT ;  /* 0xc2fc00002800780b */ /* 0x000fe20003fce000 */
[----:B------:R-:W-:-:S02]  /*5d20*/  ULDC UR6, c[0x0][0x604] ;  /* 0x0001810000067ab9 */ /* 0x000fc40000000800 */
[--C-:B-1----:R-:W-:Y:S01]  /*5d30*/  FFMA R32, R48, UR6, -R20.reuse ;  /* 0x0000000630207c23 */ /* 0x102fe20008000814 */
[----:B------:R-:W-:Y:S01]  /*5d40*/  ULDC UR6, c[0x0][0x604] ;  /* 0x0001810000067ab9 */ /* 0x000fe20000000800 */
[----:B------:R-:W-:Y:S01]  /*5d50*/  @!P2 FMUL R33, R33, 0.5 ;  /* 0x3f0000002121a820 */ /* 0x000fe20000400000 */
[----:B------:R-:W1:Y:S01]  /*5d60*/  MUFU.EX2 R131, R41 ;  /* 0x0000002900837308 */ /* 0x000e620000000800 */
[----:B------:R-:W-:Y:S01]  /*5d70*/  FFMA R49, R49, UR6, -R20 ;  /* 0x0000000631317c23 */ /* 0x000fe20008000814 */
[----:B------:R-:W-:Y:S01]  /*5d80*/  ULDC UR6, c[0x0][0x604] ;  /* 0x0001810000067ab9 */ /* 0x000fe20000000800 */
[----:B-----5:R-:W-:Y:S01]  /*5d90*/  @!P3 FMUL R152, R152, R152 ;  /* 0x000000989898b220 */ /* 0x020fe20000400000 */
[----:B------:R-:W-:-:S03]  /*5da0*/  FSETP.GEU.AND P3, PT, R28, -126, PT ;  /* 0xc2fc00001c00780b */ /* 0x000fc60003f6e000 */
[----:B------:R-:W-:Y:S01]  /*5db0*/  @!P6 FMUL R40, R40, 0.5 ;  /* 0x3f0000002828e820 */ /* 0x000fe20000400000 */
[----:B------:R3:W4:Y:S01]  /*5dc0*/  MUFU.EX2 R127, R37 ;  /* 0x00000025007f7308 */ /* 0x0007220000000800 */
[----:B--2---:R-:W-:Y:S01]  /*5dd0*/  @!P4 FMUL R154, R154, R154 ;  /* 0x0000009a9a9ac220 */ /* 0x004fe20000400000 */
[----:B------:R-:W-:-:S06]  /*5de0*/  FSETP.GEU.AND P4, PT, R32, -126, PT ;  /* 0xc2fc00002000780b */ /* 0x000fcc0003f8e000 */
[----:B------:R2:W5:Y:S01]  /*5df0*/  MUFU.EX2 R123, R33 ;  /* 0x00000021007b7308 */ /* 0x0005620000000800 */
[----:B-1----:R-:W-:Y:S01]  /*5e00*/  @!P5 FMUL R131, R131, R131 ;  /* 0x000000838383d220 */ /* 0x002fe20000400000 */
[----:B------:R-:W-:Y:S01]  /*5e10*/  @!P3 FMUL R28, R28, 0.5 ;  /* 0x3f0000001c1cb820 */ /* 0x000fe20000400000 */
[----:B---3--:R-:W-:Y:S01]  /*5e20*/  FADD R37, R43, R114 ;  /* 0x000000722b257221 */ /* 0x008fe20000000000 */
[----:B------:R-:W-:-:S03]  /*5e30*/  F2FP.F16.F32.PACK_AB R43, R50, R43 ;  /* 0x0000002b322b723e */ /* 0x000fc600000000ff */
[----:B------:R-:W-:Y:S01]  /*5e40*/  @!P4 FMUL R32, R32, 0.5 ;  /* 0x3f0000002020c820 */ /* 0x000fe20000400000 */
[----:B------:R1:W3:Y:S01]  /*5e50*/  MUFU.EX2 R36, R40 ;  /* 0x0000002800247308 */ /* 0x0002e20000000800 */
[----:B----4-:R-:W-:Y:S01]  /*5e60*/  @!P1 FMUL R127, R127, R127 ;  /* 0x0000007f7f7f9220 */ /* 0x010fe20000400000 */
[----:B------:R-:W-:Y:S01]  /*5e70*/  FSETP.GEU.AND P1, PT, R49, -126, PT ;  /* 0xc2fc00003100780b */ /* 0x000fe20003f2e000 */
[----:B--2---:R-:W-:-:S05]  /*5e80*/  FADD R33, R46, R99 ;  /* 0x000000632e217221 */ /* 0x004fca0000000000 */
[----:B------:R-:W2:Y:S01]  /*5e90*/  MUFU.EX2 R28, R28 ;  /* 0x0000001c001c7308 */ /* 0x000ea20000000800 */
[--C-:B-1----:R-:W-:Y:S01]  /*5ea0*/  FFMA R40, R52, UR6, -R20.reuse ;  /* 0x0000000634287c23 */ /* 0x102fe20008000814 */
[----:B------:R-:W-:Y:S01]  /*5eb0*/  ULDC UR6, c[0x0][0x604] ;  /* 0x0001810000067ab9 */ /* 0x000fe20000000800 */
[----:B-----5:R-:W-:Y:S01]  /*5ec0*/  @!P2 FMUL R123, R123, R123 ;  /* 0x0000007b7b7ba220 */ /* 0x020fe20000400000 */
[--C-:B------:R-:W-:Y:S01]  /*5ed0*/  FFMA R53, R53, UR6, -R20.reuse ;  /* 0x0000000635357c23 */ /* 0x100fe20008000814 */
[----:B------:R-:W-:Y:S01]  /*5ee0*/  FSETP.GEU.AND P2, PT, R45, -126, PT ;  /* 0xc2fc00002d00780b */ /* 0x000fe20003f4e000 */
[----:B------:R-:W-:Y:S01]  /*5ef0*/  ULDC UR6, c[0x0][0x604] ;  /* 0x0001810000067ab9 */ /* 0x000fe20000000800 */
[----:B------:R-:W-:Y:S01]  /*5f00*/  @!P1 FMUL R49, R49, 0.5 ;  /* 0x3f00000031319820 */ /* 0x000fe20000400000 */
[--C-:B------:R-:W-:Y:S01]  /*5f10*/  FFMA R44, R56, UR6, -R20.reuse ;  /* 0x00000006382c7c23 */ /* 0x100fe20008000814 */
[----:B------:R-:W-:Y:S01]  /*5f20*/  FSETP.GEU.AND P5, PT, R53, -126, PT ;  /* 0xc2fc00003500780b */ /* 0x000fe20003fae000 */
[----:B---3--:R-:W-:Y:S01]  /*5f30*/  @!P6 FMUL R36, R36, R36 ;  /* 0x000000242424e220 */ /* 0x008fe20000400000 */
[----:B------:R-:W-:Y:S01]  /*5f40*/  FSETP.GEU.AND P6, PT, R40, -126, PT ;  /* 0xc2fc00002800780b */ /* 0x000fe20003fce000 */
[----:B------:R-:W-:Y:S01]  /*5f50*/  ULDC UR6, c[0x0][0x604] ;  /* 0x0001810000067ab9 */ /* 0x000fe20000000800 */
[----:B------:R-:W1:Y:S01]  /*5f60*/  MUFU.EX2 R32, R32 ;  /* 0x0000002000207308 */ /* 0x000e620000000800 */
[----:B------:R-:W-:Y:S01]  /*5f70*/  FFMA R57, R57, UR6, -R20 ;  /* 0x0000000639397c23 */ /* 0x000fe20008000814 */
[----:B------:R-:W-:-:S02]  /*5f80*/  ULDC UR6, c[0x0][0x604] ;  /* 0x0001810000067ab9 */ /* 0x000fc40000000800 */
[--C-:B------:R-:W-:Y:S01]  /*5f90*/  FFMA R48, R60, UR6, -R20.reuse ;  /* 0x000000063c307c23 */ /* 0x100fe20008000814 */
[----:B------:R-:W-:Y:S01]  /*5fa0*/  @!P2 FMUL R45, R45, 0.5 ;  /* 0x3f0000002d2da820 */ /* 0x000fe20000400000 */
[----:B------:R-:W-:Y:S01]  /*5fb0*/  ULDC UR6, c[0x0][0x604] ;  /* 0x0001810000067ab9 */ /* 0x000fe20000000800 */
[----:B--2---:R-:W-:Y:S01]  /*5fc0*/  @!P3 FMUL R28, R28, R28 ;  /* 0x0000001c1c1cb220 */ /* 0x004fe20000400000 */
[----:B------:R2:W3:Y:S01]  /*5fd0*/  MUFU.EX2 R139, R49 ;  /* 0x00000031008b7308 */ /* 0x0004e20000000800 */
[----:B------:R-:W-:Y:S01]  /*5fe0*/  @!P5 FMUL R53, R53, 0.5 ;  /* 0x3f0000003535d820 */ /* 0x000fe20000400000 */
[--C-:B------:R-:W-:Y:S01]  /*5ff0*/  FFMA R61, R61, UR6, -R20.reuse ;  /* 0x000000063d3d7c23 */ /* 0x100fe20008000814 */
[----:B------:R-:W-:Y:S01]  /*6000*/  @!P6 FMUL R40, R40, 0.5 ;  /* 0x3f0000002828e820 */ /* 0x000fe20000400000 */
[----:B------:R-:W-:Y:S01]  /*6010*/  ULDC UR6, c[0x0][0x604] ;  /* 0x0001810000067ab9 */ /* 0x000fe20000000800 */
[----:B------:R-:W-:Y:S01]  /*6020*/  FSETP.GEU.AND P3, PT, R44, -126, PT ;  /* 0xc2fc00002c00780b */ /* 0x000fe20003f6e000 */
[--C-:B------:R-:W-:Y:S01]  /*6030*/  FFMA R52, R64, UR6, -R20.reuse ;  /* 0x0000000640347c23 */ /* 0x100fe20008000814 */
[----:B------:R-:W-:Y:S01]  /*6040*/  ULDC UR6, c[0x0][0x604] ;  /* 0x0001810000067ab9 */ /* 0x000fe20000000800 */
[----:B------:R-:W4:Y:S01]  /*6050*/  MUFU.EX2 R143, R53 ;  /* 0x00000035008f7308 */ /* 0x000f220000000800 */
[----:B------:R-:W-:Y:S01]  /*6060*/  FFMA R65, R65, UR6, -R20 ;  /* 0x0000000641417c23 */ /* 0x000fe20008000814 */
[----:B-1----:R-:W-:Y:S01]  /*6070*/  @!P4 FMUL R32, R32, R32 ;  /* 0x000000202020c220 */ /* 0x002fe20000400000 */
[----:B------:R-:W-:Y:S01]  /*6080*/  FSETP.GEU.AND P4, PT, R48, -126, PT ;  /* 0xc2fc00003000780b */ /* 0x000fe20003f8e000 */
[----:B------:R-:W-:Y:S01]  /*6090*/  ULDC UR6, c[0x0][0x604] ;  /* 0x0001810000067ab9 */ /* 0x000fe20000000800 */
[----:B--2---:R-:W-:Y:S01]  /*60a0*/  FADD R49, R11, R86 ;  /* 0x000000560b317221 */ /* 0x004fe20000000000 */
[--C-:B------:R-:W-:Y:S01]  /*60b0*/  FFMA R56, R68, UR6, -R20.reuse ;  /* 0x0000000644387c23 */ /* 0x100fe20008000814 */
[----:B------:R-:W-:Y:S01]  /*60c0*/  ULDC UR6, c[0x0][0x604] ;  /* 0x0001810000067ab9 */ /* 0x000fe20000000800 */
[----:B------:R1:W2:Y:S01]  /*60d0*/  MUFU.EX2 R135, R45 ;  /* 0x0000002d00877308 */ /* 0x0002a20000000800 */
[----:B---3--:R-:W-:Y:S01]  /*60e0*/  @!P1 FMUL R139, R139, R139 ;  /* 0x0000008b8b8b9220 */ /* 0x008fe20000400000 */
[----:B------:R-:W-:Y:S01]  /*60f0*/  FSETP.GEU.AND P1, PT, R61, -126, PT ;  /* 0xc2fc00003d00780b */ /* 0x000fe20003f2e000 */
[----:B------:R-:W-:Y:S01]  /*6100*/  @!P3 FMUL R44, R44, 0.5 ;  /* 0x3f0000002c2cb820 */ /* 0x000fe20000400000 */
[----:B------:R-:W-:Y:S01]  /*6110*/  FFMA R69, R69, UR6, -R20 ;  /* 0x0000000645457c23 */ /* 0x000fe20008000814 */
[----:B------:R-:W-:Y:S01]  /*6120*/  ULDC UR6, c[0x0][0x604] ;  /* 0x0001810000067ab9 */ /* 0x000fe20000000800 */
[----:B------:R-:W-:Y:S01]  /*6130*/  FADD R170, R49, R140 ;  /* 0x0000008c31aa7221 */ /* 0x000fe20000000000 */
[--C-:B------:R-:W-:Y:S01]  /*6140*/  FFMA R60, R72, UR6, -R20.reuse ;  /* 0x00000006483c7c23 */ /* 0x100fe20008000814 */
[----:B------:R-:W3:Y:S01]  /*6150*/  MUFU.EX2 R40, R40 ;  /* 0x0000002800287308 */ /* 0x000ee20000000800 */
[----:B----4-:R-:W-:Y:S01]  /*6160*/  @!P5 FMUL R143, R143, R143 ;  /* 0x0000008f8f8fd220 */ /* 0x010fe20000400000 */
[----:B------:R-:W-:Y:S01]  /*6170*/  FSETP.GEU.AND P5, PT, R65, -126, PT ;  /* 0xc2fc00004100780b */ /* 0x000fe20003fae000 */
[----:B------:R-:W-:Y:S01]  /*6180*/  @!P4 FMUL R48, R48, 0.5 ;  /* 0x3f0000003030c820 */ /* 0x000fe20000400000 */
[----:B------:R-:W-:Y:S01]  /*6190*/  ULDC UR6, c[0x0][0x604] ;  /* 0x0001810000067ab9 */ /* 0x000fe20000000800 */
[----:B-1----:R-:W-:Y:S01]  /*61a0*/  FADD R45, R6, R59 ;  /* 0x0000003b062d7221 */ /* 0x002fe20000000000 */
[--C-:B------:R-:W-:Y:S01]  /*61b0*/  FFMA R73, R73, UR6, -R20.reuse ;  /* 0x0000000649497c23 */ /* 0x100fe20008000814 */
[----:B------:R-:W-:Y:S01]  /*61c0*/  @!P1 FMUL R61, R61, 0.5 ;  /* 0x3f0000003d3d9820 */ /* 0x000fe20000400000 */
[----:B------:R-:W1:Y:S01]  /*61d0*/  MUFU.EX2 R44, R44 ;  /* 0x0000002c002c7308 */ /* 0x000e620000000800 */
[----:B--2---:R-:W-:Y:S01]  /*61e0*/  @!P2 FMUL R135, R135, R135 ;  /* 0x000000878787a220 */ /* 0x004fe20000400000 */
[----:B------:R-:W-:Y:S01]  /*61f0*/  FSETP.GEU.AND P2, PT, R57, -126, PT ;  /* 0xc2fc00003900780b */ /* 0x000fe20003f4e000 */
[----:B------:R-:W-:Y:S01]  /*6200*/  ULDC UR6, c[0x0][0x604] ;  /* 0x0001810000067ab9 */ /* 0x000fe20000000800 */
[----:B------:R-:W-:Y:S01]  /*6210*/  FADD R49, R22, R75 ;  /* 0x0000004b16317221 */ /* 0x000fe20000000000 */
[--C-:B------:R-:W-:Y:S01]  /*6220*/  FFMA R64, R76, UR6, -R20.reuse ;  /* 0x000000064c407c23 */ /* 0x100fe20008000814 */
[----:B------:R-:W-:Y:S01]  /*6230*/  ULDC UR6, c[0x0][0x604] ;  /* 0x0001810000067ab9 */ /* 0x000fe20000000800 */
[----:B------:R-:W-:Y:S01]  /*6240*/  @!P5 FMUL R65, R65, 0.5 ;  /* 0x3f0000004141d820 */ /* 0x000fe20000400000 */
[----:B------:R-:W2:Y:S01]  /*6250*/  MUFU.EX2 R48, R48 ;  /* 0x0000003000307308 */ /* 0x000ea20000000800 */
[----:B---3--:R-:W-:Y:S01]  /*6260*/  @!P6 FMUL R40, R40, R40 ;  /* 0x000000282828e220 */ /* 0x008fe20000400000 */
[----:B------:R-:W-:Y:S01]  /*6270*/  FSETP.GEU.AND P6, PT, R52, -126, PT ;  /* 0xc2fc00003400780b */ /* 0x000fe20003fce000 */
[--C-:B------:R-:W-:Y:S01]  /*6280*/  FFMA R77, R77, UR6, -R20.reuse ;  /* 0x000000064d4d7c23 */ /* 0x100fe20008000814 */
[----:B------:R-:W-:Y:S01]  /*6290*/  ULDC UR6, c[0x0][0x604] ;  /* 0x0001810000067ab9 */ /* 0x000fe20000000800 */
[----:B------:R-:W-:Y:S01]  /*62a0*/  FADD R53, R26, R79 ;  /* 0x0000004f1a357221 */ /* 0x000fe20000000000 */
[--C-:B------:R-:W-:Y:S01]  /*62b0*/  FFMA R68, R80, UR6, -R20.reuse ;  /* 0x0000000650447c23 */ /* 0x100fe20008000814 */
[----:B------:R-:W-:Y:S01]  /*62c0*/  @!P2 FMUL R57, R57, 0.5 ;  /* 0x3f0000003939a820 */ /* 0x000fe20000400000 */
[----:B------:R-:W3:Y:S01]  /*62d0*/  MUFU.EX2 R163, R65 ;  /* 0x0000004100a37308 */ /* 0x000ee20000000800 */
[----:B-1----:R-:W-:Y:S01]  /*62e0*/  @!P3 FMUL R44, R44, R44 ;  /* 0x0000002c2c2cb220 */ /* 0x002fe20000400000 */
[----:B------:R-:W-:Y:S01]  /*62f0*/  FSETP.GEU.AND P3, PT, R56, -126, PT ;  /* 0xc2fc00003800780b */ /* 0x000fe20003f6e000 */
[----:B------:R-:W-:Y:S01]  /*6300*/  ULDC UR6, c[0x0][0x604] ;  /* 0x0001810000067ab9 */ /* 0x000fe20000000800 */
[----:B------:R-:W-:Y:S01]  /*6310*/  FADD R140, R58, R111 ;  /* 0x0000006f3a8c7221 */ /* 0x000fe20000000000 */
[--C-:B------:R-:W-:Y:S01]  /*6320*/  FFMA R21, R81, UR6, -R20.reuse ;  /* 0x0000000651157c23 */ /* 0x100fe20008000814 */
[----:B------:R-:W-:Y:S01]  /*6330*/  ULDC UR6, c[0x0][0x604] ;  /* 0x0001810000067ab9 */ /* 0x000fe20000000800 */
[----:B------:R-:W-:Y:S01]  /*6340*/  @!P6 FMUL R52, R52, 0.5 ;  /* 0x3f0000003434e820 */ /* 0x000fe20000400000 */
[----:B------:R-:W1:Y:S01]  /*6350*/  MUFU.EX2 R151, R61 ;  /* 0x0000003d00977308 */ /* 0x000e620000000800 */
[----:B--2---:R-:W-:Y:S01]  /*6360*/  @!P4 FMUL R48, R48, R48 ;  /* 0x000000303030c220 */ /* 0x004fe20000400000 */
[----:B------:R-:W-:Y:S01]  /*6370*/  FSETP.GEU.AND P4, PT, R60, -126, PT ;  /* 0xc2fc00003c00780b */ /* 0x000fe20003f8e000 */
[----:B------:R-:W-:Y:S01]  /*6380*/  FFMA R72, R84, UR6, -R20 ;  /* 0x0000000654487c23 */ /* 0x000fe20008000814 */
[----:B------:R-:W-:Y:S01]  /*6390*/  ULDC UR6, c[0x0][0x604] ;  /* 0x0001810000067ab9 */ /* 0x000fe20000000800 */
[----:B------:R-:W-:Y:S01]  /*63a0*/  FADD R175, R53, R140 ;  /* 0x0000008c35af7221 */ /* 0x000fe20000000000 */
[----:B------:R-:W-:Y:S01]  /*63b0*/  FFMA R25, R85, UR6, -R20 ;  /* 0x0000000655197c23 */ /* 0x000fe20008000814 */
[----:B------:R-:W-:Y:S01]  /*63c0*/  @!P3 FMUL R56, R56, 0.5 ;  /* 0x3f0000003838b820 */ /* 0x000fe20000400000 */
[----:B------:R-:W2:Y:S01]  /*63d0*/  MUFU.EX2 R147, R57 ;  /* 0x0000003900937308 */ /* 0x000ea20000000800 */
[----:B---3--:R-:W-:Y:S01]  /*63e0*/  @!P5 FMUL R163, R163, R163 ;  /* 0x000000a3a3a3d220 */ /* 0x008fe20000400000 */
[----:B------:R-:W-:Y:S01]  /*63f0*/  FSETP.GEU.AND P5, PT, R77, -126, PT ;  /* 0xc2fc00004d00780b */ /* 0x000fe20003fae000 */
[----:B------:R-:W-:-:S02]  /*6400*/  ULDC UR6, c[0x0][0x604] ;  /* 0x0001810000067ab9 */ /* 0x000fc40000000800 */
[--C-:B------:R-:W-:Y:S01]  /*6410*/  FFMA R88, R88, UR6, -R20.reuse ;  /* 0x0000000658587c23 */ /* 0x100fe20008000814 */
[----:B------:R-:W-:Y:S01]  /*6420*/  ULDC UR6, c[0x0][0x604] ;  /* 0x0001810000067ab9 */ /* 0x000fe20000000800 */
[----:B------:R-:W-:Y:S01]  /*6430*/  @!P4 FMUL R60, R60, 0.5 ;  /* 0x3f0000003c3cc820 */ /* 0x000fe20000400000 */
[----:B------:R-:W3:Y:S01]  /*6440*/  MUFU.EX2 R52, R52 ;  /* 0x0000003400347308 */ /* 0x000ee20000000800 */
[----:B-1----:R-:W-:Y:S01]  /*6450*/  @!P1 FMUL R151, R151, R151 ;  /* 0x0000009797979220 */ /* 0x002fe20000400000 */
[----:B------:R-:W-:Y:S01]  /*6460*/  FSETP.GEU.AND P1, PT, R73, -126, PT ;  /* 0xc2fc00004900780b */ /* 0x000fe20003f2e000 */
[--C-:B------:R-:W-:Y:S01]  /*6470*/  FFMA R76, R89, UR6, -R20.reuse ;  /* 0x00000006594c7c23 */ /* 0x100fe20008000814 */
[----:B------:R-:W-:Y:S02]  /*6480*/  ULDC UR6, c[0x0][0x604] ;  /* 0x0001810000067ab9 */ /* 0x000fe40000000800 */
[----:B------:R-:W-:Y:S01]  /*6490*/  FFMA R92, R92, UR6, -R20 ;  /* 0x000000065c5c7c23 */ /* 0x000fe20008000814 */
[----:B------:R-:W-:Y:S01]  /*64a0*/  @!P5 FMUL R77, R77, 0.5 ;  /* 0x3f0000004d4dd820 */ /* 0x000fe20000400000 */
[----:B------:R-:W1:Y:S01]  /*64b0*/  MUFU.EX2 R56, R56 ;  /* 0x0000003800387308 */ /* 0x000e620000000800 */
[----:B--2---:R-:W-:Y:S01]  /*64c0*/  @!P2 FMUL R147, R147, R147 ;  /* 0x000000939393a220 */ /* 0x004fe20000400000 */
[----:B------:R-:W-:Y:S01]  /*64d0*/  FSETP.GEU.AND P2, PT, R69, -126, PT ;  /* 0xc2fc00004500780b */ /* 0x000fe20003f4e000 */
[----:B------:R-:W-:-:S02]  /*64e0*/  ULDC UR6, c[0x0][0x604] ;  /* 0x0001810000067ab9 */ /* 0x000fc40000000800 */
[--C-:B------:R-:W-:Y:S01]  /*64f0*/  FFMA R80, R93, UR6, -R20.reuse ;  /* 0x000000065d507c23 */ /* 0x100fe20008000814 */
[----:B------:R-:W-:Y:S01]  /*6500*/  ULDC UR6, c[0x0][0x604] ;  /* 0x0001810000067ab9 */ /* 0x000fe20000000800 */
[----:B------:R-:W-:Y:S01]  /*6510*/  @!P1 FMUL R73, R73, 0.5 ;  /* 0x3f00000049499820 */ /* 0x000fe20000400000 */
[----:B------:R-:W2:Y:S01]  /*6520*/  MUFU.EX2 R81, R77 ;  /* 0x0000004d00517308 */ /* 0x000ea20000000800 */
[----:B---3--:R-:W-:Y:S01]  /*6530*/  @!P6 FMUL R52, R52, R52 ;  /* 0x000000343434e220 */ /* 0x008fe20000400000 */
[----:B------:R-:W-:Y:S01]  /*6540*/  FSETP.GEU.AND P6, PT, R64, -126, PT ;  /* 0xc2fc00004000780b */ /* 0x000fe20003fce000 */
[--C-:B------:R-:W-:Y:S01]  /*6550*/  FFMA R96, R96, UR6, -R20.reuse ;  /* 0x0000000660607c23 */ /* 0x100fe20008000814 */
[----:B------:R-:W-:Y:S02]  /*6560*/  ULDC UR6, c[0x0][0x604] ;  /* 0x0001810000067ab9 */ /* 0x000fe40000000800 */
[----:B------:R-:W-:Y:S01]  /*6570*/  FFMA R84, R97, UR6, -R20 ;  /* 0x0000000661547c23 */ /* 0x000fe20008000814 */
[----:B------:R-:W-:Y:S01]  /*6580*/  @!P2 FMUL R69, R69, 0.5 ;  /* 0x3f0000004545a820 */ /* 0x000fe20000400000 */
[----:B------:R-:W3:Y:S01]  /*6590*/  MUFU.EX2 R60, R60 ;  /* 0x0000003c003c7308 */ /* 0x000ee20000000800 */
[----:B-1----:R-:W-:Y:S01]  /*65a0*/  @!P3 FMUL R56, R56, R56 ;  /* 0x000000383838b220 */ /* 0x002fe20000400000 */
[----:B------:R-:W-:Y:S01]  /*65b0*/  FSETP.GEU.AND P3, PT, R68, -126, PT ;  /* 0xc2fc00004400780b */ /* 0x000fe20003f6e000 */
[----:B------:R-:W-:-:S02]  /*65c0*/  ULDC UR6, c[0x0][0x604] ;  /* 0x0001810000067ab9 */ /* 0x000fc40000000800 */
[----:B------:R-:W-:Y:S01]  /*65d0*/  FFMA R100, R100, UR6, -R20 ;  /* 0x0000000664647c23 */ /* 0x000fe20008000814 */
[----:B------:R-:W-:Y:S01]  /*65e0*/  ULDC UR6, c[0x0][0x604] ;  /* 0x0001810000067ab9 */ /* 0x000fe20000000800 */
        /* <DEDUP_REMOVED lines=21> */
[----:B------:R3:W4:Y:S01]  /*6740*/  MUFU.EX2 R89, R25 ;  /* 0x0000001900597308 */ /* 0x0007220000000800 */
[----:B-1----:R-:W-:-:S06]  /*6750*/  @!P5 FMUL R76, R76, R76 ;  /* 0x0000004c4c4cd220 */ /* 0x002fcc0000400000 */
[----:B------:R-:W-:Y:S01]  /*6760*/  @!P6 FMUL R88, R88, 0.5 ;  /* 0x3f0000005858e820 */ /* 0x000fe20000400000 */
[----:B------:R1:W5:Y:S01]  /*6770*/  MUFU.EX2 R85, R21 ;  /* 0x0000001500557308 */ /* 0x0003620000000800 */
[----:B--2---:R-:W-:Y:S01]  /*6780*/  @!P3 FMUL R68, R68, R68 ;  /* 0x000000444444b220 */ /* 0x004fe20000400000 */
[----:B------:R-:W-:Y:S01]  /*6790*/  FSETP.GEU.AND P3, PT, R92, -126, PT ;  /* 0xc2fc00005c00780b */ /* 0x000fe20003f6e000 */
[----:B---3--:R-:W-:-:S05]  /*67a0*/  FADD R25, R0, R51 ;  /* 0x0000003300197221 */ /* 0x008fca0000000000 */
[----:B------:R-:W2:Y:S01]  /*67b0*/  MUFU.EX2 R72, R72 ;  /* 0x0000004800487308 */ /* 0x000ea20000000800 */
[----:B----4-:R-:W-:Y:S01]  /*67c0*/  @!P1 FMUL R89, R89, R89 ;  /* 0x0000005959599220 */ /* 0x010fe20000400000 */
[----:B------:R-:W-:Y:S01]  /*67d0*/  FSETP.GEU.AND P1, PT, R84, -126, PT ;  /* 0xc2fc00005400780b */ /* 0x000fe20003f2e000 */
[----:B-1----:R-:W-:Y:S01]  /*67e0*/  FADD R21, R157, R62 ;  /* 0x0000003e9d157221 */ /* 0x002fe20000000000 */
[----:B------:R-:W-:-:S03]  /*67f0*/  F2FP.F16.F32.PACK_AB R157, R0, R157 ;  /* 0x0000009d009d723e */ /* 0x000fc600000000ff */
[----:B------:R-:W-:Y:S01]  /*6800*/  @!P3 FMUL R92, R92, 0.5 ;  /* 0x3f0000005c5cb820 */ /* 0x000fe20000400000 */
[----:B------:R1:W3:Y:S01]  /*6810*/  MUFU.EX2 R169, R88 ;  /* 0x0000005800a97308 */ /* 0x0002e20000000800 */
[----:B-----5:R-:W-:Y:S01]  /*6820*/  @!P2 FMUL R85, R85, R85 ;  /* 0x000000555555a220 */ /* 0x020fe20000400000 */
[----:B------:R-:W-:-:S05]  /*6830*/  FSETP.GEU.AND P2, PT, R80, -126, PT ;  /* 0xc2fc00005000780b */ /* 0x000fca0003f4e000 */
[----:B------:R-:W-:Y:S01]  /*6840*/  @!P1 FMUL R84, R84, 0.5 ;  /* 0x3f00000054549820 */ /* 0x000fe20000400000 */
[----:B------:R4:W5:Y:S01]  /*6850*/  MUFU.EX2 R93, R92 ;  /* 0x0000005c005d7308 */ /* 0x0009620000000800 */
[--C-:B-1----:R-:W-:Y:S01]  /*6860*/  FFMA R88, R101, UR6, -R20.reuse ;  /* 0x0000000665587c23 */ /* 0x102fe20008000814 */
[----:B--2---:R-:W-:Y:S01]  /*6870*/  @!P4 FMUL R72, R72, R72 ;  /* 0x000000484848c220 */ /* 0x004fe20000400000 */
[----:B------:R-:W-:Y:S01]  /*6880*/  FSETP.GEU.AND P4, PT, R96, -126, PT ;  /* 0xc2fc00006000780b */ /* 0x000fe20003f8e000 */
[----:B------:R-:W-:Y:S02]  /*6890*/  ULDC UR6, c[0x0][0x604] ;  /* 0x0001810000067ab9 */ /* 0x000fe40000000800 */
[----:B------:R-:W-:Y:S01]  /*68a0*/  FSETP.GEU.AND P5, PT, R88, -126, PT ;  /* 0xc2fc00005800780b */ /* 0x000fe20003fae000 */
[----:B------:R-:W-:Y:S01]  /*68b0*/  @!P2 FMUL R80, R80, 0.5 ;  /* 0x3f0000005050a820 */ /* 0x000fe20000400000 */
[--C-:B------:R-:W-:Y:S01]  /*68c0*/  FFMA R104, R104, UR6, -R20.reuse ;  /* 0x0000000668687c23 */ /* 0x100fe20008000814 */
[----:B---3--:R-:W-:Y:S01]  /*68d0*/  @!P6 FMUL R169, R169, R169 ;  /* 0x000000a9a9a9e220 */ /* 0x008fe20000400000 */
[----:B------:R-:W-:Y:S01]  /*68e0*/  FSETP.GEU.AND P6, PT, R100, -126, PT ;  /* 0xc2fc00006400780b */ /* 0x000fe20003fce000 */
[----:B------:R-:W-:Y:S01]  /*68f0*/  ULDC UR6, c[0x0][0x604] ;  /* 0x0001810000067ab9 */ /* 0x000fe20000000800 */
[----:B------:R-:W1:Y:S01]  /*6900*/  MUFU.EX2 R84, R84 ;  /* 0x0000005400547308 */ /* 0x000e620000000800 */
[----:B----4-:R-:W-:Y:S01]  /*6910*/  FFMA R92, R105, UR6, -R20 ;  /* 0x00000006695c7c23 */ /* 0x010fe20008000814 */
[----:B------:R-:W-:-:S02]  /*6920*/  ULDC UR6, c[0x0][0x604] ;  /* 0x0001810000067ab9 */ /* 0x000fc40000000800 */
[----:B------:R-:W-:Y:S01]  /*6930*/  @!P4 FMUL R96, R96, 0.5 ;  /* 0x3f0000006060c820 */ /* 0x000fe20000400000 */
[----:B------:R-:W-:Y:S01]  /*6940*/  FFMA R108, R108, UR6, -R20 ;  /* 0x000000066c6c7c23 */ /* 0x000fe20008000814 */
[----:B------:R-:W-:Y:S01]  /*6950*/  ULDC UR6, c[0x0][0x604] ;  /* 0x0001810000067ab9 */ /* 0x000fe20000000800 */
[----:B------:R-:W-:Y:S01]  /*6960*/  @!P5 FMUL R88, R88, 0.5 ;  /* 0x3f0000005858d820 */ /* 0x000fe20000400000 */
[----:B------:R2:W3:Y:S01]  /*6970*/  MUFU.EX2 R97, R96 ;  /* 0x0000006000617308 */ /* 0x0004e20000000800 */
[----:B-----5:R-:W-:Y:S01]  /*6980*/  @!P3 FMUL R93, R93, R93 ;  /* 0x0000005d5d5db220 */ /* 0x020fe20000400000 */
[----:B------:R-:W-:Y:S01]  /*6990*/  FSETP.GEU.AND P3, PT, R104, -126, PT ;  /* 0xc2fc00006800780b */ /* 0x000fe20003f6e000 */
[----:B------:R-:W-:-:S05]  /*69a0*/  @!P6 FMUL R100, R100, 0.5 ;  /* 0x3f0000006464e820 */ /* 0x000fca0000400000 */
[----:B------:R-:W4:Y:S01]  /*69b0*/  MUFU.EX2 R88, R88 ;  /* 0x0000005800587308 */ /* 0x000f220000000800 */
[--C-:B--2---:R-:W-:Y:S01]  /*69c0*/  FFMA R96, R109, UR6, -R20.reuse ;  /* 0x000000066d607c23 */ /* 0x104fe20008000814 */
[----:B------:R-:W-:Y:S01]  /*69d0*/  ULDC UR6, c[0x0][0x604] ;  /* 0x0001810000067ab9 */ /* 0x000fe20000000800 */
[----:B-1----:R-:W-:Y:S01]  /*69e0*/  @!P1 FMUL R84, R84, R84 ;  /* 0x0000005454549220 */ /* 0x002fe20000400000 */
[----:B------:R-:W-:Y:S01]  /*69f0*/  FFMA R112, R112, UR6, -R20 ;  /* 0x0000000670707c23 */ /* 0x000fe20008000814 */
[----:B------:R-:W-:Y:S01]  /*6a00*/  ULDC UR6, c[0x0][0x604] ;  /* 0x0001810000067ab9 */ /* 0x000fe20000000800 */
[----:B------:R-:W-:Y:S01]  /*6a10*/  FSETP.GEU.AND P1, PT, R96, -126, PT ;  /* 0xc2fc00006000780b */ /* 0x000fe20003f2e000 */
[----:B------:R-:W-:Y:S01]  /*6a20*/  @!P3 FMUL R104, R104, 0.5 ;  /* 0x3f0000006868b820 */ /* 0x000fe20000400000 */
[----:B------:R-:W1:Y:S01]  /*6a30*/  MUFU.EX2 R80, R80 ;  /* 0x0000005000507308 */ /* 0x000e620000000800 */
[----:B---3--:R-:W-:Y:S01]  /*6a40*/  @!P4 FMUL R97, R97, R97 ;  /* 0x000000616161c220 */ /* 0x008fe20000400000 */
[----:B------:R-:W-:-:S06]  /*6a50*/  FSETP.GEU.AND P4, PT, R108, -126, PT ;  /* 0xc2fc00006c00780b */ /* 0x000fcc0003f8e000 */
[----:B------:R2:W3:Y:S01]  /*6a60*/  MUFU.EX2 R101, R100 ;  /* 0x0000006400657308 */ /* 0x0004e20000000800 */
[----:B----4-:R-:W-:Y:S02]  /*6a70*/  @!P5 FMUL R88, R88, R88 ;  /* 0x000000585858d220 */ /* 0x010fe40000400000 */
[----:B------:R-:W-:-:S04]  /*6a80*/  @!P1 FMUL R96, R96, 0.5 ;  /* 0x3f00000060609820 */ /* 0x000fc80000400000 */
[----:B------:R-:W-:Y:S01]  /*6a90*/  @!P4 FMUL R108, R108, 0.5 ;  /* 0x3f0000006c6cc820 */ /* 0x000fe20000400000 */
[----:B------:R4:W5:Y:S01]  /*6aa0*/  MUFU.EX2 R105, R104 ;  /* 0x0000006800697308 */ /* 0x0009620000000800 */
[--C-:B--2---:R-:W-:Y:S01]  /*6ab0*/  FFMA R100, R113, UR6, -R20.reuse ;  /* 0x0000000671647c23 */ /* 0x104fe20008000814 */
[----:B-1----:R-:W-:Y:S01]  /*6ac0*/  @!P2 FMUL R80, R80, R80 ;  /* 0x000000505050a220 */ /* 0x002fe20000400000 */
[----:B------:R-:W-:Y:S01]  /*6ad0*/  FSETP.GEU.AND P2, PT, R92, -126, PT ;  /* 0xc2fc00005c00780b */ /* 0x000fe20003f4e000 */
[----:B------:R-:W-:Y:S02]  /*6ae0*/  ULDC UR6, c[0x0][0x604] ;  /* 0x0001810000067ab9 */ /* 0x000fe40000000800 */
[----:B------:R-:W-:Y:S01]  /*6af0*/  FSETP.GEU.AND P5, PT, R100, -126, PT ;  /* 0xc2fc00006400780b */ /* 0x000fe20003fae000 */
[--C-:B------:R-:W-:Y:S01]  /*6b00*/  FFMA R116, R116, UR6, -R20.reuse ;  /* 0x0000000674747c23 */ /* 0x100fe20008000814 */
[----:B------:R-:W-:Y:S01]  /*6b10*/  ULDC UR6, c[0x0][0x604] ;  /* 0x0001810000067ab9 */ /* 0x000fe20000000800 */
[----:B---3--:R-:W-:Y:S01]  /*6b20*/  @!P6 FMUL R101, R101, R101 ;  /* 0x000000656565e220 */ /* 0x008fe20000400000 */
[----:B------:R-:W-:Y:S01]  /*6b30*/  FSETP.GEU.AND P6, PT, R112, -126, PT ;  /* 0xc2fc00007000780b */ /* 0x000fe20003fce000 */
[----:B------:R1:W2:Y:S01]  /*6b40*/  MUFU.EX2 R109, R108 ;  /* 0x0000006c006d7308 */ /* 0x0002a20000000800 */
[----:B------:R-:W-:Y:S01]  /*6b50*/  FFMA R120, R120, UR6, -R20 ;  /* 0x0000000678787c23 */ /* 0x000fe20008000814 */
[----:B------:R-:W-:-:S02]  /*6b60*/  ULDC UR6, c[0x0][0x604] ;  /* 0x0001810000067ab9 */ /* 0x000fc40000000800 */
[--C-:B----4-:R-:W-:Y:S01]  /*6b70*/  FFMA R104, R121, UR6, -R20.reuse ;  /* 0x0000000679687c23 */ /* 0x110fe20008000814 */
[----:B------:R-:W-:Y:S01]  /*6b80*/  @!P2 FMUL R92, R92, 0.5 ;  /* 0x3f0000005c5ca820 */ /* 0x000fe20000400000 */
[----:B------:R-:W-:Y:S01]  /*6b90*/  ULDC UR6, c[0x0][0x604] ;  /* 0x0001810000067ab9 */ /* 0x000fe20000000800 */
[----:B-----5:R-:W-:Y:S01]  /*6ba0*/  @!P3 FMUL R105, R105, R105 ;  /* 0x000000696969b220 */ /* 0x020fe20000400000 */
[----:B------:R-:W-:Y:S01]  /*6bb0*/  @!P5 FMUL R100, R100, 0.5 ;  /* 0x3f0000006464d820 */ /* 0x000fe20000400000 */
[----:B------:R-:W3:Y:S01]  /*6bc0*/  MUFU.EX2 R96, R96 ;  /* 0x0000006000607308 */ /* 0x000ee20000000800 */
[--C-:B------:R-:W-:Y:S01]  /*6bd0*/  FFMA R124, R124, UR6, -R20.reuse ;  /* 0x000000067c7c7c23 */ /* 0x100fe20008000814 */
[----:B------:R-:W-:Y:S01]  /*6be0*/  ULDC UR6, c[0x0][0x604] ;  /* 0x0001810000067ab9 */ /* 0x000fe20000000800 */
[----:B------:R-:W-:Y:S01]  /*6bf0*/  @!P6 FMUL R112, R112, 0.5 ;  /* 0x3f0000007070e820 */ /* 0x000fe20000400000 */
[----:B-1----:R-:W-:Y:S01]  /*6c00*/  FFMA R108, R117, UR6, -R20 ;  /* 0x00000006756c7c23 */ /* 0x002fe20008000814 */
[----:B------:R-:W-:Y:S01]  /*6c10*/  ULDC UR6, c[0x0][0x604] ;  /* 0x0001810000067ab9 */ /* 0x000fe20000000800 */
[----:B------:R-:W-:-:S02]  /*6c20*/  FSETP.GEU.AND P3, PT, R116, -126, PT ;  /* 0xc2fc00007400780b */ /* 0x000fc40003f6e000 */
[----:B------:R-:W1:Y:S01]  /*6c30*/  MUFU.EX2 R100, R100 ;  /* 0x0000006400647308 */ /* 0x000e620000000800 */
[----:B--2---:R-:W-:Y:S01]  /*6c40*/  @!P4 FMUL R109, R109, R109 ;  /* 0x0000006d6d6dc220 */ /* 0x004fe20000400000 */
[----:B------:R-:W-:-:S06]  /*6c50*/  FSETP.GEU.AND P4, PT, R104, -126, PT ;  /* 0xc2fc00006800780b */ /* 0x000fcc0003f8e000 */
[----:B------:R-:W2:Y:S01]  /*6c60*/  MUFU.EX2 R92, R92 ;  /* 0x0000005c005c7308 */ /* 0x000ea20000000800 */
[----:B---3--:R-:W-:Y:S01]  /*6c70*/  @!P1 FMUL R96, R96, R96 ;  /* 0x0000006060609220 */ /* 0x008fe20000400000 */
[----:B------:R-:W-:Y:S01]  /*6c80*/  FSETP.GEU.AND P1, PT, R124, -126, PT ;  /* 0xc2fc00007c00780b */ /* 0x000fe20003f2e000 */
[----:B------:R-:W-:-:S04]  /*6c90*/  @!P3 FMUL R116, R116, 0.5 ;  /* 0x3f0000007474b820 */ /* 0x000fc80000400000 */
[----:B------:R-:W-:Y:S01]  /*6ca0*/  @!P4 FMUL R104, R104, 0.5 ;  /* 0x3f0000006868c820 */ /* 0x000fe20000400000 */
[----:B------:R3:W4:Y:S01]  /*6cb0*/  MUFU.EX2 R113, R112 ;  /* 0x0000007000717308 */ /* 0x0007220000000800 */
[----:B-1----:R-:W-:-:S04]  /*6cc0*/  @!P5 FMUL R100, R100, R100 ;  /* 0x000000646464d220 */ /* 0x002fc80000400000 */
[----:B------:R-:W-:Y:S02]  /*6cd0*/  FADD R53, R139, R100 ;  /* 0x000000648b357221 */ /* 0x000fe40000000000 */
[----:B------:R-:W-:Y:S01]  /*6ce0*/  @!P1 FMUL R124, R124, 0.5 ;  /* 0x3f0000007c7c9820 */ /* 0x000fe20000400000 */
[----:B------:R-:W1:Y:S01]  /*6cf0*/  MUFU.EX2 R104, R104 ;  /* 0x0000006800687308 */ /* 0x000e620000000800 */
[--C-:B---3--:R-:W-:Y:S01]  /*6d00*/  FFMA R112, R125, UR6, -R20.reuse ;  /* 0x000000067d707c23 */ /* 0x108fe20008000814 */
[----:B--2---:R-:W-:Y:S01]  /*6d10*/  @!P2 FMUL R92, R92, R92 ;  /* 0x0000005c5c5ca220 */ /* 0x004fe20000400000 */
[----:B------:R-:W-:Y:S01]  /*6d20*/  FSETP.GEU.AND P2, PT, R120, -126, PT ;  /* 0xc2fc00007800780b */ /* 0x000fe20003f4e000 */
[--C-:B------:R-:W-:Y:S01]  /*6d30*/  FFMA R125, R128, UR7, -R20.reuse ;  /* 0x00000007807d7c23 */ /* 0x100fe20008000814 */
[----:B------:R-:W-:Y:S01]  /*6d40*/  ULDC UR7, c[0x0][0x604] ;  /* 0x0001810000077ab9 */ /* 0x000fe20000000800 */
[----:B------:R-:W-:Y:S01]  /*6d50*/  FSETP.GEU.AND P5, PT, R112, -126, PT ;  /* 0xc2fc00007000780b */ /* 0x000fe20003fae000 */
[----:B------:R-:W-:Y:S01]  /*6d60*/  ULDC UR6, c[0x0][0x604] ;  /* 0x0001810000067ab9 */ /* 0x000fe20000000800 */
[----:B------:R2:W3:Y:S01]  /*6d70*/  MUFU.EX2 R117, R124 ;  /* 0x0000007c00757308 */ /* 0x0004e20000000800 */
[----:B------:R-:W-:Y:S01]  /*6d80*/  FFMA R41, R132, UR6, -R20 ;  /* 0x0000000684297c23 */ /* 0x000fe20008000814 */
[----:B------:R-:W-:Y:S01]  /*6d90*/  FADD R132, R17, R110 ;  /* 0x0000006e11847221 */ /* 0x000fe20000000000 */
[----:B----4-:R-:W-:Y:S01]  /*6da0*/  @!P6 FMUL R113, R113, R113 ;  /* 0x000000717171e220 */ /* 0x010fe20000400000 */
[----:B------:R-:W-:-:S04]  /*6db0*/  FSETP.GEU.AND P6, PT, R108, -126, PT ;  /* 0xc2fc00006c00780b */ /* 0x000fc80003fce000 */
[----:B------:R-:W-:Y:S01]  /*6dc0*/  @!P2 FMUL R120, R120, 0.5 ;  /* 0x3f0000007878a820 */ /* 0x000fe20000400000 */
[----:B------:R4:W5:Y:S01]  /*6dd0*/  MUFU.EX2 R121, R116 ;  /* 0x0000007400797308 */ /* 0x0009620000000800 */
[----:B-1----:R-:W-:Y:S01]  /*6de0*/  @!P4 FMUL R104, R104, R104 ;  /* 0x000000686868c220 */ /* 0x002fe20000400000 */
[----:B------:R-:W-:Y:S01]  /*6df0*/  @!P5 FMUL R112, R112, 0.5 ;  /* 0x3f0000007070d820 */ /* 0x000fe20000400000 */
[--C-:B--2---:R-:W-:Y:S01]  /*6e00*/  FFMA R124, R145, UR13, -R20.reuse ;  /* 0x0000000d917c7c23 */ /* 0x104fe20008000814 */
[----:B------:R-:W-:-:S04]  /*6e10*/  FFMA R145, R148, UR14, -R20 ;  /* 0x0000000e94917c23 */ /* 0x000fc80008000814 */
[----:B------:R-:W1:Y:S01]  /*6e20*/  MUFU.EX2 R112, R112 ;  /* 0x0000007000707308 */ /* 0x000e620000000800 */
[--C-:B----4-:R-:W-:Y:S01]  /*6e30*/  FFMA R116, R129, UR8, -R20.reuse ;  /* 0x0000000881747c23 */ /* 0x110fe20008000814 */
[--C-:B------:R-:W-:Y:S01]  /*6e40*/  FFMA R129, R136, UR10, -R20.reuse ;  /* 0x0000000a88817c23 */ /* 0x100fe20008000814 */
[----:B---3--:R-:W-:Y:S01]  /*6e50*/  @!P1 FMUL R117, R117, R117 ;  /* 0x0000007575759220 */ /* 0x008fe20000400000 */
[----:B------:R-:W-:Y:S01]  /*6e60*/  ULDC UR8, c[0x0][0x604] ;  /* 0x0001810000087ab9 */ /* 0x000fe20000000800 */
[----:B------:R-:W-:Y:S01]  /*6e70*/  ULDC UR10, c[0x0][0x604] ;  /* 0x00018100000a7ab9 */ /* 0x000fe20000000800 */
[----:B------:R-:W-:Y:S01]  /*6e80*/  FSETP.GEU.AND P4, PT, R116, -126, PT ;  /* 0xc2fc00007400780b */ /* 0x000fe20003f8e000 */
[----:B------:R-:W-:Y:S01]  /*6e90*/  FFMA R128, R149, UR10, -R20 ;  /* 0x0000000a95807c23 */ /* 0x000fe20008000814 */
[----:B------:R2:W3:Y:S01]  /*6ea0*/  MUFU.EX2 R171, R120 ;  /* 0x0000007800ab7308 */ /* 0x0004e20000000800 */
[----:B------:R-:W-:Y:S01]  /*6eb0*/  FSETP.GEU.AND P1, PT, R129, -126, PT ;  /* 0xc2fc00008100780b */ /* 0x000fe20003f2e000 */
[----:B------:R-:W-:Y:S01]  /*6ec0*/  FADD R136, R34, R87 ;  /* 0x0000005722887221 */ /* 0x000fe20000000000 */
[----:B------:R-:W-:Y:S01]  /*6ed0*/  FADD R149, R45, R138 ;  /* 0x0000008a2d957221 */ /* 0x000fe20000000000 */
[----:B------:R-:W-:Y:S01]  /*6ee0*/  FADD R138, R54, R107 ;  /* 0x0000006b368a7221 */ /* 0x000fe20000000000 */
[----:B------:R-:W-:Y:S01]  /*6ef0*/  FADD R45, R155, R74 ;  /* 0x0000004a9b2d7221 */ /* 0x000fe20000000000 */
[----:B------:R-:W-:Y:S01]  /*6f00*/  @!P6 FMUL R108, R108, 0.5 ;  /* 0x3f0000006c6ce820 */ /* 0x000fe20000400000 */
[----:B-----5:R-:W-:Y:S01]  /*6f10*/  @!P3 FMUL R121, R121, R121 ;  /* 0x000000797979b220 */ /* 0x020fe20000400000 */
[----:B------:R-:W-:Y:S01]  /*6f20*/  FADD R172, R49, R138 ;  /* 0x0000008a31ac7221 */ /* 0x000fe20000000000 */
[--C-:B--2---:R-:W-:Y:S01]  /*6f30*/  FFMA R120, R137, UR7, -R20.reuse ;  /* 0x0000000789787c23 */ /* 0x104fe20008000814 */
[----:B-1----:R-:W-:Y:S01]  /*6f40*/  @!P5 FMUL R112, R112, R112 ;  /* 0x000000707070d220 */ /* 0x002fe20000400000 */
[----:B------:R-:W-:Y:S01]  /*6f50*/  @!P4 FMUL R116, R116, 0.5 ;  /* 0x3f0000007474c820 */ /* 0x000fe20000400000 */
[----:B------:R-:W-:Y:S01]  /*6f60*/  FFMA R137, R144, UR8, -R20 ;  /* 0x0000000890897c23 */ /* 0x000fe20008000814 */
[----:B------:R-:W-:Y:S01]  /*6f70*/  FADD R20, R21, R130 ;  /* 0x0000008215147221 */ /* 0x000fe20000000000 */
[----:B------:R-:W-:Y:S01]  /*6f80*/  FSETP.GEU.AND P5, PT, R120, -126, PT ;  /* 0xc2fc00007800780b */ /* 0x000fe20003fae000 */
[----:B------:R-:W-:Y:S01]  /*6f90*/  @!P1 FMUL R129, R129, 0.5 ;  /* 0x3f00000081819820 */ /* 0x000fe20000400000 */
[----:B------:R-:W-:Y:S01]  /*6fa0*/  FADD R21, R7, R78 ;  /* 0x0000004e07157221 */ /* 0x000fe20000000000 */
[----:B---3--:R-:W-:Y:S01]  /*6fb0*/  @!P2 FMUL R171, R171, R171 ;  /* 0x000000abababa220 */ /* 0x008fe20000400000 */
[----:B------:R-:W-:Y:S01]  /*6fc0*/  FSETP.GEU.AND P2, PT, R125, -126, PT ;  /* 0xc2fc00007d00780b */ /* 0x000fe20003f4e000 */
[----:B------:R-:W1:Y:S01]  /*6fd0*/  MUFU.EX2 R116, R116 ;  /* 0x0000007400747308 */ /* 0x000e620000000800 */
[----:B------:R-:W-:Y:S01]  /*6fe0*/  FADD R130, R30, R83 ;  /* 0x000000531e827221 */ /* 0x000fe20000000000 */
[----:B------:R-:W-:Y:S01]  /*6ff0*/  FADD R21, R21, R132 ;  /* 0x0000008415157221 */ /* 0x000fe20000000000 */
[----:B------:R-:W-:Y:S01]  /*7000*/  FADD R132, R39, R82 ;  /* 0x0000005227847221 */ /* 0x000fe20000000000 */
[----:B------:R-:W-:Y:S01]  /*7010*/  FADD R49, R27, R90 ;  /* 0x0000005a1b317221 */ /* 0x000fe20000000000 */
[----:B------:R-:W-:Y:S01]  /*7020*/  FADD R25, R25, R130 ;  /* 0x0000008219197221 */ /* 0x000fe20000000000 */
[----:B------:R-:W-:Y:S01]  /*7030*/  FADD R130, R16, R67 ;  /* 0x0000004310827221 */ /* 0x000fe20000000000 */
[----:B------:R-:W-:Y:S01]  /*7040*/  FADD R132, R132, R37 ;  /* 0x0000002584847221 */ /* 0x000fe20000000000 */
[----:B------:R-:W-:Y:S01]  /*7050*/  @!P5 FMUL R120, R120, 0.5 ;  /* 0x3f0000007878d820 */ /* 0x000fe20000400000 */
[----:B------:R-:W2:Y:S01]  /*7060*/  MUFU.EX2 R129, R129 ;  /* 0x0000008100817308 */ /* 0x000ea20000000800 */
[----:B------:R-:W-:Y:S01]  /*7070*/  FADD R130, R130, R33 ;  /* 0x0000002182827221 */ /* 0x000fe20000000000 */
[----:B------:R-:W-:Y:S01]  /*7080*/  FADD R33, R2, R55 ;  /* 0x0000003702217221 */ /* 0x000fe20000000000 */
[----:B------:R-:W-:Y:S01]  /*7090*/  @!P2 FMUL R125, R125, 0.5 ;  /* 0x3f0000007d7da820 */ /* 0x000fe20000400000 */
[----:B------:R-:W-:Y:S01]  /*70a0*/  FADD R37, R50, R103 ;  /* 0x0000006732257221 */ /* 0x000fe20000000000 */
[----:B------:R-:W-:Y:S01]  /*70b0*/  FADD R138, R47, R24 ;  /* 0x000000182f8a7221 */ /* 0x000fe20000000000 */
[----:B------:R-:W-:Y:S01]  /*70c0*/  FADD R33, R33, R136 ;  /* 0x0000008821217221 */ /* 0x000fe20000000000 */
[----:B------:R-:W-:Y:S01]  /*70d0*/  FADD R136, R15, R102 ;  /* 0x000000660f887221 */ /* 0x000fe20000000000 */
[----:B------:R-:W3:Y:S01]  /*70e0*/  MUFU.EX2 R120, R120 ;  /* 0x0000007800787308 */ /* 0x000ee20000000800 */
[----:B-1----:R-:W-:Y:S01]  /*70f0*/  @!P4 FMUL R116, R116, R116 ;  /* 0x000000747474c220 */ /* 0x002fe20000400000 */
[----:B------:R-:W-:Y:S01]  /*7100*/  FSETP.GEU.AND P4, PT, R122, -126, PT ;  /* 0xc2fc00007a00780b */ /* 0x000fe20003f8e000 */
[----:B------:R-:W-:Y:S01]  /*7110*/  FADD R134, R134, R37 ;  /* 0x0000002586867221 */ /* 0x000fe20000000000 */
[----:B------:R-:W-:Y:S01]  /*7120*/  FADD R37, R153, R70 ;  /* 0x0000004699257221 */ /* 0x000fe20000000000 */
[----:B------:R-:W-:Y:S01]  /*7130*/  FADD R173, R49, R138 ;  /* 0x0000008a31ad7221 */ /* 0x000fe20000000000 */
[----:B------:R-:W-:Y:S01]  /*7140*/  FADD R49, R36, R105 ;  /* 0x0000006924317221 */ /* 0x000fe20000000000 */
[----:B------:R-:W-:Y:S01]  /*7150*/  FADD R20, R20, R21 ;  /* 0x0000001514147221 */ /* 0x000fe20000000000 */
[----:B------:R-:W1:Y:S01]  /*7160*/  MUFU.EX2 R125, R125 ;  /* 0x0000007d007d7308 */ /* 0x000e620000000800 */
[----:B--2---:R-:W-:Y:S01]  /*7170*/  @!P1 FMUL R129, R129, R129 ;  /* 0x0000008181819220 */ /* 0x004fe20000400000 */
[----:B------:R-:W-:Y:S01]  /*7180*/  FSETP.GEU.AND P1, PT, R137, -126, PT ;  /* 0xc2fc00008900780b */ /* 0x000fe20003f2e000 */
[----:B------:R-:W-:Y:S01]  /*7190*/  FADD R37, R37, R136 ;  /* 0x0000008825257221 */ /* 0x000fe20000000000 */
[----:B------:R-:W-:Y:S01]  /*71a0*/  FADD R136, R35, R106 ;  /* 0x0000006a23887221 */ /* 0x000fe20000000000 */
[----:B------:R-:W-:Y:S01]  /*71b0*/  FADD R138, R60, R129 ;  /* 0x000000813c8a7221 */ /* 0x000fe20000000000 */
[----:B------:R-:W-:Y:S01]  /*71c0*/  FADD R25, R25, R130 ;  /* 0x0000008219197221 */ /* 0x000fe20000000000 */
[----:B------:R-:W-:Y:S01]  /*71d0*/  @!P4 FMUL R122, R122, 0.5 ;  /* 0x3f0000007a7ac820 */ /* 0x000fe20000400000 */
[----:B------:R-:W-:Y:S01]  /*71e0*/  FADD R166, R45, R136 ;  /* 0x000000882da67221 */ /* 0x000fe20000000000 */
[----:B---3--:R-:W-:Y:S01]  /*71f0*/  @!P5 FMUL R120, R120, R120 ;  /* 0x000000787878d220 */ /* 0x008fe20000400000 */
[----:B------:R-:W-:Y:S01]  /*7200*/  FSETP.GEU.AND P5, PT, R124, -126, PT ;  /* 0xc2fc00007c00780b */ /* 0x000fe20003fae000 */
[----:B------:R-:W-:Y:S01]  /*7210*/  FADD R45, R14, R63 ;  /* 0x0000003f0e2d7221 */ /* 0x000fe20000000000 */
[----:B------:R-:W-:Y:S01]  /*7220*/  FADD R136, R42, R95 ;  /* 0x0000005f2a887221 */ /* 0x000fe20000000000 */
[----:B------:R-:W2:Y:S01]  /*7230*/  MUFU.EX2 R122, R122 ;  /* 0x0000007a007a7308 */ /* 0x000ea20000000800 */
[----:B------:R-:W-:Y:S01]  /*7240*/  FADD R144, R49, R138 ;  /* 0x0000008a31907221 */ /* 0x000fe20000000000 */
[----:B------:R-:W-:Y:S01]  /*7250*/  @!P1 FMUL R137, R137, 0.5 ;  /* 0x3f00000089899820 */ /* 0x000fe20000400000 */
[----:B------:R-:W-:Y:S01]  /*7260*/  FADD R168, R45, R136 ;  /* 0x000000882da87221 */ /* 0x000fe20000000000 */
[----:B-1----:R-:W-:Y:S01]  /*7270*/  @!P2 FMUL R125, R125, R125 ;  /* 0x0000007d7d7da220 */ /* 0x002fe20000400000 */
[----:B------:R-:W-:Y:S01]  /*7280*/  FSETP.GEU.AND P2, PT, R133, -126, PT ;  /* 0xc2fc00008500780b */ /* 0x000fe20003f4e000 */
[----:B------:R-:W-:Y:S01]  /*7290*/  FADD R45, R156, R169 ;  /* 0x000000a99c2d7221 */ /* 0x000fe20000000000 */
[----:B------:R-:W-:Y:S01]  /*72a0*/  FADD R136, R44, R171 ;  /* 0x000000ab2c887221 */ /* 0x000fe20000000000 */
[----:B------:R-:W1:Y:S01]  /*72b0*/  MUFU.EX2 R137, R137 ;  /* 0x0000008900897308 */ /* 0x000e620000000800 */
[----:B------:R-:W-:Y:S01]  /*72c0*/  FADD R49, R131, R92 ;  /* 0x0000005c83317221 */ /* 0x000fe20000000000 */
[----:B------:R-:W-:Y:S01]  /*72d0*/  @!P5 FMUL R124, R124, 0.5 ;  /* 0x3f0000007c7cd820 */ /* 0x000fe20000400000 */
[----:B------:R-:W-:Y:S01]  /*72e0*/  FADD R57, R45, R136 ;  /* 0x000000882d397221 */ /* 0x000fe20000000000 */
[----:B------:R-:W-:Y:S01]  /*72f0*/  FADD R136, R147, R104 ;  /* 0x0000006893887221 */ /* 0x000fe20000000000 */
[----:B------:R-:W-:Y:S01]  /*7300*/  FADD R140, R167, R120 ;  /* 0x00000078a78c7221 */ /* 0x000fe20000000000 */
[----:B------:R-:W-:Y:S01]  /*7310*/  FADD R45, R158, R93 ;  /* 0x0000005d9e2d7221 */ /* 0x000fe20000000000 */
[----:B------:R-:W-:Y:S01]  /*7320*/  FADD R138, R48, R117 ;  /* 0x00000075308a7221 */ /* 0x000fe20000000000 */
[----:B------:R-:W3:Y:S01]  /*7330*/  MUFU.EX2 R124, R124 ;  /* 0x0000007c007c7308 */ /* 0x000ee20000000800 */
[----:B--2---:R-:W-:Y:S01]  /*7340*/  @!P4 FMUL R122, R122, R122 ;  /* 0x0000007a7a7ac220 */ /* 0x004fe20000400000 */
[----:B------:R-:W-:Y:S01]  /*7350*/  @!P2 FMUL R133, R133, 0.5 ;  /* 0x3f0000008585a820 */ /* 0x000fe20000400000 */
[----:B------:R-:W-:Y:S01]  /*7360*/  FSETP.GEU.AND P4, PT, R126, -126, PT ;  /* 0xc2fc00007e00780b */ /* 0x000fe20003f8e000 */
[----:B------:R-:W-:Y:S01]  /*7370*/  FADD R146, R49, R140 ;  /* 0x0000008c31927221 */ /* 0x000fe20000000000 */
[----:B------:R-:W-:Y:S01]  /*7380*/  FADD R65, R45, R138 ;  /* 0x0000008a2d417221 */ /* 0x000fe20000000000 */
[----:B------:R-:W-:Y:S01]  /*7390*/  FADD R45, R28, R109 ;  /* 0x0000006d1c2d7221 */ /* 0x000fe20000000000 */
[----:B------:R-:W-:Y:S01]  /*73a0*/  FADD R49, R135, R96 ;  /* 0x0000006087317221 */ /* 0x000fe20000000000 */
[----:B------:R-:W2:Y:S01]  /*73b0*/  MUFU.EX2 R133, R133 ;  /* 0x0000008500857308 */ /* 0x000ea20000000800 */
[----:B-1----:R-:W-:Y:S01]  /*73c0*/  @!P1 FMUL R137, R137, R137 ;  /* 0x0000008989899220 */ /* 0x002fe20000400000 */
[----:B------:R-:W-:Y:S01]  /*73d0*/  FSETP.GEU.AND P1, PT, R145, -126, PT ;  /* 0xc2fc00009100780b */ /* 0x000fe20003f2e000 */
[----:B------:R-:W-:Y:S01]  /*73e0*/  FADD R140, R81, R122 ;  /* 0x0000007a518c7221 */ /* 0x000fe20000000000 */
[----:B------:R-:W-:Y:S01]  /*73f0*/  FADD R29, R29, R132 ;  /* 0x000000841d1d7221 */ /* 0x000fe20000000000 */
[----:B------:R-:W-:Y:S01]  /*7400*/  FADD R33, R33, R134 ;  /* 0x0000008621217221 */ /* 0x000fe20000000000 */
[----:B------:R-:W-:Y:S01]  /*7410*/  FADD R37, R37, R170 ;  /* 0x000000aa25257221 */ /* 0x000fe20000000000 */
[----:B------:R-:W-:Y:S01]  /*7420*/  FADD R150, R49, R140 ;  /* 0x0000008c31967221 */ /* 0x000fe20000000000 */
[----:B------:R-:W-:Y:S01]  /*7430*/  @!P4 FMUL R126, R126, 0.5 ;  /* 0x3f0000007e7ec820 */ /* 0x000fe20000400000 */
[----:B---3--:R-:W-:Y:S01]  /*7440*/  @!P5 FMUL R124, R124, R124 ;  /* 0x0000007c7c7cd220 */ /* 0x008fe20000400000 */
[----:B------:R-:W-:Y:S01]  /*7450*/  FSETP.GEU.AND P5, PT, R128, -126, PT ;  /* 0xc2fc00008000780b */ /* 0x000fe20003fae000 */
[----:B------:R-:W1:Y:S01]  /*7460*/  MUFU.EX2 R108, R108 ;  /* 0x0000006c006c7308 */ /* 0x000e620000000800 */
[----:B------:R-:W-:Y:S01]  /*7470*/  FADD R49, R32, R113 ;  /* 0x0000007120317221 */ /* 0x000fe20000000000 */
[----:B------:R-:W-:Y:S01]  /*7480*/  FADD R140, R68, R137 ;  /* 0x00000089448c7221 */ /* 0x000fe20000000000 */
[----:B------:R-:W-:Y:S01]  /*7490*/  FADD R142, R85, R124 ;  /* 0x0000007c558e7221 */ /* 0x000fe20000000000 */
[----:B------:R-:W-:Y:S01]  /*74a0*/  @!P1 FMUL R145, R145, 0.5 ;  /* 0x3f00000091919820 */ /* 0x000fe20000400000 */
[----:B------:R-:W-:Y:S01]  /*74b0*/  FADD R172, R149, R172 ;  /* 0x000000ac95ac7221 */ /* 0x000fe20000000000 */
[----:B--2---:R-:W-:Y:S01]  /*74c0*/  @!P2 FMUL R133, R133, R133 ;  /* 0x000000858585a220 */ /* 0x004fe20000400000 */
[----:B------:R-:W-:Y:S01]  /*74d0*/  FSETP.GEU.AND P2, PT, R41, -126, PT ;  /* 0xc2fc00002900780b */ /* 0x000fe20003f4e000 */
[----:B------:R-:W2:Y:S01]  /*74e0*/  MUFU.EX2 R126, R126 ;  /* 0x0000007e007e7308 */ /* 0x000ea20000000800 */
[----:B------:R-:W-:Y:S01]  /*74f0*/  FADD R162, R49, R140 ;  /* 0x0000008c31a27221 */ /* 0x000fe20000000000 */
[----:B------:R-:W-:Y:S01]  /*7500*/  FADD R138, R64, R133 ;  /* 0x00000085408a7221 */ /* 0x000fe20000000000 */
[----:B------:R-:W-:Y:S01]  /*7510*/  FADD R164, R53, R142 ;  /* 0x0000008e35a47221 */ /* 0x000fe20000000000 */
[----:B------:R-:W-:Y:S01]  /*7520*/  @!P5 FMUL R128, R128, 0.5 ;  /* 0x3f0000008080d820 */ /* 0x000fe20000400000 */
[----:B------:R-:W-:Y:S01]  /*7530*/  FADD R49, R40, R121 ;  /* 0x0000007928317221 */ /* 0x000fe20000000000 */
[----:B------:R-:W-:Y:S01]  /*7540*/  FADD R148, R45, R138 ;  /* 0x0000008a2d947221 */ /* 0x000fe20000000000 */
[----:B------:R-:W-:Y:S01]  /*7550*/  FADD R45, R123, R84 ;  /* 0x000000547b2d7221 */ /* 0x000fe20000000000 */
[----:B------:R-:W3:Y:S01]  /*7560*/  MUFU.EX2 R145, R145 ;  /* 0x0000009100917308 */ /* 0x000ee20000000800 */
[----:B------:R-:W-:Y:S01]  /*7570*/  FADD R138, R163, R116 ;  /* 0x00000074a38a7221 */ /* 0x000fe20000000000 */
[----:B-1----:R-:W-:Y:S01]  /*7580*/  @!P6 FMUL R108, R108, R108 ;  /* 0x0000006c6c6ce220 */ /* 0x002fe20000400000 */
[----:B------:R-:W-:Y:S01]  /*7590*/  FADD R166, R166, R173 ;  /* 0x000000ada6a67221 */ /* 0x000fe20000000000 */
[----:B------:R-:W-:Y:S01]  /*75a0*/  @!P2 FMUL R41, R41, 0.5 ;  /* 0x3f0000002929a820 */ /* 0x000fe20000400000 */
[----:B------:R-:W-:Y:S01]  /*75b0*/  FADD R77, R45, R138 ;  /* 0x0000008a2d4d7221 */ /* 0x000fe20000000000 */
[----:B------:R-:W-:Y:S01]  /*75c0*/  FADD R45, R127, R88 ;  /* 0x000000587f2d7221 */ /* 0x000fe20000000000 */
[----:B------:R-:W-:Y:S01]  /*75d0*/  FADD R53, R143, R108 ;  /* 0x0000006c8f357221 */ /* 0x000fe20000000000 */
[----:B------:R1:W4:Y:S01]  /*75e0*/  MUFU.EX2 R141, R41 ;  /* 0x00000029008d7308 */ /* 0x0003220000000800 */
[----:B--2---:R-:W-:Y:S01]  /*75f0*/  @!P4 FMUL R126, R126, R126 ;  /* 0x0000007e7e7ec220 */ /* 0x004fe20000400000 */
[----:B------:R-:W-:Y:S01]  /*7600*/  FADD R168, R168, R175 ;  /* 0x000000afa8a87221 */ /* 0x000fe20000000000 */
[----:B------:R-:W-:Y:S01]  /*7610*/  FADD R57, R57, R144 ;  /* 0x0000009039397221 */ /* 0x000fe20000000000 */
[----:B------:R-:W-:Y:S01]  /*7620*/  FADD R65, R65, R148 ;  /* 0x0000009441417221 */ /* 0x000fe20000000000 */
[----:B------:R-:W-:Y:S01]  /*7630*/  FADD R138, R165, R126 ;  /* 0x0000007ea58a7221 */ /* 0x000fe20000000000 */
[----:B------:R-:W-:Y:S01]  /*7640*/  FADD R164, R77, R164 ;  /* 0x000000a44da47221 */ /* 0x000fe20000000000 */
[----:B------:R-:W-:Y:S01]  /*7650*/  FADD R20, R20, R37 ;  /* 0x0000002514147221 */ /* 0x000fe20000000000 */
[----:B------:R-:W2:Y:S01]  /*7660*/  MUFU.EX2 R128, R128 ;  /* 0x0000008000807308 */ /* 0x000ea20000000800 */
[----:B-1----:R-:W-:Y:S01]  /*7670*/  FADD R41, R115, R76 ;  /* 0x0000004c73297221 */ /* 0x002fe20000000000 */
[----:B---3--:R-:W-:Y:S01]  /*7680*/  @!P1 FMUL R145, R145, R145 ;  /* 0x0000009191919220 */ /* 0x008fe20000400000 */
[----:B------:R-:W-:Y:S01]  /*7690*/  FADD R45, R45, R138 ;  /* 0x0000008a2d2d7221 */ /* 0x000fe20000000000 */
[----:B------:R-:W-:Y:S01]  /*76a0*/  FADD R25, R25, R172 ;  /* 0x000000ac19197221 */ /* 0x000fe20000000000 */
[----:B------:R-:W-:Y:S01]  /*76b0*/  FADD R61, R41, R136 ;  /* 0x00000088293d7221 */ /* 0x000fe20000000000 */
[----:B------:R-:W-:Y:S01]  /*76c0*/  FADD R41, R119, R80 ;  /* 0x0000005077297221 */ /* 0x000fe20000000000 */
[----:B------:R-:W-:Y:S01]  /*76d0*/  FADD R136, R151, R112 ;  /* 0x0000007097887221 */ /* 0x000fe20000000000 */
[----:B------:R-:W-:Y:S01]  /*76e0*/  FADD R140, R72, R145 ;  /* 0x00000091488c7221 */ /* 0x000fe20000000000 */
[----:B----4-:R-:W-:Y:S01]  /*76f0*/  @!P2 FMUL R141, R141, R141 ;  /* 0x0000008d8d8da220 */ /* 0x010fe20000400000 */
[----:B------:R-:W-:Y:S01]  /*7700*/  FADD R61, R61, R146 ;  /* 0x000000923d3d7221 */ /* 0x000fe20000000000 */
[----:B------:R-:W-:Y:S01]  /*7710*/  FADD R69, R41, R136 ;  /* 0x0000008829457221 */ /* 0x000fe20000000000 */
[----:B------:R-:W-:Y:S01]  /*7720*/  FADD R41, R152, R97 ;  /* 0x0000006198297221 */ /* 0x000fe20000000000 */
[----:B------:R-:W-:Y:S01]  /*7730*/  FADD R136, R52, R125 ;  /* 0x0000007d34887221 */ /* 0x000fe20000000000 */
[----:B------:R-:W-:Y:S01]  /*7740*/  FADD R140, R49, R140 ;  /* 0x0000008c318c7221 */ /* 0x000fe20000000000 */
[----:B------:R-:W-:Y:S01]  /*7750*/  FADD R69, R69, R150 ;  /* 0x0000009645457221 */ /* 0x000fe20000000000 */
[----:B------:R-:W-:Y:S01]  /*7760*/  FADD R29, R29, R166 ;  /* 0x000000a61d1d7221 */ /* 0x000fe20000000000 */
[----:B--2---:R-:W-:Y:S01]  /*7770*/  @!P5 FMUL R128, R128, R128 ;  /* 0x000000808080d220 */ /* 0x004fe20000400000 */
[----:B------:R-:W-:Y:S01]  /*7780*/  FADD R73, R41, R136 ;  /* 0x0000008829497221 */ /* 0x000fe20000000000 */
        /* <DEDUP_REMOVED lines=15> */
[----:B------:R-:W-:Y:S01]  /*7880*/  F2FP.F16.F32.PACK_AB R49, R51, R62 ;  /* 0x0000003e3331723e */ /* 0x000fe200000000ff */
[----:B------:R-:W-:Y:S01]  /*7890*/  FADD R21, R20, R25 ;  /* 0x0000001914157221 */ /* 0x000fe20000000000 */
[----:B------:R-:W-:Y:S01]  /*78a0*/  FADD R57, R57, R140 ;  /* 0x0000008c39397221 */ /* 0x000fe20000000000 */
[----:B------:R-:W-:Y:S01]  /*78b0*/  FADD R142, R61, R142 ;  /* 0x0000008e3d8e7221 */ /* 0x000fe20000000000 */
[----:B------:R-:W-:-:S02]  /*78c0*/  F2FP.F16.F32.PACK_AB R51, R55, R66 ;  /* 0x000000423733723e */ /* 0x000fc400000000ff */
[----:B------:R-:W-:Y:S01]  /*78d0*/  F2FP.F16.F32.PACK_AB R55, R63, R74 ;  /* 0x0000004a3f37723e */ /* 0x000fe200000000ff */
[----:B------:R-:W-:Y:S01]  /*78e0*/  FADD R20, R57, R142 ;  /* 0x0000008e39147221 */ /* 0x000fe20000000000 */
[----:B------:R-:W-:Y:S02]  /*78f0*/  F2FP.F16.F32.PACK_AB R33, R38, R15 ;  /* 0x0000000f2621723e */ /* 0x000fe400000000ff */
[----:B------:R-:W-:Y:S02]  /*7900*/  F2FP.F16.F32.PACK_AB R63, R79, R90 ;  /* 0x0000005a4f3f723e */ /* 0x000fe400000000ff */
[----:B------:R-:W-:Y:S02]  /*7910*/  F2FP.F16.F32.PACK_AB R27, R26, R27 ;  /* 0x0000001b1a1b723e */ /* 0x000fe400000000ff */
[----:B------:R-:W-:Y:S02]  /*7920*/  F2FP.F16.F32.PACK_AB R29, R30, R13 ;  /* 0x0000000d1e1d723e */ /* 0x000fe400000000ff */
[----:B------:R-:W-:-:S02]  /*7930*/  F2FP.F16.F32.PACK_AB R79, R111, R24 ;  /* 0x000000186f4f723e */ /* 0x000fc400000000ff */
[----:B------:R-:W-:Y:S02]  /*7940*/  F2FP.F16.F32.PACK_AB R38, R135, R28 ;  /* 0x0000001c8726723e */ /* 0x000fe400000000ff */
        /* <DEDUP_REMOVED lines=51> */
[----:B------:R-:W-:Y:S02]  /*7c80*/  MOV R6, 0x2 ;  /* 0x0000000200067802 */ /* 0x000fe40000000f00 */
[----:B------:R-:W-:-:S07]  /*7c90*/  SHF.L.U32 R7, RZ, 0x1f, RZ ;  /* 0x0000001fff077819 */ /* 0x000fce00000006ff */
.L_x_23:
[----:B-1----:R1:W2:Y:S02]  /*7ca0*/  SYNCS.PHASECHK.TRANS64.TRYWAIT P1, [R220+URZ+0x88008], R7 ;  /* 0x08800807dc0075a7 */ /* 0x0022a4000802017f */
[----:B--2---:R-:W-:Y:S05]  /*7cb0*/  @!P1 NANOSLEEP.SYNCS 0x989680 ;  /* 0x009896800000995d */ /* 0x004fea0003900000 */
[----:B------:R-:W2:Y:S02]  /*7cc0*/  @!P1 SYNCS.PHASECHK.TRANS64 P1, [R220+URZ+0x88008], R7 ;  /* 0x08800807dc0095a7 */ /* 0x000ea4000802007f */
[----:B--2---:R-:W-:Y:S05]  /*7cd0*/  @!P1 BRA `(.L_x_23) ;  /* 0xfffffffc00f09947 */ /* 0x004fea000383ffff */
[----:B------:R-:W-:Y:S01]  /*7ce0*/  STL.64 [R1+0x370], R78 ;  /* 0x0003704e01007387 */ /* 0x000fe20000100a00 */
[----:B------:R-:W-:Y:S01]  /*7cf0*/  ULOP3.LUT UR39, UR39, 0x8000000, URZ, 0xfc, !UPT ;  /* 0x0800000027277892 */ /* 0x000fe2000f8efc3f */
[----:B------:R-:W-:Y:S02]  /*7d00*/  UMOV UR7, 0x40000040 ;  /* 0x4000004000077882 */ /* 0x000fe40000000000 */
[----:B------:R-:W-:Y:S01]  /*7d10*/  STL.64 [R1+0x368], R76 ;  /* 0x0003684c01007387 */ /* 0x000fe20000100a00 */
[----:B------:R-:W-:-:S03]  /*7d20*/  UIADD3 UR6, UR39, 0x2000, URZ ;  /* 0x0000200027067890 */ /* 0x000fc6000fffe03f */
[----:B------:R-:W-:Y:S04]  /*7d30*/  STL.64 [R1+0x360], R74 ;  /* 0x0003604a01007387 */ /* 0x000fe80000100a00 */
        /* <DEDUP_REMOVED lines=24> */
[----:B------:R2:W-:Y:S04]  /*7ec0*/  STL.64 [R1+0x298], R24 ;  /* 0x0002981801007387 */ /* 0x0005e80000100a00 */
[----:B------:R-:W-:Y:S04]  /*7ed0*/  STL [R1+0x294], R219 ;  /* 0x000294db01007387 */ /* 0x000fe80000100800 */
[----:B------:R-:W-:Y:S01]  /*7ee0*/  STL [R1+0x290], R218 ;  /* 0x000290da01007387 */ /* 0x000fe20000100800 */
[----:B--2---:R-:W-:-:S03]  /*7ef0*/  WARPGROUP.ARRIVE ;  /* 0x00000000000079c5 */ /* 0x004fc60000000000 */
[----:B------:R-:W-:Y:S04]  /*7f00*/  STL [R1+0x28c], R217 ;  /* 0x00028cd901007387 */ /* 0x000fe80000100800 */
[----:B------:R-:W-:Y:S01]  /*7f10*/  STL [R1+0x288], R216 ;  /* 0x000288d801007387 */ /* 0x000fe20000100800 */
[----:B------:R-:W-:Y:S01]  /*7f20*/  HGMMA.64x256x16.F32 R24, R156, gdesc[UR4].tnspB, RZ, !UPT, gsb0 ;  /* 0x43e000049c187df0 */ /* 0x000fe2000c0008ff */
[----:B------:R-:W-:Y:S01]  /*7f30*/  UIADD3 UR6, UR39, 0x2080, URZ ;  /* 0x0000208027067890 */ /* 0x000fe2000fffe03f */
[----:B------:R-:W-:Y:S01]  /*7f40*/  UMOV UR7, 0x40000040 ;  /* 0x4000004000077882 */ /* 0x000fe20000000000 */
[----:B------:R-:W-:Y:S04]  /*7f50*/  STL [R1+0x284], R215 ;  /* 0x000284d701007387 */ /* 0x000fe80000100800 */
        /* <DEDUP_REMOVED lines=16> */
[----:B------:R-:W-:Y:S01]  /*8060*/  STL [R1+0x240], R4 ;  /* 0x0002400401007387 */ /* 0x000fe20000100800 */
[----:B------:R-:W-:-:S02]  /*8070*/  WARPGROUP.DEPBAR.LE gsb0, 0x0 ;  /* 0x00008000000079c5 */ /* 0x000fc40000010000 */
[----:B------:R-:W-:-:S06]  /*8080*/  WARPGROUP.ARRIVE ;  /* 0x00000000000079c5 */ /* 0x000fcc0000000000 */
[----:B------:R-:W-:Y:S03]  /*8090*/  HGMMA.64x256x16.F32 R24, R152, gdesc[UR4].tnspB, R24, gsb0 ;  /* 0x43e0000498187df0 */ /* 0x000fe60008000818 */
[----:B------:R-:W-:Y:S02]  /*80a0*/  WARPGROUP.DEPBAR.LE gsb0, 0x0 ;  /* 0x00008000000079c5 */ /* 0x000fe40000010000 */
[----:B------:R-:W-:Y:S04]  /*80b0*/  STL [R1+0x4], R25 ;  /* 0x0000041901007387 */ /* 0x000fe80000100800 */
        /* <DEDUP_REMOVED lines=28> */
[----:B------:R3:W-:Y:S04]  /*8280*/  STL.64 [R1+0xe8], R82 ;  /* 0x0000e85201007387 */ /* 0x0007e80000100a00 */
[----:B------:R4:W-:Y:S04]  /*8290*/  STL.64 [R1+0xf0], R84 ;  /* 0x0000f05401007387 */ /* 0x0009e80000100a00 */
[----:B------:R1:W-:Y:S01]  /*82a0*/  STL.64 [R1+0xf8], R86 ;  /* 0x0000f85601007387 */ /* 0x0003e20000100a00 */
[----:B--2---:R-:W-:-:S03]  /*82b0*/  IMAD.MOV.U32 R80, RZ, RZ, R24 ;  /* 0x000000ffff507224 */ /* 0x004fc600078e0018 */
[----:B------:R2:W-:Y:S04]  /*82c0*/  STL.64 [R1+0x100], R88 ;  /* 0x0001005801007387 */ /* 0x0005e80000100a00 */
        /* <DEDUP_REMOVED lines=31> */
[----:B------:R-:W2:Y:S04]  /*84c0*/  LDL.LU.64 R78, [R1+0x370] ;  /* 0x00037000014e7983 */ /* 0x000ea80000300a00 */
        /* <DEDUP_REMOVED lines=27> */
[----:B------:R-:W2:Y:S04]  /*8680*/  LDL.LU R81, [R1+0x4] ;  /* 0x0000040001517983 */ /* 0x000ea80000300800 */
[----:B---3--:R-:W3:Y:S04]  /*8690*/  LDL.LU R82, [R1+0x8] ;  /* 0x0000080001527983 */ /* 0x008ee80000300800 */
[----:B------:R-:W3:Y:S04]  /*86a0*/  LDL.LU R83, [R1+0xc] ;  /* 0x00000c0001537983 */ /* 0x000ee80000300800 */
[----:B----4-:R-:W3:Y:S04]  /*86b0*/  LDL.LU R84, [R1+0x10] ;  /* 0x0000100001547983 */ /* 0x010ee80000300800 */
[----:B------:R-:W3:Y:S04]  /*86c0*/  LDL.LU R85, [R1+0x14] ;  /* 0x0000140001557983 */ /* 0x000ee80000300800 */
[----:B-1----:R-:W3:Y:S04]  /*86d0*/  LDL.LU R86, [R1+0x18] ;  /* 0x0000180001567983 */ /* 0x002ee80000300800 */
[----:B------:R-:W3:Y:S04]  /*86e0*/  LDL.LU R87, [R1+0x1c] ;  /* 0x00001c0001577983 */ /* 0x000ee80000300800 */
[----:B--2---:R-:W3:Y:S04]  /*86f0*/  LDL.LU R88, [R1+0x20] ;  /* 0x0000200001587983 */ /* 0x004ee80000300800 */
[----:B------:R-:W3:Y:S04]  /*8700*/  LDL.LU R89, [R1+0x24] ;  /* 0x0000240001597983 */ /* 0x000ee80000300800 */
        /* <DEDUP_REMOVED lines=70> */
[----:B------:R-:W2:Y:S04]  /*8b70*/  LDL.LU R225, [R1+0x140] ;  /* 0x0001400001e17983 */ /* 0x000ea80000300800 */
[----:B------:R-:W4:Y:S04]  /*8b80*/  LDL.LU R224, [R1+0x144] ;  /* 0x0001440001e07983 */ /* 0x000f280000300800 */
        /* <DEDUP_REMOVED lines=24> */
[----:B------:R1:W5:Y:S04]  /*8d10*/  LDL.LU R219, [R1+0x294] ;  /* 0x0002940001db7983 */ /* 0x0003680000300800 */
        /* <DEDUP_REMOVED lines=42> */
[----:B------:R-:W3:Y:S01]  /*8fc0*/  LDL.LU R0, [R1+0x1fc] ;  /* 0x0001fc0001007983 */ /* 0x000ee20000300800 */
[----:B------:R-:W-:Y:S01]  /*8fd0*/  UIADD3 UR6, UR39, 0x2100, URZ ;  /* 0x0000210027067890 */ /* 0x000fe2000fffe03f */
[----:B------:R-:W-:-:S02]  /*8fe0*/  UMOV UR7, 0x40000040 ;  /* 0x4000004000077882 */ /* 0x000fc40000000000 */
[----:B------:R-:W-:Y:S04]  /*8ff0*/  STL.64 [R1+0x238], R206 ;  /* 0x000238ce01007387 */ /* 0x000fe80000100a00 */
[----:B------:R-:W-:Y:S04]  /*9000*/  STL.64 [R1+0x230], R204 ;  /* 0x000230cc01007387 */ /* 0x000fe80000100a00 */
[----:B------:R-:W-:Y:S04]  /*9010*/  STL.64 [R1+0x228], R202 ;  /* 0x000228ca01007387 */ /* 0x000fe80000100a00 */
[----:B------:R-:W-:Y:S04]  /*9020*/  STL.64 [R1+0x220], R200 ;  /* 0x000220c801007387 */ /* 0x000fe80000100a00 */
[----:B------:R-:W-:Y:S04]  /*9030*/  STL.64 [R1+0x218], R198 ;  /* 0x000218c601007387 */ /* 0x000fe80000100a00 */
[----:B------:R-:W-:Y:S04]  /*9040*/  STL.64 [R1+0x210], R196 ;  /* 0x000210c401007387 */ /* 0x000fe80000100a00 */
[----:B------:R-:W-:Y:S04]  /*9050*/  STL [R1+0x20c], R192 ;  /* 0x00020cc001007387 */ /* 0x000fe80000100800 */
[----:B------:R-:W-:Y:S04]  /*9060*/  STL [R1+0x208], R190 ;  /* 0x000208be01007387 */ /* 0x000fe80000100800 */
[----:B------:R2:W-:Y:S01]  /*9070*/  STL.64 [R1+0x200], R160 ;  /* 0x000200a001007387 */ /* 0x0005e20000100a00 */
[----:B------:R-:W1:Y:S01]  /*9080*/  S2R R221, SR_TID.X ;  /* 0x0000000000dd7919 */ /* 0x000e620000002100 */
[----:B--2---:R-:W-:Y:S01]  /*9090*/  MOV R160, R225 ;  /* 0x000000e100a07202 */ /* 0x004fe20000000f00 */
[----:B----4-:R-:W-:Y:S01]  /*90a0*/  IMAD.MOV.U32 R161, RZ, RZ, R224 ;  /* 0x000000ffffa17224 */ /* 0x010fe200078e00e0 */
[----:B---3--:R-:W-:Y:S01]  /*90b0*/  MOV R190, R223 ;  /* 0x000000df00be7202 */ /* 0x008fe20000000f00 */
[----:B------:R-:W-:Y:S01]  /*90c0*/  IMAD.MOV.U32 R192, RZ, RZ, R222 ;  /* 0x000000ffffc07224 */ /* 0x000fe200078e00de */
[----:B------:R-:W-:Y:S01]  /*90d0*/  MOV R196, R23 ;  /* 0x0000001700c47202 */ /* 0x000fe20000000f00 */
        /* <DEDUP_REMOVED lines=10> */
[----:B------:R-:W-:-:S06]  /*9180*/  IMAD.MOV.U32 R207, RZ, RZ, R0 ;  /* 0x000000ffffcf7224 */ /* 0x000fcc00078e0000 */
[----:B------:R-:W-:-:S06]  /*9190*/  WARPGROUP.ARRIVE ;  /* 0x00000000000079c5 */ /* 0x000fcc0000000000 */
[----:B------:R-:W-:Y:S01]  /*91a0*/  HGMMA.64x256x16.F32 R80, R36, gdesc[UR4].tnspB, R80, gsb0 ;  /* 0x43e0000424507df0 */ /* 0x000fe20008000850 */
[----:B------:R-:W-:Y:S01]  /*91b0*/  UIADD3 UR6, UR39, 0x2180, URZ ;  /* 0x0000218027067890 */ /* 0x000fe2000fffe03f */
[----:B------:R-:W-:Y:S01]  /*91c0*/  UMOV UR7, 0x40000040 ;  /* 0x4000004000077882 */ /* 0x000fe20000000000 */
[----:B------:R-:W-:Y:S02]  /*91d0*/  WARPGROUP.DEPBAR.LE gsb0, 0x0 ;  /* 0x00008000000079c5 */ /* 0x000fe40000010000 */
[----:B------:R-:W-:-:S15]  /*91e0*/  WARPGROUP.ARRIVE ;  /* 0x00000000000079c5 */ /* 0x000fde0000000000 */
[----:B------:R-:W-:-:S08]  /*91f0*/  NOP ;  /* 0x0000000000007918 */ /* 0x000fd00000000000 */
        /* <DEDUP_REMOVED lines=72> */
[----:B------:R-:W-:Y:S03]  /*9680*/  HGMMA.64x256x16.F32 R80, R76, gdesc[UR4].tnspB, R80, gsb0 ;  /* 0x43e000044c507df0 */ /* 0x000fe60008000850 */
[----:B------:R-:W-:Y:S02]  /*9690*/  WARPGROUP.DEPBAR.LE gsb0, 0x0 ;  /* 0x00008000000079c5 */ /* 0x000fe40000010000 */
[----:B------:R-:W-:Y:S04]  /*96a0*/  STL.64 [R1], R80 ;  /* 0x0000005001007387 */ /* 0x000fe80000100a00 */
        /* <DEDUP_REMOVED lines=63> */
[----:B--2---:R2:W5:Y:S04]  /*9aa0*/  LDL.LU.64 R206, [R1+0x238] ;  /* 0x0002380001ce7983 */ /* 0x0045680000300a00 */
[----:B------:R2:W5:Y:S04]  /*9ab0*/  LDL.LU.64 R204, [R1+0x230] ;  /* 0x0002300001cc7983 */ /* 0x0005680000300a00 */
[----:B------:R2:W5:Y:S04]  /*9ac0*/  LDL.LU.64 R202, [R1+0x228] ;  /* 0x0002280001ca7983 */ /* 0x0005680000300a00 */
[----:B------:R2:W5:Y:S04]  /*9ad0*/  LDL.LU.64 R200, [R1+0x220] ;  /* 0x0002200001c87983 */ /* 0x0005680000300a00 */
[----:B------:R2:W5:Y:S04]  /*9ae0*/  LDL.LU.64 R198, [R1+0x218] ;  /* 0x0002180001c67983 */ /* 0x0005680000300a00 */
[----:B------:R2:W5:Y:S04]  /*9af0*/  LDL.LU.64 R196, [R1+0x210] ;  /* 0x0002100001c47983 */ /* 0x0005680000300a00 */
[----:B------:R-:W3:Y:S04]  /*9b00*/  LDL.LU R192, [R1+0x20c] ;  /* 0x00020c0001c07983 */ /* 0x000ee80000300800 */
[----:B------:R2:W5:Y:S04]  /*9b10*/  LDL.LU R190, [R1+0x208] ;  /* 0x0002080001be7983 */ /* 0x0005680000300800 */
[----:B------:R2:W5:Y:S01]  /*9b20*/  LDL.LU.64 R160, [R1+0x200] ;  /* 0x0002000001a07983 */ /* 0x0005620000300a00 */
[----:B------:R-:W-:-:S02]  /*9b30*/  R2UR UR38, R220 ;  /* 0x00000000dc2672ca */ /* 0x000fc400000e0000 */
[----:B------:R-:W-:-:S11]  /*9b40*/  IADD3 R3, R3, 0x100, RZ ;  /* 0x0000010003037810 */ /* 0x000fd60007ffe0ff */
[----:B------:R-:W-:-:S04]  /*9b50*/  UIADD3 UR38, UR38, 0x88020, URZ ;  /* 0x0008802026267890 */ /* 0x000fc8000fffe03f */
[----:B------:R-:W-:-:S09]  /*9b60*/  UPRMT UR6, URZ, 0x654, UR38 ;  /* 0x000006543f067896 */ /* 0x000fd20008000026 */
[----:B------:R-:W-:Y:S01]  /*9b70*/  SYNCS.ARRIVE.TRANS64.RED.A1T0 RZ, [UR6], RZ ;  /* 0x000000ffffff79a7 */ /* 0x000fe20008100406 */
[C---:B---3--:R-:W-:Y:S01]  /*9b80*/  ISETP.GE.AND P1, PT, R192.reuse, 0x3, PT ;  /* 0x00000003c000780c */ /* 0x048fe20003f26270 */
[----:B------:R-:W-:-:S12]  /*9b90*/  VIADD R192, R192, 0xffffffff ;  /* 0xffffffffc0c07836 */ /* 0x000fd80000000000 */
[----:B-12---:R-:W-:Y:S05]  /*9ba0*/  @!P1 BRA `(.L_x_24) ;  /* 0x0000011000d09947 */ /* 0x006fea0003800000 */
[----:B-----5:R-:W-:Y:S01]  /*9bb0*/  MOV R11, R10 ;  /* 0x0000000a000b7202 */ /* 0x020fe20000000f00 */
[----:B------:R-:W-:Y:S01]  /*9bc0*/  IMAD.MOV.U32 R7, RZ, RZ, R9 ;  /* 0x000000ffff077224 */ /* 0x000fe200078e0009 */
[----:B------:R-:W-:Y:S01]  /*9bd0*/  MOV R6, 0x2 ;  /* 0x0000000200067802 */ /* 0x000fe20000000f00 */
[----:B------:R-:W-:Y:S01]  /*9be0*/  IMAD.MOV.U32 R19, RZ, RZ, 0x1 ;  /* 0x00000001ff137424 */ /* 0x000fe200078e00ff */
[----:B------:R-:W-:Y:S01]  /*9bf0*/  MOV R12, RZ ;  /* 0x000000ff000c7202 */ /* 0x000fe20000000f00 */
[----:B------:R-:W-:-:S06]  /*9c00*/  ULDC.64 UR60, c[0x0][0x198] ;  /* 0x00006600003c7ab9 */ /* 0x000fcc0000000a00 */
.L_x_36:
[C---:B------:R-:W-:Y:S01]  /*9c10*/  ISETP.GT.AND P1, PT, R192.reuse, 0x2, PT ;  /* 0x00000002c000780c */ /* 0x040fe20003f24270 */
[----:B------:R-:W-:Y:S01]  /*9c20*/  VIADD R192, R192, 0xffffffff ;  /* 0xffffffffc0c07836 */ /* 0x000fe20000000000 */
[----:B------:R-:W-:Y:S02]  /*9c30*/  LEA R9, R6, R220, 0x3 ;  /* 0x000000dc06097211 */ /* 0x000fe400078e18ff */
[----:B------:R-:W-:-:S09]  /*9c40*/  SHF.L.U32 R0, R12, 0x1f, RZ ;  /* 0x0000001f0c007819 */ /* 0x000fd200000006ff */
.L_x_25:
[----:B-1----:R1:W2:Y:S02]  /*9c50*/  SYNCS.PHASECHK.TRANS64.TRYWAIT P2, [R9+URZ+0x88000], R0 ;  /* 0x08800000090075a7 */ /* 0x0022a4000804017f */
[----:B--2---:R-:W-:Y:S05]  /*9c60*/  @!P2 NANOSLEEP.SYNCS 0x989680 ;  /* 0x009896800000a95d */ /* 0x004fea0003900000 */
[----:B------:R-:W2:Y:S02]  /*9c70*/  @!P2 SYNCS.PHASECHK.TRANS64 P2, [R9+URZ+0x88000], R0 ;  /* 0x088000000900a5a7 */ /* 0x000ea4000804007f */
[----:B--2---:R-:W-:Y:S05]  /*9c80*/  @!P2 BRA `(.L_x_25) ;  /* 0xfffffffc00f0a947 */ /* 0x004fea000383ffff */
[----:B------:R-:W-:Y:S05]  /*9c90*/  WARPSYNC.ALL ;  /* 0x0000000000007948 */ /* 0x000fea0003800000 */
[----:B------:R-:W-:Y:S01]  /*9ca0*/  R2UR UR8, R6 ;  /* 0x00000000060872ca */ /* 0x000fe200000e0000 */
[----:B------:R-:W-:Y:S01]  /*9cb0*/  WARPGROUP.ARRIVE ;  /* 0x00000000000079c5 */ /* 0x000fe20000000000 */
[----:B------:R-:W-:Y:S01]  /*9cc0*/  R2UR UR12, R218 ;  /* 0x00000000da0c72ca */ /* 0x000fe200000e0000 */
[----:B------:R-:W-:Y:S01]  /*9cd0*/  UMOV UR15, 0x40000040 ;  /* 0x40000040000f7882 */ /* 0x000fe20000000000 */
        /* <DEDUP_REMOVED lines=9> */
[----:B------:R-:W-:Y:S01]  /*9d70*/  ULEA UR8, UR8, UR40, 0xd ;  /* 0x0000002808087291 */ /* 0x000fe2000f8e683f */
[----:B------:R-:W-:Y:S01]  /*9d80*/  R2UR UR16, R212 ;  /* 0x00000000d41072ca */ /* 0x000fe200000e0000 */
[----:B------:R-:W-:Y:S01]  /*9d90*/  UMOV UR35, 0x40000040 ;  /* 0x4000004000237882 */ /* 0x000fe20000000000 */
[----:B------:R-:W-:Y:S01]  /*9da0*/  R2UR UR17, R213 ;  /* 0x00000000d51172ca */ /* 0x000fe200000e0000 */
[----:B------:R-:W-:Y:S01]  /*9db0*/  UIADD3 UR6, UR8, 0x2, URZ ;  /* 0x0000000208067890 */ /* 0x000fe2000fffe03f */
[----:B------:R-:W-:Y:S01]  /*9dc0*/  R2UR UR32, R200 ;  /* 0x00000000c82072ca */ /* 0x000fe200000e0000 */
[----:B------:R-:W-:Y:S01]  /*9dd0*/  UMOV UR31, 0x40000040 ;  /* 0x40000040001f7882 */ /* 0x000fe20000000000 */
[----:B------:R-:W-:Y:S01]  /*9de0*/  UMOV UR14, UR8 ;  /* 0x00000008000e7c82 */ /* 0x000fe20008000000 */
[----:B------:R-:W-:Y:S01]  /*9df0*/  R2UR UR33, R201 ;  /* 0x00000000c92172ca */ /* 0x000fe200000e0000 */
[----:B------:R-:W-:Y:S01]  /*9e00*/  HGMMA.64x256x16.F32 R24, gdesc[UR12], RZ, !UPT, gsb0 ;  /* 0x03e000000c1879f0 */ /* 0x000fe2000c0008ff */
[----:B------:R-:W-:Y:S01]  /*9e10*/  R2UR UR12, R210 ;  /* 0x00000000d20c72ca */ /* 0x000fe200000e0000 */
[----:B------:R-:W-:Y:S01]  /*9e20*/  UMOV UR26, UR6 ;  /* 0x00000006001a7c82 */ /* 0x000fe20008000000 */
[----:B------:R-:W-:Y:S01]  /*9e30*/  UIADD3 UR6, UR8, 0x4, URZ ;  /* 0x0000000408067890 */ /* 0x000fe2000fffe03f */
[----:B------:R-:W-:Y:S01]  /*9e40*/  R2UR UR13, R211 ;  /* 0x00000000d30d72ca */ /* 0x000fe200000e0000 */
[----:B------:R-:W-:Y:S01]  /*9e50*/  UMOV UR15, 0x40000040 ;  /* 0x40000040000f7882 */ /* 0x000fe20000000000 */
[----:B------:R-:W-:Y:S01]  /*9e60*/  R2UR UR28, R198 ;  /* 0x00000000c61c72ca */ /* 0x000fe200000e0000 */
[----:B------:R-:W-:Y:S01]  /*9e70*/  UIADD3 UR46, UR8, 0x1800, URZ ;  /* 0x00001800082e7890 */ /* 0x000fe2000fffe03f */
[----:B------:R-:W-:Y:S01]  /*9e80*/  R2UR UR29, R199 ;  /* 0x00000000c71d72ca */ /* 0x000fe200000e0000 */
[----:B------:R-:W-:Y:S01]  /*9e90*/  UMOV UR47, 0x40000040 ;  /* 0x40000040002f7882 */ /* 0x000fe20000000000 */
[----:B------:R-:W-:Y:S01]  /*9ea0*/  UMOV UR22, UR6 ;  /* 0x0000000600167c82 */ /* 0x000fe20008000000 */
[----:B------:R-:W-:-:S02]  /*9eb0*/  UIADD3 UR6, UR8, 0x6, URZ ;  /* 0x0000000608067890 */ /* 0x000fc4000fffe03f */
[----:B------:R-:W-:Y:S01]  /*9ec0*/  UIADD3 UR50, UR8, 0x1802, URZ ;  /* 0x0000180208327890 */ /* 0x000fe2000fffe03f */
[----:B------:R-:W-:Y:S01]  /*9ed0*/  UMOV UR51, 0x40000040 ;  /* 0x4000004000337882 */ /* 0x000fe20000000000 */
[----:B------:R-:W-:-:S03]  /*9ee0*/  UIADD3 UR54, UR8, 0x1804, URZ ;  /* 0x0000180408367890 */ /* 0x000fc6000fffe03f */
[----:B------:R-:W-:Y:S01]  /*9ef0*/  UMOV UR18, UR6 ;  /* 0x0000000600127c82 */ /* 0x000fe20008000000 */
[----:B------:R-:W-:Y:S01]  /*9f00*/  UIADD3 UR6, UR8, 0x800, URZ ;  /* 0x0000080008067890 */ /* 0x000fe2000fffe03f */
[----:B------:R-:W-:Y:S01]  /*9f10*/  UMOV UR55, 0x40000040 ;  /* 0x4000004000377882 */ /* 0x000fe20000000000 */
[----:B------:R-:W-:Y:S01]  /*9f20*/  UIADD3 UR58, UR8, 0x1806, URZ ;  /* 0x00001806083a7890 */ /* 0x000fe2000fffe03f */
[----:B------:R-:W-:Y:S01]  /*9f30*/  UMOV UR59, 0x40000040 ;  /* 0x40000040003b7882 */ /* 0x000fe20000000000 */
[----:B------:R-:W-:Y:S02]  /*9f40*/  WARPGROUP.DEPBAR.LE gsb0, 0x0 ;  /* 0x00008000000079c5 */ /* 0x000fe40000010000 */
[----:B------:R-:W-:-:S06]  /*9f50*/  WARPGROUP.ARRIVE ;  /* 0x00000000000079c5 */ /* 0x000fcc0000000000 */
[----:B------:R-:W-:Y:S01]  /*9f60*/  HGMMA.64x256x16.F32 R24, gdesc[UR24], R24, gsb0 ;  /* 0x03e00000181879f0 */ /* 0x000fe20008000818 */
[----:B------:R-:W-:Y:S01]  /*9f70*/  R2UR UR24, R208 ;  /* 0x00000000d01872ca */ /* 0x000fe200000e0000 */
[----:B------:R-:W-:Y:S01]  /*9f80*/  UMOV UR27, 0x40000040 ;  /* 0x40000040001b7882 */ /* 0x000fe20000000000 */
[----:B------:R-:W-:Y:S01]  /*9f90*/  R2UR UR25, R209 ;  /* 0x00000000d11972ca */ /* 0x000fe200000e0000 */
[----:B------:R-:W-:Y:S02]  /*9fa0*/  WARPGROUP.DEPBAR.LE gsb0, 0x0 ;  /* 0x00008000000079c5 */ /* 0x000fe40000010000 */
[----:B------:R-:W-:-:S15]  /*9fb0*/  WARPGROUP.ARRIVE ;  /* 0x00000000000079c5 */ /* 0x000fde0000000000 */
[----:B------:R-:W-:-:S07]  /*9fc0*/  NOP ;  /* 0x0000000000007918 */ /* 0x000fce0000000000 */
        /* <DEDUP_REMOVED lines=15> */
[----:B------:R-:W-:Y:S01]  /*a0c0*/  UIADD3 UR6, UR8, 0x802, URZ ;  /* 0x0000080208067890 */ /* 0x000fe2000fffe03f */
[----:B------:R-:W-:-:S06]  /*a0d0*/  R2UR UR7, R197 ;  /* 0x00000000c50772ca */ /* 0x000fcc00000e0000 */
[----:B------:R-:W-:Y:S01]  /*a0e0*/  UMOV UR14, UR6 ;  /* 0x00000006000e7c82 */ /* 0x000fe20008000000 */
[----:B------:R-:W-:-:S06]  /*a0f0*/  UIADD3 UR6, UR8, 0x804, URZ ;  /* 0x0000080408067890 */ /* 0x000fcc000fffe03f */
[----:B------:R-:W-:Y:S01]  /*a100*/  ISETP.NE.AND P2, PT, RZ, UR7, PT ;  /* 0x00000007ff007c0c */ /* 0x000fe2000bf45270 */
[----:B------:R-:W-:Y:S01]  /*a110*/  UMOV UR34, UR6 ;  /* 0x0000000600227c82 */ /* 0x000fe20008000000 */
[----:B------:R-:W-:-:S07]  /*a120*/  UIADD3 UR6, UR8, 0x806, URZ ;  /* 0x0000080608067890 */ /* 0x000fce000fffe03f */
[----:B------:R-:W-:Y:S01]  /*a130*/  UMOV UR30, UR6 ;  /* 0x00000006001e7c82 */ /* 0x000fe20008000000 */
[----:B------:R-:W-:-:S07]  /*a140*/  UIADD3 UR6, UR8, 0x1000, URZ ;  /* 0x0000100008067890 */ /* 0x000fce000fffe03f */
[----:B------:R-:W-:Y:S01]  /*a150*/  UMOV UR26, UR6 ;  /* 0x00000006001a7c82 */ /* 0x000fe20008000000 */
[----:B------:R-:W-:-:S07]  /*a160*/  UIADD3 UR6, UR8, 0x1002, URZ ;  /* 0x0000100208067890 */ /* 0x000fce000fffe03f */
[----:B------:R-:W-:Y:S01]  /*a170*/  UMOV UR22, UR6 ;  /* 0x0000000600167c82 */ /* 0x000fe20008000000 */
[----:B------:R-:W-:-:S07]  /*a180*/  UIADD3 UR6, UR8, 0x1004, URZ ;  /* 0x0000100408067890 */ /* 0x000fce000fffe03f */
[----:B------:R-:W-:Y:S01]  /*a190*/  UMOV UR18, UR6 ;  /* 0x0000000600127c82 */ /* 0x000fe20008000000 */
[----:B------:R-:W-:Y:S01]  /*a1a0*/  UIADD3 UR6, UR8, 0x1006, URZ ;  /* 0x0000100608067890 */ /* 0x000fe2000fffe03f */
[----:B------:R-:W-:Y:S02]  /*a1b0*/  WARPGROUP.DEPBAR.LE gsb0, 0x0 ;  /* 0x00008000000079c5 */ /* 0x000fe40000010000 */
[----:B------:R-:W-:-:S06]  /*a1c0*/  WARPGROUP.ARRIVE ;  /* 0x00000000000079c5 */ /* 0x000fcc0000000000 */
[----:B------:R-:W-:Y:S01]  /*a1d0*/  HGMMA.64x256x16.F32 R24, gdesc[UR12], R24, gsb0 ;  /* 0x03e000000c1879f0 */ /* 0x000fe20008000818 */
[----:B------:R-:W-:Y:S01]  /*a1e0*/  R2UR UR12, R202 ;  /* 0x00000000ca0c72ca */ /* 0x000fe200000e0000 */
[----:B------:R-:W-:Y:S01]  /*a1f0*/  UMOV UR14, UR6 ;  /* 0x00000006000e7c82 */ /* 0x000fe20008000000 */
[----:B------:R-:W-:Y:S01]  /*a200*/  R2UR UR13, R203 ;  /* 0x00000000cb0d72ca */ /* 0x000fe200000e0000 */
[----:B------:R-:W-:Y:S01]  /*a210*/  UMOV UR15, 0x40000040 ;  /* 0x40000040000f7882 */ /* 0x000fe20000000000 */
[----:B------:R-:W-:Y:S02]  /*a220*/  WARPGROUP.DEPBAR.LE gsb0, 0x0 ;  /* 0x00008000000079c5 */ /* 0x000fe40000010000 */
[----:B------:R-:W-:-:S15]  /*a230*/  WARPGROUP.ARRIVE ;  /* 0x00000000000079c5 */ /* 0x000fde0000000000 */
[----:B------:R-:W-:-:S06]  /*a240*/  NOP ;  /* 0x0000000000007918 */ /* 0x000fcc0000000000 */
[----:B------:R-:W-:Y:S03]  /*a250*/  HGMMA.64x256x16.F32 R24, gdesc[UR32], R24, gsb0 ;  /* 0x03e00000201879f0 */ /* 0x000fe60008000818 */
[----:B------:R-:W-:Y:S02]  /*a260*/  WARPGROUP.DEPBAR.LE gsb0, 0x0 ;  /* 0x00008000000079c5 */ /* 0x000fe40000010000 */
[----:B------:R-:W-:-:S15]  /*a270*/  WARPGROUP.ARRIVE ;  /* 0x00000000000079c5 */ /* 0x000fde0000000000 */
[----:B------:R-:W-:-:S08]  /*a280*/  NOP ;  /* 0x0000000000007918 */ /* 0x000fd00000000000 */
        /* <DEDUP_REMOVED lines=34> */
[----:B------:R-:W-:Y:S05]  /*a4b0*/  @P2 BRA `(.L_x_26) ;  /* 0x0000000000e02947 */ /* 0x000fea0003800000 */
[----:B------:R-:W-:-:S13]  /*a4c0*/  ISETP.LT.OR P3, PT, R160, 0x1, !P0 ;  /* 0x00000001a000780c */ /* 0x000fda0004761670 */
[----:B------:R-:W-:Y:S05]  /*a4d0*/  @P3 BRA `(.L_x_27) ;  /* 0x0000000000d43947 */ /* 0x000fea0003800000 */
[----:B------:R-:W-:Y:S01]  /*a4e0*/  ISETP.NE.AND P4, PT, R196, RZ, PT ;  /* 0x000000ffc400720c */ /* 0x000fe20003f85270 */
[----:B-1----:R-:W-:Y:S01]  /*a4f0*/  IMAD R0, R8, 0x8, R220 ;  /* 0x0000000808007824 */ /* 0x002fe200078e02dc */
[----:B------:R-:W-:-:S11]  /*a500*/  SHF.L.U32 R2, R161, 0x1f, RZ ;  /* 0x0000001fa1027819 */ /* 0x000fd600000006ff */
.L_x_28:
[----:B-1----:R1:W2:Y:S02]  /*a510*/  SYNCS.PHASECHK.TRANS64.TRYWAIT P3, [R0+URZ+0x88020], R2 ;  /* 0x08802002000075a7 */ /* 0x0022a4000806017f */
[----:B--2---:R-:W-:Y:S05]  /*a520*/  @!P3 NANOSLEEP.SYNCS 0x989680 ;  /* 0x009896800000b95d */ /* 0x004fea0003900000 */
[----:B------:R-:W2:Y:S02]  /*a530*/  @!P3 SYNCS.PHASECHK.TRANS64 P3, [R0+URZ+0x88020], R2 ;  /* 0x088020020000b5a7 */ /* 0x000ea4000806007f */
[----:B--2---:R-:W-:Y:S05]  /*a540*/  @!P3 BRA `(.L_x_28) ;  /* 0xfffffffc00f0b947 */ /* 0x004fea000383ffff */
[----:B------:R-:W-:Y:S05]  /*a550*/  @P4 BRA `(.L_x_29) ;  /* 0x0000000000144947 */ /* 0x000fea0003800000 */
[----:B------:R-:W-:Y:S02]  /*a560*/  LOP3.LUT P3, RZ, R221, 0x1f, RZ, 0xc0, !PT ;  /* 0x0000001fddff7812 */ /* 0x000fe4000786c0ff */
[----:B-1----:R-:W-:-:S04]  /*a570*/  MOV R2, 0x20000 ;  /* 0x0002000000027802 */ /* 0x002fc80000000f00 */
[----:B------:R2:W-:Y:S07]  /*a580*/  SYNCS.ARRIVE.TRANS64 RZ, [R0+URZ+0x88000], R2 ;  /* 0x0880000200ff79a7 */ /* 0x0005ee000800003f */
[----:B------:R-:W-:Y:S05]  /*a590*/  @!P3 BRA `(.L_x_29) ;  /* 0x000000000004b947 */ /* 0x000fea0003800000 */
[----:B------:R-:W-:Y:S01]  /*a5a0*/  BPT.TRAP 0x1 ;  /* 0x000000040000795c */ /* 0x000fe20000300000 */
.L_x_29:
[----:B------:R-:W-:Y:S01]  /*a5b0*/  R2UR UR33, R0 ;  /* 0x00000000002172ca */ /* 0x000fe200000e0000 */
[----:B-12---:R-:W-:Y:S01]  /*a5c0*/  IMAD R0, R8, 0x20000, R220 ;  /* 0x0002000008007824 */ /* 0x006fe200078e02dc */
[----:B------:R-:W-:Y:S01]  /*a5d0*/  R2UR UR35, R190 ;  /* 0x00000000be2372ca */ /* 0x000fe200000e0000 */
[----:B------:R-:W-:Y:S01]  /*a5e0*/  UIADD3 UR6, UP0, UR60, 0x1f0, URZ ;  /* 0x000001f03c067890 */ /* 0x000fe2000ff1e03f */
[----:B------:R-:W-:Y:S01]  /*a5f0*/  IADD3 R8, R8, 0x1, RZ ;  /* 0x0000000108087810 */ /* 0x000fe20007ffe0ff */
[----:B------:R-:W-:Y:S01]  /*a600*/  UMOV UR14, 0x0 ;  /* 0x00000000000e7882 */ /* 0x000fe20000000000 */
[----:B------:R-:W-:Y:S01]  /*a610*/  R2UR UR8, R0 ;  /* 0x00000000000872ca */ /* 0x000fe200000e0000 */
[----:B------:R-:W-:Y:S01]  /*a620*/  UIADD3.X UR7, URZ, UR61, URZ, UP0, !UPT ;  /* 0x0000003d3f077290 */ /* 0x000fe200087fe43f */
[C---:B------:R-:W-:Y:S01]  /*a630*/  ISETP.NE.AND P3, PT, R8.reuse, 0x4, PT ;  /* 0x000000040800780c */ /* 0x040fe20003f65270 */
[----:B------:R-:W-:Y:S01]  /*a640*/  UMOV UR15, 0x10000000 ;  /* 0x10000000000f7882 */ /* 0x000fe20000000000 */
[----:B------:R-:W-:Y:S01]  /*a650*/  UMOV UR34, URZ ;  /* 0x0000003f00227c82 */ /* 0x000fe20008000000 */
[----:B------:R-:W-:Y:S01]  /*a660*/  UMOV UR26, 0x40 ;  /* 0x00000040001a7882 */ /* 0x000fe20000000000 */
[----:B------:R-:W-:Y:S01]  /*a670*/  UMOV UR28, UR36 ;  /* 0x00000024001c7c82 */ /* 0x000fe20008000000 */
[----:B------:R-:W-:Y:S01]  /*a680*/  UIADD3 UR33, UR33, 0x88000, URZ ;  /* 0x0008800021217890 */ /* 0x000fe2000fffe03f */
[----:B------:R-:W-:Y:S01]  /*a690*/  SEL R0, RZ, 0x1, P3 ;  /* 0x00000001ff007807 */ /* 0x000fe20001800000 */
[----:B------:R-:W-:Y:S01]  /*a6a0*/  USHF.L.U32 UR35, UR35, 0x8, URZ ;  /* 0x0000000823237899 */ /* 0x000fe2000800063f */
[----:B------:R-:W-:Y:S01]  /*a6b0*/  SEL R8, R8, RZ, P3 ;  /* 0x000000ff08087207 */ /* 0x000fe20001800000 */
[----:B------:R-:W-:Y:S01]  /*a6c0*/  UMOV UR29, UR37 ;  /* 0x00000025001d7c82 */ /* 0x000fe20008000000 */
[----:B------:R-:W-:Y:S01]  /*a6d0*/  UMOV UR18, 0x80 ;  /* 0x0000008000127882 */ /* 0x000fe20000000000 */
[----:B------:R-:W-:Y:S01]  /*a6e0*/  UIADD3 UR32, UR8, 0x8000, URZ ;  /* 0x0000800008207890 */ /* 0x000fe2000fffe03f */
[----:B------:R-:W-:Y:S01]  /*a6f0*/  LOP3.LUT R161, R161, R0, RZ, 0x3c, !PT ;  /* 0x00000000a1a17212 */ /* 0x000fe200078e3cff */
[----:B------:R-:W-:-:S02]  /*a700*/  UIADD3 UR24, UR8, 0x10000, URZ ;  /* 0x0001000008187890 */ /* 0x000fc4000fffe03f */
[----:B------:R-:W-:Y:S02]  /*a710*/  UIADD3 UR16, UR8, 0x18000, URZ ;  /* 0x0001800008107890 */ /* 0x000fe4000fffe03f */
[----:B------:R-:W-:Y:S01]  /*a720*/  UIADD3 UR8, UR8, 0x20000, URZ ;  /* 0x0002000008087890 */ /* 0x000fe2000fffe03f */
[----:B------:R-:W-:Y:S01]  /*a730*/  UMOV UR25, UR33 ;  /* 0x0000002100197c82 */ /* 0x000fe20008000000 */
        /* <DEDUP_REMOVED lines=14> */
[----:B--2---:R-:W-:Y:S01]  /*a820*/  NOP ;  /* 0x0000000000007918 */ /* 0x004fe20000000000 */
.L_x_27:
[----:B------:R-:W-:-:S07]  /*a830*/  VIADD R160, R160, 0xffffffff ;  /* 0xffffffffa0a07836 */ /* 0x000fce0000000000 */
.L_x_26:
[----:B------:R-:W-:Y:S01]  /*a840*/  IADD3 R6, R6, 0x1, RZ ;  /* 0x0000000106067810 */ /* 0x000fe20007ffe0ff */
[----:B------:R-:W-:Y:S05]  /*a850*/  WARPSYNC.ALL ;  /* 0x0000000000007948 */ /* 0x000fea0003800000 */
[----:B------:R-:W-:-:S04]  /*a860*/  ISETP.NE.AND P3, PT, R6, 0x4, PT ;  /* 0x000000040600780c */ /* 0x000fc80003f65270 */
[----:B-1----:R-:W-:Y:S02]  /*a870*/  SEL R0, RZ, 0x1, P3 ;  /* 0x00000001ff007807 */ /* 0x002fe40001800000 */
[----:B------:R-:W-:Y:S02]  /*a880*/  SEL R191, R6, RZ, P3 ;  /* 0x000000ff06bf7207 */ /* 0x000fe40001800000 */
[----:B------:R-:W-:-:S03]  /*a890*/  LOP3.LUT R193, R12, R0, RZ, 0x3c, !PT ;  /* 0x000000000cc17212 */ /* 0x000fc600078e3cff */
[----:B------:R1:W-:Y:S01]  /*a8a0*/  STL [R1+0x290], R191 ;  /* 0x000290bf01007387 */ /* 0x0003e20000100800 */
[----:B------:R-:W-:Y:S01]  /*a8b0*/  FMNMX R0, R24, R11, !PT ;  /* 0x0000000b18007209 */ /* 0x000fe20007800000 */
[----:B------:R-:W-:Y:S02]  /*a8c0*/  ULDC UR7, c[0x0][0x604] ;  /* 0x0001810000077ab9 */ /* 0x000fe40000000800 */
[----:B-1----:R-:W2:Y:S04]  /*a8d0*/  LDL.LU R191, [R1+0x50] ;  /* 0x0000500001bf7983 */ /* 0x002ea80000300800 */
[----:B--2---:R1:W-:Y:S04]  /*a8e0*/  STL [R1+0x294], R191 ;  /* 0x000294bf01007387 */ /* 0x0043e80000100800 */
        /* <DEDUP_REMOVED lines=14> */
[----:B-1----:R-:W2:Y:S01]  /*a9d0*/  LDL.LU R191, [R1+0x10] ;  /* 0x0000100001bf7983 */ /* 0x002ea20000300800 */
[----:B------:R-:W-:-:S04]  /*a9e0*/  FMNMX R0, R25, R0, !PT ;  /* 0x0000000019007209 */ /* 0x000fc80007800000 */
[----:B------:R-:W-:-:S04]  /*a9f0*/  FMNMX R0, R28, R0, !PT ;  /* 0x000000001c007209 */ /* 0x000fc80007800000 */
[----:B------:R-:W-:-:S04]  /*aa00*/  FMNMX R0, R29, R0, !PT ;  /* 0x000000001d007209 */ /* 0x000fc80007800000 */
[----:B------:R-:W-:-:S04]  /*aa10*/  FMNMX R0, R32, R0, !PT ;  /* 0x0000000020007209 */ /* 0x000fc80007800000 */
[----:B------:R-:W-:-:S04]  /*aa20*/  FMNMX R0, R33, R0, !PT ;  /* 0x0000000021007209 */ /* 0x000fc80007800000 */
[----:B------:R-:W-:Y:S02]  /*aa30*/  FMNMX R10, R36, R0, !PT ;  /* 0x00000000240a7209 */ /* 0x000fe40007800000 */
[----:B------:R-:W-:Y:S02]  /*aa40*/  FMNMX R0, R26, R7, !PT ;  /* 0x000000071a007209 */ /* 0x000fe40007800000 */
[----:B------:R-:W-:Y:S02]  /*aa50*/  FMNMX R10, R37, R10, !PT ;  /* 0x0000000a250a7209 */ /* 0x000fe40007800000 */
        /* <DEDUP_REMOVED lines=8> */
[----:B------:R-:W-:Y:S01]  /*aae0*/  FMNMX R0, R35, R0, !PT ;  /* 0x0000000023007209 */ /* 0x000fe20007800000 */
[----:B--2---:R1:W-:Y:S04]  /*aaf0*/  STL [R1+0x2b4], R191 ;  /* 0x0002b4bf01007387 */ /* 0x0043e80000100800 */
[----:B-1----:R-:W2:Y:S01]  /*ab00*/  LDL.LU R191, [R1+0x4] ;  /* 0x0000040001bf7983 */ /* 0x002ea20000300800 */
        /* <DEDUP_REMOVED lines=86> */
[----:B------:R-:W-:Y:S01]  /*b070*/  FMNMX R0, R123, R0, !PT ;  /* 0x000000007b007209 */ /* 0x000fe20007800000 */
[----:B--2---:R1:W-:Y:S04]  /*b080*/  STL [R1+0x2b8], R191 ;  /* 0x0002b8bf01007387 */ /* 0x0043e80000100800 */
[----:B-1----:R-:W2:Y:S01]  /*b090*/  LDL.LU R191, [R1] ;  /* 0x0000000001bf7983 */ /* 0x002ea20000300800 */
[----:B------:R-:W-:Y:S02]  /*b0a0*/  FMNMX R10, R133, R10, !PT ;  /* 0x0000000a850a7209 */ /* 0x000fe40007800000 */
[----:B------:R-:W-:Y:S01]  /*b0b0*/  FMNMX R0, R126, R0, !PT ;  /* 0x000000007e007209 */ /* 0x000fe20007800000 */
[----:B------:R1:W-:Y:S01]  /*b0c0*/  STL [R1+0x28c], R220 ;  /* 0x00028cdc01007387 */ /* 0x0003e20000100800 */
[----:B------:R-:W-:-:S02]  /*b0d0*/  FMNMX R10, R136, R10, !PT ;  /* 0x0000000a880a7209 */ /* 0x000fc40007800000 */
[----:B------:R-:W-:Y:S02]  /*b0e0*/  FMNMX R0, R127, R0, !PT ;  /* 0x000000007f007209 */ /* 0x000fe40007800000 */
[----:B------:R-:W-:Y:S02]  /*b0f0*/  FMNMX R10, R137, R10, !PT ;  /* 0x0000000a890a7209 */ /* 0x000fe40007800000 */
[----:B------:R-:W-:Y:S02]  /*b100*/  FMNMX R0, R130, R0, !PT ;  /* 0x0000000082007209 */ /* 0x000fe40007800000 */
[----:B------:R-:W-:Y:S01]  /*b110*/  FMNMX R10, R140, R10, !PT ;  /* 0x0000000a8c0a7209 */ /* 0x000fe20007800000 */
[----:B-1----:R-:W3:Y:S01]  /*b120*/  LDL.LU R220, [R1+0x54] ;  /* 0x0000540001dc7983 */ /* 0x002ee20000300800 */
        /* <DEDUP_REMOVED lines=8> */
[----:B-1----:R-:W4:Y:S01]  /*b1b0*/  LDL.LU R193, [R1+0x60] ;  /* 0x0000600001c17983 */ /* 0x002f220000300800 */
[----:B------:R-:W-:-:S03]  /*b1c0*/  FMNMX R10, R148, R10, !PT ;  /* 0x0000000a940a7209 */ /* 0x000fc60007800000 */
[----:B------:R1:W-:Y:S01]  /*b1d0*/  STL [R1+0x284], R219 ;  /* 0x000284db01007387 */ /* 0x0003e20000100800 */
[----:B------:R-:W-:Y:S02]  /*b1e0*/  FMNMX R0, R139, R0, !PT ;  /* 0x000000008b007209 */ /* 0x000fe40007800000 */
[----:B------:R-:W-:Y:S01]  /*b1f0*/  FMNMX R10, R149, R10, !PT ;  /* 0x0000000a950a7209 */ /* 0x000fe20007800000 */
[----:B-1----:R-:W4:Y:S04]  /*b200*/  LDL.LU R219, [R1+0x64] ;  /* 0x0000640001db7983 */ /* 0x002f280000300800 */
[----:B------:R1:W-:Y:S01]  /*b210*/  STL [R1+0x280], R218 ;  /* 0x000280da01007387 */ /* 0x0003e20000100800 */
[----:B------:R-:W-:-:S03]  /*b220*/  FMNMX R9, R142, R0, !PT ;  /* 0x000000008e097209 */ /* 0x000fc60007800000 */
[----:B------:R-:W1:Y:S04]  /*b230*/  SHFL.BFLY PT, R0, R10, 0x1, 0x1f ;  /* 0x0c201f000a007f89 */ /* 0x000e6800000e0000 */
[----:B-1----:R-:W4:Y:S04]  /*b240*/  LDL.LU R218, [R1+0x70] ;  /* 0x0000700001da7983 */ /* 0x002f280000300800 */
[----:B------:R1:W-:Y:S01]  /*b250*/  STL [R1+0x27c], R217 ;  /* 0x00027cd901007387 */ /* 0x0003e20000100800 */
[----:B------:R-:W-:-:S03]  /*b260*/  FMNMX R9, R143, R9, !PT ;  /* 0x000000098f097209 */ /* 0x000fc60007800000 */
[----:B-1----:R-:W4:Y:S04]  /*b270*/  LDL.LU R217, [R1+0x74] ;  /* 0x0000740001d97983 */ /* 0x002f280000300800 */
[----:B------:R1:W-:Y:S01]  /*b280*/  STL [R1+0x278], R216 ;  /* 0x000278d801007387 */ /* 0x0003e20000100800 */
[----:B------:R-:W-:-:S03]  /*b290*/  FMNMX R9, R146, R9, !PT ;  /* 0x0000000992097209 */ /* 0x000fc60007800000 */
[----:B-1----:R-:W4:Y:S04]  /*b2a0*/  LDL.LU R216, [R1+0x80] ;  /* 0x0000800001d87983 */ /* 0x002f280000300800 */
[----:B------:R1:W-:Y:S04]  /*b2b0*/  STL [R1+0x274], R215 ;  /* 0x000274d701007387 */ /* 0x0003e80000100800 */
        /* <DEDUP_REMOVED lines=21> */
[----:B------:R1:W-:Y:S04]  /*b410*/  STL [R1+0x250], R206 ;  /* 0x000250ce01007387 */ /* 0x0003e80000100800 */
[----:B------:R-:W2:Y:S04]  /*b420*/  SHFL.BFLY PT, R0, R9, 0x1, 0x1f ;  /* 0x0c201f0009007f89 */ /* 0x000ea800000e0000 */
[----:B-1----:R-:W4:Y:S04]  /*b430*/  LDL.LU R206, [R1+0xd0] ;  /* 0x0000d00001ce7983 */ /* 0x002f280000300800 */
[----:B------:R1:W-:Y:S04]  /*b440*/  STL [R1+0x24c], R205 ;  /* 0x00024ccd01007387 */ /* 0x0003e80000100800 */
        /* <DEDUP_REMOVED lines=19> */
[----:B------:R1:W-:Y:S01]  /*b580*/  STL [R1+0x224], R192 ;  /* 0x000224c001007387 */ /* 0x0003e20000100800 */
[----:B--2---:R-:W-:-:S03]  /*b590*/  FMNMX R9, R9, R0, !PT ;  /* 0x0000000009097209 */ /* 0x004fc60007800000 */
[----:B-1----:R-:W2:Y:S04]  /*b5a0*/  LDL.LU R192, [R1+0x124] ;  /* 0x0001240001c07983 */ /* 0x002ea80000300800 */
[----:B------:R1:W-:Y:S04]  /*b5b0*/  STL [R1+0x220], R190 ;  /* 0x000220be01007387 */ /* 0x0003e80000100800 */
[----:B-1----:R-:W2:Y:S04]  /*b5c0*/  LDL.LU R190, [R1+0x130] ;  /* 0x0001300001be7983 */ /* 0x002ea80000300800 */
[----:B------:R1:W-:Y:S04]  /*b5d0*/  STL [R1+0x21c], R161 ;  /* 0x00021ca101007387 */ /* 0x0003e80000100800 */
[----:B------:R-:W3:Y:S04]  /*b5e0*/  SHFL.BFLY PT, R0, R10, 0x2, 0x1f ;  /* 0x0c401f000a007f89 */ /* 0x000ee800000e0000 */
[----:B-1----:R-:W2:Y:S04]  /*b5f0*/  LDL.LU R161, [R1+0x134] ;  /* 0x0001340001a17983 */ /* 0x002ea80000300800 */
[----:B------:R1:W-:Y:S04]  /*b600*/  STL [R1+0x218], R160 ;  /* 0x000218a001007387 */ /* 0x0003e80000100800 */
        /* <DEDUP_REMOVED lines=13> */
[----:B------:R-:W2:Y:S04]  /*b6e0*/  LDL.LU R221, [R1+0x174] ;  /* 0x0001740001dd7983 */ /* 0x000ea80000300800 */
        /* <DEDUP_REMOVED lines=9> */
[----:B------:R-:W2:Y:S01]  /*b780*/  LDL.LU R244, [R1+0x1e0] ;  /* 0x0001e00001f47983 */ /* 0x000ea20000300800 */
[----:B---3--:R-:W-:-:S03]  /*b790*/  FMNMX R10, R10, R0, !PT ;  /* 0x000000000a0a7209 */ /* 0x008fc60007800000 */
[----:B------:R-:W3:Y:S04]  /*b7a0*/  LDL.LU R243, [R1+0x1e4] ;  /* 0x0001e40001f37983 */ /* 0x000ee80000300800 */
[----:B------:R-:W3:Y:S04]  /*b7b0*/  LDL.LU R242, [R1+0x1f0] ;  /* 0x0001f00001f27983 */ /* 0x000ee80000300800 */
[----:B------:R-:W3:Y:S04]  /*b7c0*/  LDL.LU R241, [R1+0x1f4] ;  /* 0x0001f40001f17983 */ /* 0x000ee80000300800 */
[----:B------:R-:W3:Y:S01]  /*b7d0*/  LDL.LU R240, [R1+0x8] ;  /* 0x0000080001f07983 */ /* 0x000ee20000300800 */
[----:B------:R-:W-:-:S03]  /*b7e0*/  LEA R2, R19, UR38, 0x3 ;  /* 0x0000002613027c11 */ /* 0x000fc6000f8e18ff */
[----:B------:R-:W3:Y:S01]  /*b7f0*/  LDL.LU R239, [R1+0xc] ;  /* 0x00000c0001ef7983 */ /* 0x000ee20000300800 */
[----:B------:R-:W-:-:S03]  /*b800*/  FSETP.NEU.AND P3, PT, R10, -INF , PT ;  /* 0xff8000000a00780b */ /* 0x000fc60003f6d000 */
[----:B------:R-:W3:Y:S04]  /*b810*/  LDL.LU R238, [R1+0x18] ;  /* 0x0000180001ee7983 */ /* 0x000ee80000300800 */
[----:B------:R-:W3:Y:S04]  /*b820*/  LDL.LU R237, [R1+0x1c] ;  /* 0x00001c0001ed7983 */ /* 0x000ee80000300800 */
[----:B------:R-:W3:Y:S01]  /*b830*/  LDL.LU R236, [R1+0x28] ;  /* 0x0000280001ec7983 */ /* 0x000ee20000300800 */
[----:B------:R-:W-:-:S03]  /*b840*/  PRMT R2, RZ, 0x654, R2 ;  /* 0x00000654ff027816 */ /* 0x000fc60000000002 */
[----:B------:R-:W3:Y:S01]  /*b850*/  LDL.LU R235, [R1+0x2c] ;  /* 0x00002c0001eb7983 */ /* 0x000ee20000300800 */
[----:B------:R-:W-:Y:S01]  /*b860*/  FSEL R12, R10, RZ, P3 ;  /* 0x000000ff0a0c7208 */ /* 0x000fe20001800000 */
[----:B------:R1:W-:Y:S02]  /*b870*/  SYNCS.ARRIVE.TRANS64.RED.A1T0 RZ, [R2+URZ], RZ ;  /* 0x000000ff02ff79a7 */ /* 0x0003e4000810043f */
[----:B------:R-:W3:Y:S04]  /*b880*/  LDL.LU R234, [R1+0x38] ;  /* 0x0000380001ea7983 */ /* 0x000ee80000300800 */
[----:B------:R-:W3:Y:S04]  /*b890*/  LDL.LU R233, [R1+0x3c] ;  /* 0x00003c0001e97983 */ /* 0x000ee80000300800 */
[----:B------:R-:W3:Y:S04]  /*b8a0*/  LDL.LU R232, [R1+0x48] ;  /* 0x0000480001e87983 */ /* 0x000ee80000300800 */
[----:B------:R-:W3:Y:S01]  /*b8b0*/  LDL.LU R231, [R1+0x4c] ;  /* 0x00004c0001e77983 */ /* 0x000ee20000300800 */
[----:B-1----:R-:W-:-:S03]  /*b8c0*/  FADD R2, -R12, R11 ;  /* 0x0000000b0c027221 */ /* 0x002fc60000000100 */
[----:B------:R-:W3:Y:S04]  /*b8d0*/  LDL.LU R230, [R1+0x58] ;  /* 0x0000580001e67983 */ /* 0x000ee80000300800 */
[----:B------:R-:W3:Y:S04]  /*b8e0*/  LDL.LU R229, [R1+0x5c] ;  /* 0x00005c0001e57983 */ /* 0x000ee80000300800 */
[----:B------:R-:W3:Y:S04]  /*b8f0*/  LDL.LU R228, [R1+0x68] ;  /* 0x0000680001e47983 */ /* 0x000ee80000300800 */
[----:B------:R-:W3:Y:S01]  /*b900*/  LDL.LU R227, [R1+0x6c] ;  /* 0x00006c0001e37983 */ /* 0x000ee20000300800 */
[----:B------:R-:W-:-:S03]  /*b910*/  FMUL R2, R2, UR7 ;  /* 0x0000000702027c20 */ /* 0x000fc60008400000 */
[----:B------:R-:W3:Y:S04]  /*b920*/  LDL.LU R226, [R1+0x78] ;  /* 0x0000780001e27983 */ /* 0x000ee80000300800 */
[----:B------:R-:W3:Y:S04]  /*b930*/  LDL.LU R225, [R1+0x7c] ;  /* 0x00007c0001e17983 */ /* 0x000ee80000300800 */
[----:B------:R-:W3:Y:S04]  /*b940*/  LDL.LU R224, [R1+0x88] ;  /* 0x0000880001e07983 */ /* 0x000ee80000300800 */
[----:B------:R-:W3:Y:S04]  /*b950*/  LDL.LU R223, [R1+0x8c] ;  /* 0x00008c0001df7983 */ /* 0x000ee80000300800 */
[----:B------:R-:W3:Y:S01]  /*b960*/  LDL.LU R222, [R1+0x98] ;  /* 0x0000980001de7983 */ /* 0x000ee20000300800 */
[----:B------:R-:W-:-:S03]  /*b970*/  FSETP.GEU.AND P3, PT, R2, -126, PT ;  /* 0xc2fc00000200780b */ /* 0x000fc60003f6e000 */
        /* <DEDUP_REMOVED lines=10> */
[----:B------:R-:W1:Y:S04]  /*ba20*/  SHFL.BFLY PT, R0, R9, 0x2, 0x1f ;  /* 0x0c401f0009007f89 */ /* 0x000e6800000e0000 */
[----:B------:R-:W3:Y:S04]  /*ba30*/  LDL.LU R181, [R1+0xec] ;  /* 0x0000ec0001b57983 */ /* 0x000ee80000300800 */
[----:B------:R-:W3:Y:S04]  /*ba40*/  LDL.LU R180, [R1+0xf8] ;  /* 0x0000f80001b47983 */ /* 0x000ee80000300800 */
[----:B------:R-:W3:Y:S01]  /*ba50*/  LDL.LU R179, [R1+0xfc] ;  /* 0x0000fc0001b37983 */ /* 0x000ee20000300800 */
[----:B------:R-:W-:-:S03]  /*ba60*/  @!P3 FMUL R2, R2, 0.5 ;  /* 0x3f0000000202b820 */ /* 0x000fc60000400000 */
[----:B------:R-:W3:Y:S04]  /*ba70*/  LDL.LU R178, [R1+0x108] ;  /* 0x0001080001b27983 */ /* 0x000ee80000300800 */
[----:B------:R-:W3:Y:S04]  /*ba80*/  LDL.LU R177, [R1+0x10c] ;  /* 0x00010c0001b17983 */ /* 0x000ee80000300800 */
[----:B------:R-:W3:Y:S04]  /*ba90*/  LDL.LU R176, [R1+0x118] ;  /* 0x0001180001b07983 */ /* 0x000ee80000300800 */
[----:B------:R-:W3:Y:S04]  /*baa0*/  LDL.LU R175, [R1+0x11c] ;  /* 0x00011c0001af7983 */ /* 0x000ee80000300800 */
[----:B------:R-:W3:Y:S04]  /*bab0*/  LDL.LU R174, [R1+0x128] ;  /* 0x0001280001ae7983 */ /* 0x000ee80000300800 */
[----:B------:R-:W3:Y:S01]  /*bac0*/  LDL.LU R173, [R1+0x12c] ;  /* 0x00012c0001ad7983 */ /* 0x000ee20000300800 */
[----:B------:R-:W4:Y:S03]  /*bad0*/  MUFU.EX2 R2, R2 ;  /* 0x0000000200027308 */ /* 0x000f260000000800 */
        /* <DEDUP_REMOVED lines=10> */
[----:B------:R-:W3:Y:S01]  /*bb80*/  LDL.LU R162, [R1+0x188] ;  /* 0x0001880001a27983 */ /* 0x000ee20000300800 */
[----:B-1----:R-:W-:-:S03]  /*bb90*/  FMNMX R9, R9, R0, !PT ;  /* 0x0000000009097209 */ /* 0x002fc60007800000 */
[----:B------:R-:W3:Y:S04]  /*bba0*/  LDL.LU R159, [R1+0x18c] ;  /* 0x00018c00019f7983 */ /* 0x000ee80000300800 */
[----:B------:R-:W3:Y:S04]  /*bbb0*/  LDL.LU R158, [R1+0x198] ;  /* 0x00019800019e7983 */ /* 0x000ee80000300800 */
[----:B------:R-:W3:Y:S04]  /*bbc0*/  LDL.LU R157, [R1+0x19c] ;  /* 0x00019c00019d7983 */ /* 0x000ee80000300800 */
[----:B------:R-:W3:Y:S01]  /*bbd0*/  LDL.LU R156, [R1+0x1a8] ;  /* 0x0001a800019c7983 */ /* 0x000ee20000300800 */
[----:B------:R-:W-:-:S03]  /*bbe0*/  FSETP.NEU.AND P4, PT, R9, -INF , PT ;  /* 0xff8000000900780b */ /* 0x000fc60003f8d000 */
[----:B------:R-:W3:Y:S04]  /*bbf0*/  LDL.LU R155, [R1+0x1ac] ;  /* 0x0001ac00019b7983 */ /* 0x000ee80000300800 */
[----:B------:R-:W3:Y:S01]  /*bc00*/  LDL.LU R154, [R1+0x1b8] ;  /* 0x0001b800019a7983 */ /* 0x000ee20000300800 */
[----:B----4-:R-:W-:-:S03]  /*bc10*/  @!P3 FMUL R2, R2, R2 ;  /* 0x000000020202b220 */ /* 0x010fc60000400000 */
[----:B------:R-:W4:Y:S04]  /*bc20*/  LDL.LU R153, [R1+0x1bc] ;  /* 0x0001bc0001997983 */ /* 0x000f280000300800 */
[----:B------:R-:W4:Y:S01]  /*bc30*/  LDL.LU R152, [R1+0x1c8] ;  /* 0x0001c80001987983 */ /* 0x000f220000300800 */
[----:B------:R-:W-:-:S03]  /*bc40*/  FSEL R13, R9, RZ, P4 ;  /* 0x000000ff090d7208 */ /* 0x000fc60002000000 */
[----:B------:R-:W4:Y:S04]  /*bc50*/  LDL.LU R23, [R1+0x1cc] ;  /* 0x0001cc0001177983 */ /* 0x000f280000300800 */
[----:B------:R-:W4:Y:S01]  /*bc60*/  LDL.LU R22, [R1+0x1d8] ;  /* 0x0001d80001167983 */ /* 0x000f220000300800 */
[----:B------:R-:W-:-:S03]  /*bc70*/  FMUL R191, R191, R2 ;  /* 0x00000002bfbf7220 */ /* 0x000fc60000400000 */
[----:B------:R-:W4:Y:S01]  /*bc80*/  LDL.LU R18, [R1+0x1dc] ;  /* 0x0001dc0001127983 */ /* 0x000f220000300800 */
[----:B------:R-:W-:-:S03]  /*bc90*/  R2UR UR6, R19 ;  /* 0x00000000130672ca */ /* 0x000fc600000e0000 */
[----:B------:R-:W4:Y:S04]  /*bca0*/  LDL.LU R17, [R1+0x1e8] ;  /* 0x0001e80001117983 */ /* 0x000f280000300800 */
[----:B------:R-:W4:Y:S01]  /*bcb0*/  LDL.LU R16, [R1+0x1ec] ;  /* 0x0001ec0001107983 */ /* 0x000f220000300800 */
[----:B------:R-:W-:-:S03]  /*bcc0*/  FADD R0, -R13, R7 ;  /* 0x000000070d007221 */ /* 0x000fc60000000100 */
[----:B------:R-:W4:Y:S04]  /*bcd0*/  LDL.LU R15, [R1+0x1f8] ;  /* 0x0001f800010f7983 */ /* 0x000f280000300800 */
[----:B------:R-:W4:Y:S04]  /*bce0*/  LDL.LU R14, [R1+0x1fc] ;  /* 0x0001fc00010e7983 */ /* 0x000f280000300800 */
[----:B------:R-:W4:Y:S04]  /*bcf0*/  LDL.LU R19, [R1+0x190] ;  /* 0x0001900001137983 */ /* 0x000f280000300800 */
[----:B------:R-:W4:Y:S04]  /*bd00*/  LDL.LU R11, [R1+0x184] ;  /* 0x00018400010b7983 */ /* 0x000f280000300800 */
[----:B------:R-:W4:Y:S01]  /*bd10*/  LDL.LU R7, [R1+0x180] ;  /* 0x0001800001077983 */ /* 0x000f220000300800 */
[-C--:B------:R-:W-:Y:S01]  /*bd20*/  FMUL R220, R220, R2.reuse ;  /* 0x00000002dcdc7220 */ /* 0x080fe20000400000 */
[-C--:B------:R-:W-:Y:S01]  /*bd30*/  FMUL R193, R193, R2.reuse ;  /* 0x00000002c1c17220 */ /* 0x080fe20000400000 */
[-C--:B------:R-:W-:Y:S01]  /*bd40*/  FMUL R219, R219, R2.reuse ;  /* 0x00000002dbdb7220 */ /* 0x080fe20000400000 */
[----:B------:R1:W-:Y:S01]  /*bd50*/  STL [R1], R191 ;  /* 0x000000bf01007387 */ /* 0x0003e20000100800 */
[-C--:B------:R-:W-:Y:S01]  /*bd60*/  FMUL R218, R218, R2.reuse ;  /* 0x00000002dada7220 */ /* 0x080fe20000400000 */
        /* <DEDUP_REMOVED lines=8> */
[----:B-1----:R-:W4:Y:S01]  /*bdf0*/  LDL.LU R191, [R1+0x2b8] ;  /* 0x0002b80001bf7983 */ /* 0x002f220000300800 */
        /* <DEDUP_REMOVED lines=10> */
[----:B------:R-:W-:Y:S01]  /*bea0*/  FMUL R0, R0, UR7 ;  /* 0x0000000700007c20 */ /* 0x000fe20008400000 */
[-C--:B------:R-:W-:Y:S01]  /*beb0*/  FMUL R199, R199, R2.reuse ;  /* 0x00000002c7c77220 */ /* 0x080fe20000400000 */
[-C--:B------:R-:W-:Y:S01]  /*bec0*/  FMUL R198, R198, R2.reuse ;  /* 0x00000002c6c67220 */ /* 0x080fe20000400000 */
[-C--:B------:R-:W-:Y:S01]  /*bed0*/  FMUL R197, R197, R2.reuse ;  /* 0x00000002c5c57220 */ /* 0x080fe20000400000 */
[-C--:B------:R-:W-:Y:S01]  /*bee0*/  FMUL R196, R196, R2.reuse ;  /* 0x00000002c4c47220 */ /* 0x080fe20000400000 */
[----:B------:R-:W-:Y:S01]  /*bef0*/  FSETP.GEU.AND P4, PT, R0, -126, PT ;  /* 0xc2fc00000000780b */ /* 0x000fe20003f8e000 */
[-C--:B--2---:R-:W-:Y:S01]  /*bf00*/  FMUL R192, R192, R2.reuse ;  /* 0x00000002c0c07220 */ /* 0x084fe20000400000 */
        /* <DEDUP_REMOVED lines=11> */
[----:B------:R-:W-:Y:S01]  /*bfc0*/  @!P4 FMUL R0, R0, 0.5 ;  /* 0x3f0000000000c820 */ /* 0x000fe20000400000 */
[-C--:B------:R-:W-:Y:S01]  /*bfd0*/  FMUL R252, R252, R2.reuse ;  /* 0x00000002fcfc7220 */ /* 0x080fe20000400000 */
[-C--:B------:R-:W-:Y:S01]  /*bfe0*/  FMUL R251, R251, R2.reuse ;  /* 0x00000002fbfb7220 */ /* 0x080fe20000400000 */
[-C--:B------:R-:W-:Y:S01]  /*bff0*/  FMUL R250, R250, R2.reuse ;  /* 0x00000002fafa7220 */ /* 0x080fe20000400000 */
[-C--:B------:R-:W-:Y:S01]  /*c000*/  FMUL R249, R249, R2.reuse ;  /* 0x00000002f9f97220 */ /* 0x080fe20000400000 */
[-C--:B------:R-:W-:Y:S01]  /*c010*/  FMUL R248, R248, R2.reuse ;  /* 0x00000002f8f87220 */ /* 0x080fe20000400000 */
[----:B------:R-:W1:Y:S01]  /*c020*/  MUFU.EX2 R0, R0 ;  /* 0x0000000000007308 */ /* 0x000e620000000800 */
[-C--:B------:R-:W-:Y:S01]  /*c030*/  FMUL R247, R247, R2.reuse ;  /* 0x00000002f7f77220 */ /* 0x080fe20000400000 */
[-C--:B------:R-:W-:Y:S01]  /*c040*/  FMUL R246, R246, R2.reuse ;  /* 0x00000002f6f67220 */ /* 0x080fe20000400000 */
[-C--:B------:R-:W-:Y:S01]  /*c050*/  FMUL R245, R245, R2.reuse ;  /* 0x00000002f5f57220 */ /* 0x080fe20000400000 */
[-C--:B------:R-:W-:Y:S01]  /*c060*/  FMUL R244, R244, R2.reuse ;  /* 0x00000002f4f47220 */ /* 0x080fe20000400000 */
[-C--:B---3--:R-:W-:Y:S01]  /*c070*/  FMUL R243, R243, R2.reuse ;  /* 0x00000002f3f37220 */ /* 0x088fe20000400000 */
[-C--:B------:R-:W-:Y:S01]  /*c080*/  FMUL R242, R242, R2.reuse ;  /* 0x00000002f2f27220 */ /* 0x080fe20000400000 */
[----:B------:R-:W-:Y:S01]  /*c090*/  FMUL R241, R241, R2 ;  /* 0x00000002f1f17220 */ /* 0x000fe20000400000 */
[----:B------:R-:W-:-:S04]  /*c0a0*/  UIADD3 UR6, UR6, 0x1, URZ ;  /* 0x0000000106067890 */ /* 0x000fc8000fffe03f */
[----:B------:R-:W-:Y:S01]  /*c0b0*/  UISETP.NE.AND UP0, UPT, UR6, 0x4, UPT ;  /* 0x000000040600788c */ /* 0x000fe2000bf05270 */
[----:B-1----:R-:W-:Y:S01]  /*c0c0*/  @!P4 FMUL R0, R0, R0 ;  /* 0x000000000000c220 */ /* 0x002fe20000400000 */
[----:B----4-:R-:W-:-:S05]  /*c0d0*/  FMUL R191, R191, R2 ;  /* 0x00000002bfbf7220 */ /* 0x010fca0000400000 */
[----:B------:R1:W-:Y:S04]  /*c0e0*/  STL [R1+0x4], R191 ;  /* 0x000004bf01007387 */ /* 0x0003e80000100800 */
[----:B-1----:R-:W2:Y:S02]  /*c0f0*/  LDL.LU R191, [R1+0x2b4] ;  /* 0x0002b40001bf7983 */ /* 0x002ea40000300800 */
[----:B--2---:R-:W-:-:S05]  /*c100*/  FMUL R191, R191, R2 ;  /* 0x00000002bfbf7220 */ /* 0x004fca0000400000 */
        /* <DEDUP_REMOVED lines=22> */
[----:B-1----:R-:W2:Y:S01]  /*c270*/  LDL.LU R191, [R1+0x294] ;  /* 0x0002940001bf7983 */ /* 0x002ea20000300800 */
[-C--:B------:R-:W-:Y:S01]  /*c280*/  FMUL R7, R7, R2.reuse ;  /* 0x0000000207077220 */ /* 0x080fe20000400000 */
[-C--:B------:R-:W-:Y:S01]  /*c290*/  FMUL R11, R11, R2.reuse ;  /* 0x000000020b0b7220 */ /* 0x080fe20000400000 */
[----:B------:R-:W-:Y:S01]  /*c2a0*/  FMUL R19, R19, R2 ;  /* 0x0000000213137220 */ /* 0x000fe20000400000 */
        /* <DEDUP_REMOVED lines=37> */
[----:B------:R-:W-:Y:S01]  /*c500*/  FMUL R173, R173, R0 ;  /* 0x00000000adad7220 */ /* 0x000fe20000400000 */
[----:B--2---:R-:W-:-:S05]  /*c510*/  FMUL R191, R191, R2 ;  /* 0x00000002bfbf7220 */ /* 0x004fca0000400000 */
[----:B------:R1:W-:Y:S04]  /*c520*/  STL [R1+0x50], R191 ;  /* 0x000050bf01007387 */ /* 0x0003e80000100800 */
[----:B-1----:R-:W2:Y:S04]  /*c530*/  LDL.LU R191, [R1+0x290] ;  /* 0x0002900001bf7983 */ /* 0x002ea80000300800 */
[----:B------:R1:W-:Y:S04]  /*c540*/  STL [R1+0x54], R220 ;  /* 0x000054dc01007387 */ /* 0x0003e80000100800 */
[----:B-1----:R-:W2:Y:S04]  /*c550*/  LDL.LU R220, [R1+0x28c] ;  /* 0x00028c0001dc7983 */ /* 0x002ea80000300800 */
[----:B------:R1:W-:Y:S04]  /*c560*/  STL [R1+0x60], R193 ;  /* 0x000060c101007387 */ /* 0x0003e80000100800 */
[----:B-1----:R-:W3:Y:S04]  /*c570*/  LDL.LU R193, [R1+0x288] ;  /* 0x0002880001c17983 */ /* 0x002ee80000300800 */
[----:B------:R1:W-:Y:S04]  /*c580*/  STL [R1+0x64], R219 ;  /* 0x000064db01007387 */ /* 0x0003e80000100800 */
[----:B-1----:R1:W5:Y:S04]  /*c590*/  LDL.LU R219, [R1+0x284] ;  /* 0x0002840001db7983 */ /* 0x0023680000300800 */
[----:B------:R4:W-:Y:S04]  /*c5a0*/  STL [R1+0x70], R218 ;  /* 0x000070da01007387 */ /* 0x0009e80000100800 */
[----:B----4-:R1:W5:Y:S04]  /*c5b0*/  LDL.LU R218, [R1+0x280] ;  /* 0x0002800001da7983 */ /* 0x0103680000300800 */
        /* <DEDUP_REMOVED lines=65> */
[----:B------:R-:W-:Y:S04]  /*c9d0*/  STL [R1+0x180], R7 ;  /* 0x0001800701007387 */ /* 0x000fe80000100800 */
[----:B------:R-:W-:Y:S04]  /*c9e0*/  STL [R1+0x184], R11 ;  /* 0x0001840b01007387 */ /* 0x000fe80000100800 */
[----:B------:R-:W-:Y:S04]  /*c9f0*/  STL [R1+0x190], R19 ;  /* 0x0001901301007387 */ /* 0x000fe80000100800 */
[----:B------:R2:W-:Y:S04]  /*ca00*/  STL [R1+0x194], R6 ;  /* 0x0001940601007387 */ /* 0x0005e80000100800 */
        /* <DEDUP_REMOVED lines=41> */
[----:B------:R1:W-:Y:S01]  /*cca0*/  STL [R1+0xec], R181 ;  /* 0x0000ecb501007387 */ /* 0x0003e20000100800 */
[----:B------:R-:W-:-:S03]  /*ccb0*/  FMUL R172, R172, R0 ;  /* 0x00000000acac7220 */ /* 0x000fc60000400000 */
        /* <DEDUP_REMOVED lines=58> */
[----:B----4-:R-:W4:Y:S03]  /*d060*/  S2R R221, SR_TID.X ;  /* 0x0000000000dd7919 */ /* 0x010f260000002100 */
[----:B------:R1:W-:Y:S01]  /*d070*/  STL [R1+0x1fc], R14 ;  /* 0x0001fc0e01007387 */ /* 0x0003e20000100800 */
[----:B--2---:R-:W-:Y:S01]  /*d080*/  IMAD R6, R191, 0x8, R220 ;  /* 0x00000008bf067824 */ /* 0x004fe200078e02dc */
[----:B---3--:R-:W-:-:S07]  /*d090*/  SHF.L.U32 R7, R193, 0x1f, RZ ;  /* 0x0000001fc1077819 */ /* 0x008fce00000006ff */
.L_x_30:
[----:B--2---:R2:W3:Y:S02]  /*d0a0*/  SYNCS.PHASECHK.TRANS64.TRYWAIT P3, [R6+URZ+0x88000], R7 ;  /* 0x08800007060075a7 */ /* 0x0044e4000806017f */
[----:B---3--:R-:W-:Y:S05]  /*d0b0*/  @!P3 NANOSLEEP.SYNCS 0x989680 ;  /* 0x009896800000b95d */ /* 0x008fea0003900000 */
[----:B------:R-:W3:Y:S02]  /*d0c0*/  @!P3 SYNCS.PHASECHK.TRANS64 P3, [R6+URZ+0x88000], R7 ;  /* 0x088000070600b5a7 */ /* 0x000ee4000806007f */
[----:B---3--:R-:W-:Y:S05]  /*d0d0*/  @!P3 BRA `(.L_x_30) ;  /* 0xfffffffc00f0b947 */ /* 0x008fea000383ffff */
[----:B------:R-:W-:Y:S01]  /*d0e0*/  STL [R1+0x834], R64 ;  /* 0x0008344001007387 */ /* 0x000fe20000100800 */
[----:B------:R-:W-:Y:S01]  /*d0f0*/  ULDC UR7, c[0x0][0x604] ;  /* 0x0001810000077ab9 */ /* 0x000fe20000000800 */
[----:B------:R-:W-:Y:S01]  /*d100*/  R2UR UR8, R191 ;  /* 0x00000000bf0872ca */ /* 0x000fe200000e0000 */
[----:B--2---:R-:W-:Y:S01]  /*d110*/  FMUL R6, R12, UR7 ;  /* 0x000000070c067c20 */ /* 0x004fe20008400000 */
[----:B------:R-:W-:Y:S03]  /*d120*/  STL [R1+0x830], R65 ;  /* 0x0008304101007387 */ /* 0x000fe60000100800 */
[--C-:B------:R-:W-:Y:S01]  /*d130*/  FFMA R24, R24, UR7, -R6.reuse ;  /* 0x0000000718187c23 */ /* 0x100fe20008000806 */
[----:B------:R-:W-:Y:S01]  /*d140*/  STL [R1+0x82c], R68 ;  /* 0x00082c4401007387 */ /* 0x000fe20000100800 */
[--C-:B------:R-:W-:Y:S01]  /*d150*/  FFMA R25, R25, UR7, -R6.reuse ;  /* 0x0000000719197c23 */ /* 0x100fe20008000806 */
[--C-:B------:R-:W-:Y:S01]  /*d160*/  FFMA R28, R28, UR7, -R6.reuse ;  /* 0x000000071c1c7c23 */ /* 0x100fe20008000806 */
[----:B------:R-:W-:Y:S01]  /*d170*/  FFMA R29, R29, UR7, -R6 ;  /* 0x000000071d1d7c23 */ /* 0x000fe20008000806 */
[----:B------:R-:W-:Y:S01]  /*d180*/  STL [R1+0x828], R69 ;  /* 0x0008284501007387 */ /* 0x000fe20000100800 */
[----:B------:R-:W-:-:S03]  /*d190*/  FSETP.GEU.AND P3, PT, R24, -126, PT ;  /* 0xc2fc00001800780b */ /* 0x000fc60003f6e000 */
[----:B------:R-:W-:Y:S01]  /*d1a0*/  STL [R1+0x824], R66 ;  /* 0x0008244201007387 */ /* 0x000fe20000100800 */
[----:B------:R-:W-:-:S03]  /*d1b0*/  FSETP.GEU.AND P4, PT, R29, -126, PT ;  /* 0xc2fc00001d00780b */ /* 0x000fc60003f8e000 */
[----:B------:R-:W-:Y:S04]  /*d1c0*/  STL [R1+0x820], R67 ;  /* 0x0008204301007387 */ /* 0x000fe80000100800 */
[----:B------:R-:W-:Y:S02]  /*d1d0*/  STL [R1+0x81c], R70 ;  /* 0x00081c4601007387 */ /* 0x000fe40000100800 */
[----:B------:R-:W-:Y:S02]  /*d1e0*/  @!P3 FMUL R24, R24, 0.5 ;  /* 0x3f0000001818b820 */ /* 0x000fe40000400000 */
[----:B------:R-:W-:Y:S02]  /*d1f0*/  STL [R1+0x818], R71 ;  /* 0x0008184701007387 */ /* 0x000fe40000100800 */
[----:B------:R-:W-:-:S02]  /*d200*/  @!P4 FMUL R29, R29, 0.5 ;  /* 0x3f0000001d1dc820 */ /* 0x000fc40000400000 */
[----:B------:R-:W-:Y:S01]  /*d210*/  STL [R1+0x814], R142 ;  /* 0x0008148e01007387 */ /* 0x000fe20000100800 */
[----:B------:R-:W2:Y:S03]  /*d220*/  MUFU.EX2 R24, R24 ;  /* 0x0000001800187308 */ /* 0x000ea60000000800 */
[----:B------:R-:W-:Y:S04]  /*d230*/  STL [R1+0x810], R143 ;  /* 0x0008108f01007387 */ /* 0x000fe80000100800 */
[----:B------:R-:W-:Y:S01]  /*d240*/  STL [R1+0x80c], R140 ;  /* 0x00080c8c01007387 */ /* 0x000fe20000100800 */
[----:B-1----:R-:W1:Y:S03]  /*d250*/  MUFU.EX2 R158, R29 ;  /* 0x0000001d009e7308 */ /* 0x002e660000000800 */
[----:B------:R-:W-:Y:S04]  /*d260*/  STL [R1+0x808], R141 ;  /* 0x0008088d01007387 */ /* 0x000fe80000100800 */
[----:B------:R-:W-:Y:S01]  /*d270*/  STL [R1+0x804], R138 ;  /* 0x0008048a01007387 */ /* 0x000fe20000100800 */
[----:B--2---:R-:W-:Y:S01]  /*d280*/  @!P3 FMUL R24, R24, R24 ;  /* 0x000000181818b220 */ /* 0x004fe20000400000 */
[----:B------:R-:W-:-:S02]  /*d290*/  FSETP.GEU.AND P3, PT, R25, -126, PT ;  /* 0xc2fc00001900780b */ /* 0x000fc40003f6e000 */
[----:B------:R-:W-:Y:S01]  /*d2a0*/  STL [R1+0x800], R139 ;  /* 0x0008008b01007387 */ /* 0x000fe20000100800 */
[----:B-----5:R-:W-:Y:S01]  /*d2b0*/  FFMA R7, R2, R20, R24 ;  /* 0x0000001402077223 */ /* 0x020fe20000000018 */
[----:B------:R-:W-:Y:S02]  /*d2c0*/  FMUL R2, R13, UR7 ;  /* 0x000000070d027c20 */ /* 0x000fe40008400000 */
[----:B------:R-:W-:Y:S01]  /*d2d0*/  STL [R1+0x7fc], R136 ;  /* 0x0007fc8801007387 */ /* 0x000fe20000100800 */
[----:B-1----:R-:W-:Y:S01]  /*d2e0*/  @!P4 FMUL R158, R158, R158 ;  /* 0x0000009e9e9ec220 */ /* 0x002fe20000400000 */
[--C-:B------:R-:W-:Y:S02]  /*d2f0*/  FFMA R26, R26, UR7, -R2.reuse ;  /* 0x000000071a1a7c23 */ /* 0x100fe40008000802 */
[----:B------:R-:W-:Y:S01]  /*d300*/  STL [R1+0x7f8], R137 ;  /* 0x0007f88901007387 */ /* 0x000fe20000100800 */
[--C-:B------:R-:W-:Y:S01]  /*d310*/  FFMA R30, R30, UR7, -R2.reuse ;  /* 0x000000071e1e7c23 */ /* 0x100fe20008000802 */
[--C-:B------:R-:W-:Y:S01]  /*d320*/  FFMA R31, R31, UR7, -R2.reuse ;  /* 0x000000071f1f7c23 */ /* 0x100fe20008000802 */
[----:B------:R-:W-:Y:S01]  /*d330*/  FFMA R27, R27, UR7, -R2 ;  /* 0x000000071b1b7c23 */ /* 0x000fe20008000802 */
[----:B------:R-:W-:Y:S01]  /*d340*/  STL [R1+0x7f4], R134 ;  /* 0x0007f48601007387 */ /* 0x000fe20000100800 */
[----:B------:R-:W-:Y:S01]  /*d350*/  @!P3 FMUL R25, R25, 0.5 ;  /* 0x3f0000001919b820 */ /* 0x000fe20000400000 */
[----:B------:R-:W-:-:S02]  /*d360*/  FSETP.GEU.AND P5, PT, R26, -126, PT ;  /* 0xc2fc00001a00780b */ /* 0x000fc40003fae000 */
[----:B------:R-:W-:Y:S01]  /*d370*/  STL [R1+0x7f0], R135 ;  /* 0x0007f08701007387 */ /* 0x000fe20000100800 */
[----:B------:R-:W1:Y:S01]  /*d380*/  MUFU.EX2 R156, R25 ;  /* 0x00000019009c7308 */ /* 0x000e620000000800 */
[C---:B------:R-:W-:Y:S02]  /*d390*/  FSETP.GEU.AND P6, PT, R27.reuse, -126, PT ;  /* 0xc2fc00001b00780b */ /* 0x040fe40003fce000 */
[----:B------:R-:W-:Y:S04]  /*d3a0*/  STL [R1+0x7ec], R132 ;  /* 0x0007ec8401007387 */ /* 0x000fe80000100800 */
[----:B------:R-:W-:Y:S03]  /*d3b0*/  STL [R1+0x7e8], R133 ;  /* 0x0007e88501007387 */ /* 0x000fe60000100800 */
[----:B------:R-:W-:Y:S01]  /*d3c0*/  @!P5 FMUL R26, R26, 0.5 ;  /* 0x3f0000001a1ad820 */ /* 0x000fe20000400000 */
[----:B------:R-:W-:Y:S03]  /*d3d0*/  STL [R1+0x7e4], R130 ;  /* 0x0007e48201007387 */ /* 0x000fe60000100800 */
[----:B------:R-:W2:Y:S01]  /*d3e0*/  MUFU.EX2 R157, R26 ;  /* 0x0000001a009d7308 */ /* 0x000ea20000000800 */
[----:B------:R-:W-:Y:S01]  /*d3f0*/  STL [R1+0x7e0], R131 ;  /* 0x0007e08301007387 */ /* 0x000fe20000100800 */
[----:B------:R-:W-:Y:S01]  /*d400*/  @!P6 FMUL R27, R27, 0.5 ;  /* 0x3f0000001b1be820 */ /* 0x000fe20000400000 */
[----:B-1----:R-:W-:Y:S01]  /*d410*/  @!P3 FMUL R156, R156, R156 ;  /* 0x0000009c9c9cb220 */ /* 0x002fe20000400000 */
[----:B------:R-:W-:Y:S01]  /*d420*/  FSETP.GEU.AND P3, PT, R28, -126, PT ;  /* 0xc2fc00001c00780b */ /* 0x000fe20003f6e000 */
[----:B------:R-:W-:Y:S02]  /*d430*/  STL [R1+0x7dc], R128 ;  /* 0x0007dc8001007387 */ /* 0x000fe40000100800 */
[----:B------:R-:W-:Y:S01]  /*d440*/  FADD R7, R7, R156 ;  /* 0x0000009c07077221 */ /* 0x000fe20000000000 */
[----:B------:R-:W-:Y:S01]  /*d450*/  MUFU.EX2 R189, R27 ;  /* 0x0000001b00bd7308 */ /* 0x000fe20000000800 */
[----:B------:R-:W-:Y:S01]  /*d460*/  STL [R1+0x7d8], R129 ;  /* 0x0007d88101007387 */ /* 0x000fe20000100800 */
[----:B------:R-:W-:-:S03]  /*d470*/  F2FP.F16.F32.PACK_AB R156, R156, R24 ;  /* 0x000000189c9c723e */ /* 0x000fc600000000ff */
[----:B------:R-:W-:Y:S04]  /*d480*/  STL [R1+0x7d4], R126 ;  /* 0x0007d47e01007387 */ /* 0x000fe80000100800 */
[----:B------:R-:W-:Y:S01]  /*d490*/  STL [R1+0x7d0], R127 ;  /* 0x0007d07f01007387 */ /* 0x000fe20000100800 */
[----:B------:R-:W-:Y:S01]  /*d4a0*/  @!P3 FMUL R28, R28, 0.5 ;  /* 0x3f0000001c1cb820 */ /* 0x000fe20000400000 */
[----:B--2---:R-:W-:Y:S01]  /*d4b0*/  @!P5 FMUL R157, R157, R157 ;  /* 0x0000009d9d9dd220 */ /* 0x004fe20000400000 */
[----:B------:R-:W-:Y:S01]  /*d4c0*/  FSETP.GEU.AND P5, PT, R30, -126, PT ;  /* 0xc2fc00001e00780b */ /* 0x000fe20003fae000 */
[----:B------:R-:W-:Y:S02]  /*d4d0*/  STL [R1+0x7cc], R124 ;  /* 0x0007cc7c01007387 */ /* 0x000fe40000100800 */
[----:B------:R-:W-:Y:S01]  /*d4e0*/  FFMA R195, R0, R21, R157 ;  /* 0x0000001500c37223 */ /* 0x000fe2000000009d */
[----:B------:R-:W1:Y:S01]  /*d4f0*/  MUFU.EX2 R28, R28 ;  /* 0x0000001c001c7308 */ /* 0x000e620000000800 */
[----:B------:R-:W-:Y:S04]  /*d500*/  STL [R1+0x7c8], R125 ;  /* 0x0007c87d01007387 */ /* 0x000fe80000100800 */
[----:B------:R-:W-:Y:S04]  /*d510*/  STL [R1+0x7c4], R122 ;  /* 0x0007c47a01007387 */ /* 0x000fe80000100800 */
[----:B------:R-:W-:Y:S01]  /*d520*/  STL [R1+0x7c0], R123 ;  /* 0x0007c07b01007387 */ /* 0x000fe20000100800 */
[----:B------:R-:W-:-:S03]  /*d530*/  @!P5 FMUL R30, R30, 0.5 ;  /* 0x3f0000001e1ed820 */ /* 0x000fc60000400000 */
[----:B------:R-:W-:Y:S01]  /*d540*/  STL [R1+0x7bc], R120 ;  /* 0x0007bc7801007387 */ /* 0x000fe20000100800 */
[----:B------:R-:W2:Y:S03]  /*d550*/  MUFU.EX2 R188, R30 ;  /* 0x0000001e00bc7308 */ /* 0x000ea60000000800 */
[----:B------:R-:W-:Y:S01]  /*d560*/  STL [R1+0x7b8], R121 ;  /* 0x0007b87901007387 */ /* 0x000fe20000100800 */
[----:B-1----:R-:W-:Y:S01]  /*d570*/  @!P3 FMUL R28, R28, R28 ;  /* 0x0000001c1c1cb220 */ /* 0x002fe20000400000 */
[----:B------:R-:W-:Y:S02]  /*d580*/  FSETP.GEU.AND P3, PT, R31, -126, PT ;  /* 0xc2fc00001f00780b */ /* 0x000fe40003f6e000 */
[----:B------:R-:W-:Y:S01]  /*d590*/  STL [R1+0x7b4], R72 ;  /* 0x0007b44801007387 */ /* 0x000fe20000100800 */
[----:B------:R-:W-:-:S03]  /*d5a0*/  FADD R0, R7, R28 ;  /* 0x0000001c07007221 */ /* 0x000fc60000000000 */
[----:B------:R-:W-:Y:S01]  /*d5b0*/  STL [R1+0x7b0], R73 ;  /* 0x0007b04901007387 */ /* 0x000fe20000100800 */
[----:B------:R-:W-:Y:S01]  /*d5c0*/  FADD R194, R0, R158 ;  /* 0x0000009e00c27221 */ /* 0x000fe20000000000 */
[----:B------:R-:W-:Y:S02]  /*d5d0*/  F2FP.F16.F32.PACK_AB R158, R158, R28 ;  /* 0x0000001c9e9e723e */ /* 0x000fe400000000ff */
[----:B------:R-:W-:Y:S03]  /*d5e0*/  STL [R1+0x7ac], R76 ;  /* 0x0007ac4c01007387 */ /* 0x000fe60000100800 */
[----:B------:R-:W-:Y:S01]  /*d5f0*/  @!P3 FMUL R31, R31, 0.5 ;  /* 0x3f0000001f1fb820 */ /* 0x000fe20000400000 */
[----:B------:R-:W-:Y:S03]  /*d600*/  STL [R1+0x7a8], R77 ;  /* 0x0007a84d01007387 */ /* 0x000fe60000100800 */
[----:B------:R1:W3:Y:S01]  /*d610*/  MUFU.EX2 R187, R31 ;  /* 0x0000001f00bb7308 */ /* 0x0002e20000000800 */
        /* <DEDUP_REMOVED lines=104> */
[----:B------:R-:W3:Y:S04]  /*dca0*/  LDL.LU.64 R28, [R1] ;  /* 0x00000000011c7983 */ /* 0x000ee80000300a00 */
[----:B-1----:R-:W3:Y:S04]  /*dcb0*/  LDL.LU.64 R30, [R1+0x8] ;  /* 0x00000800011e7983 */ /* 0x002ee80000300a00 */
[----:B----4-:R-:W4:Y:S04]  /*dcc0*/  LDL.LU.64 R32, [R1+0x10] ;  /* 0x0000100001207983 */ /* 0x010f280000300a00 */
[----:B------:R-:W4:Y:S04]  /*dcd0*/  LDL.LU.64 R34, [R1+0x18] ;  /* 0x0000180001227983 */ /* 0x000f280000300a00 */
        /* <DEDUP_REMOVED lines=59> */
[----:B------:R-:W4:Y:S01]  /*e090*/  LDL.LU.64 R154, [R1+0x1f8] ;  /* 0x0001f800019a7983 */ /* 0x000f220000300a00 */
[----:B------:R-:W-:Y:S01]  /*e0a0*/  @!P6 FMUL R189, R189, R189 ;  /* 0x000000bdbdbde220 */ /* 0x000fe20000400000 */
[----:B--2---:R-:W-:Y:S01]  /*e0b0*/  @!P5 FMUL R188, R188, R188 ;  /* 0x000000bcbcbcd220 */ /* 0x004fe20000400000 */
[----:B---3--:R-:W-:Y:S01]  /*e0c0*/  @!P3 FMUL R187, R187, R187 ;  /* 0x000000bbbbbbb220 */ /* 0x008fe20000400000 */
[----:B------:R-:W-:-:S02]  /*e0d0*/  ULEA UR8, UR8, UR39, 0xd ;  /* 0x0000002708087291 */ /* 0x000fc4000f8e683f */
[----:B------:R-:W-:Y:S01]  /*e0e0*/  F2FP.F16.F32.PACK_AB R157, R189, R157 ;  /* 0x0000009dbd9d723e */ /* 0x000fe200000000ff */
[----:B------:R-:W-:Y:S01]  /*e0f0*/  UMOV UR11, 0x40000040 ;  /* 0x40000040000b7882 */ /* 0x000fe20000000000 */
[----:B------:R-:W-:-:S03]  /*e100*/  F2FP.F16.F32.PACK_AB R159, R187, R188 ;  /* 0x000000bcbb9f723e */ /* 0x000fc600000000ff */
[----:B------:R-:W-:Y:S01]  /*e110*/  UMOV UR10, UR8 ;  /* 0x00000008000a7c82 */ /* 0x000fe20008000000 */
[----:B----4-:R-:W-:-:S06]  /*e120*/  WARPGROUP.ARRIVE ;  /* 0x00000000000079c5 */ /* 0x010fcc0000000000 */
[----:B------:R-:W-:Y:S03]  /*e130*/  HGMMA.64x256x16.F32 R28, R156, gdesc[UR8].tnspB, R28, gsb0 ;  /* 0x43e000089c1c7df0 */ /* 0x000fe6000800081c */
[----:B------:R-:W-:Y:S02]  /*e140*/  WARPGROUP.DEPBAR.LE gsb0, 0x0 ;  /* 0x00008000000079c5 */ /* 0x000fe40000010000 */
[----:B------:R-:W-:Y:S01]  /*e150*/  STL [R1+0x14], R33 ;  /* 0x0000142101007387 */ /* 0x000fe20000100800 */
[----:B------:R-:W-:Y:S01]  /*e160*/  MOV R24, R28 ;  /* 0x0000001c00187202 */ /* 0x000fe20000000f00 */
[----:B------:R-:W-:Y:S01]  /*e170*/  IMAD.MOV.U32 R25, RZ, RZ, R29 ;  /* 0x000000ffff197224 */ /* 0x000fe200078e001d */
[----:B------:R-:W-:Y:S01]  /*e180*/  MOV R28, R32 ;  /* 0x00000020001c7202 */ /* 0x000fe20000000f00 */
[----:B------:R-:W-:Y:S01]  /*e190*/  STL.64 [R1+0x18], R34 ;  /* 0x0000182201007387 */ /* 0x000fe20000100a00 */
[----:B------:R-:W-:Y:S01]  /*e1a0*/  MOV R26, R30 ;  /* 0x0000001e001a7202 */ /* 0x000fe20000000f00 */
[----:B------:R-:W-:-:S02]  /*e1b0*/  IMAD.MOV.U32 R27, RZ, RZ, R31 ;  /* 0x000000ffff1b7224 */ /* 0x000fc400078e001f */
        /* <DEDUP_REMOVED lines=60> */
[----:B-1----:R-:W3:Y:S04]  /*e580*/  LDL.LU.64 R62, [R1+0x9b0] ;  /* 0x0009b000013e7983 */ /* 0x002ee80000300a00 */
        /* <DEDUP_REMOVED lines=11> */
[----:B------:R-:W3:Y:S04]  /*e640*/  LDL.LU.64 R38, [R1+0x950] ;  /* 0x0009500001267983 */ /* 0x000ee80000300a00 */
[----:B------:R-:W4:Y:S04]  /*e650*/  LDL.LU.64 R36, [R1+0x948] ;  /* 0x0009480001247983 */ /* 0x000f280000300a00 */
[----:B------:R-:W3:Y:S04]  /*e660*/  LDL.LU.64 R34, [R1+0x940] ;  /* 0x0009400001227983 */ /* 0x000ee80000300a00 */
[----:B------:R-:W4:Y:S04]  /*e670*/  LDL.LU.64 R32, [R1+0x938] ;  /* 0x0009380001207983 */ /* 0x000f280000300a00 */
        /* <DEDUP_REMOVED lines=10> */
[----:B--2---:R-:W2:Y:S04]  /*e720*/  LDL.LU R155, [R1+0x3c] ;  /* 0x00003c00019b7983 */ /* 0x004ea80000300800 */
        /* <DEDUP_REMOVED lines=112> */
[--C-:B----4-:R-:W-:Y:S01]  /*ee30*/  FFMA R32, R32, UR7, -R6.reuse ;  /* 0x0000000720207c23 */ /* 0x110fe20008000806 */
[--C-:B------:R-:W-:Y:S01]  /*ee40*/  FFMA R33, R33, UR7, -R6.reuse ;  /* 0x0000000721217c23 */ /* 0x100fe20008000806 */
[--C-:B------:R-:W-:Y:S01]  /*ee50*/  FFMA R36, R36, UR7, -R6.reuse ;  /* 0x0000000724247c23 */ /* 0x100fe20008000806 */
[----:B------:R-:W-:Y:S01]  /*ee60*/  FFMA R37, R37, UR7, -R6 ;  /* 0x0000000725257c23 */ /* 0x000fe20008000806 */
[--C-:B---3--:R-:W-:Y:S01]  /*ee70*/  FFMA R34, R34, UR7, -R2.reuse ;  /* 0x0000000722227c23 */ /* 0x108fe20008000802 */
[----:B------:R-:W-:Y:S01]  /*ee80*/  FSETP.GEU.AND P5, PT, R32, -126, PT ;  /* 0xc2fc00002000780b */ /* 0x000fe20003fae000 */
[--C-:B------:R-:W-:Y:S01]  /*ee90*/  FFMA R35, R35, UR7, -R2.reuse ;  /* 0x0000000723237c23 */ /* 0x100fe20008000802 */
[----:B------:R-:W-:Y:S01]  /*eea0*/  FSETP.GEU.AND P6, PT, R33, -126, PT ;  /* 0xc2fc00002100780b */ /* 0x000fe20003fce000 */
[--C-:B------:R-:W-:Y:S01]  /*eeb0*/  FFMA R38, R38, UR7, -R2.reuse ;  /* 0x0000000726267c23 */ /* 0x100fe20008000802 */
[----:B------:R-:W-:Y:S01]  /*eec0*/  FSETP.GEU.AND P3, PT, R36, -126, PT ;  /* 0xc2fc00002400780b */ /* 0x000fe20003f6e000 */
[----:B------:R-:W-:Y:S01]  /*eed0*/  FFMA R39, R39, UR7, -R2 ;  /* 0x0000000727277c23 */ /* 0x000fe20008000802 */
[----:B------:R-:W-:Y:S01]  /*eee0*/  FSETP.GEU.AND P4, PT, R37, -126, PT ;  /* 0xc2fc00002500780b */ /* 0x000fe20003f8e000 */
[----:B------:R2:W-:Y:S01]  /*eef0*/  STL.64 [R1+0x930], R62 ;  /* 0x0009303e01007387 */ /* 0x0005e20000100a00 */
[----:B------:R-:W-:Y:S01]  /*ef00*/  UIADD3 UR10, UR8, 0x80, URZ ;  /* 0x00000080080a7890 */ /* 0x000fe2000fffe03f */
[----:B------:R-:W-:-:S02]  /*ef10*/  UMOV UR11, 0x40000040 ;  /* 0x40000040000b7882 */ /* 0x000fc40000000000 */
[----:B------:R1:W-:Y:S02]  /*ef20*/  STL.64 [R1+0x928], R60 ;  /* 0x0009283c01007387 */ /* 0x0003e40000100a00 */
[----:B------:R-:W-:Y:S02]  /*ef30*/  @!P5 FMUL R32, R32, 0.5 ;  /* 0x3f0000002020d820 */ /* 0x000fe40000400000 */
[----:B------:R-:W-:Y:S01]  /*ef40*/  @!P6 FMUL R33, R33, 0.5 ;  /* 0x3f0000002121e820 */ /* 0x000fe20000400000 */
[----:B------:R3:W-:Y:S01]  /*ef50*/  STL.64 [R1+0x920], R58 ;  /* 0x0009203a01007387 */ /* 0x0007e20000100a00 */
[----:B------:R-:W-:Y:S01]  /*ef60*/  @!P3 FMUL R36, R36, 0.5 ;  /* 0x3f0000002424b820 */ /* 0x000fe20000400000 */
[----:B------:R4:W3:Y:S01]  /*ef70*/  MUFU.EX2 R186, R32 ;  /* 0x0000002000ba7308 */ /* 0x0008e20000000800 */
[----:B------:R-:W-:Y:S01]  /*ef80*/  @!P4 FMUL R37, R37, 0.5 ;  /* 0x3f0000002525c820 */ /* 0x000fe20000400000 */
[----:B------:R3:W-:Y:S01]  /*ef90*/  STL.64 [R1+0x918], R56 ;  /* 0x0009183801007387 */ /* 0x0007e20000100a00 */
[----:B--2---:R-:W-:Y:S01]  /*efa0*/  IMAD.MOV.U32 R62, RZ, RZ, R132 ;  /* 0x000000ffff3e7224 */ /* 0x004fe200078e0084 */
[----:B------:R-:W-:Y:S01]  /*efb0*/  MOV R63, R131 ;  /* 0x00000083003f7202 */ /* 0x000fe20000000f00 */
[----:B-1----:R-:W-:Y:S01]  /*efc0*/  IMAD.MOV.U32 R60, RZ, RZ, R134 ;  /* 0x000000ffff3c7224 */ /* 0x002fe200078e0086 */
[----:B------:R1:W-:Y:S01]  /*efd0*/  STL.64 [R1+0x910], R54 ;  /* 0x0009103601007387 */ /* 0x0003e20000100a00 */
[----:B------:R-:W-:Y:S01]  /*efe0*/  MOV R61, R133 ;  /* 0x00000085003d7202 */ /* 0x000fe20000000f00 */
[----:B------:R-:W2:Y:S01]  /*eff0*/  MUFU.EX2 R185, R33 ;  /* 0x0000002100b97308 */ /* 0x000ea20000000800 */
[----:B----4-:R-:W-:Y:S01]  /*f000*/  IMAD.MOV.U32 R32, RZ, RZ, R162 ;  /* 0x000000ffff207224 */ /* 0x010fe200078e00a2 */
[----:B------:R4:W-:Y:S01]  /*f010*/  STL.64 [R1+0x908], R52 ;  /* 0x0009083401007387 */ /* 0x0009e20000100a00 */
[----:B---3--:R-:W-:Y:S01]  /*f020*/  IMAD.MOV.U32 R58, RZ, RZ, R136 ;  /* 0x000000ffff3a7224 */ /* 0x008fe200078e0088 */
[----:B------:R-:W-:-:S02]  /*f030*/  MOV R59, R135 ;  /* 0x00000087003b7202 */ /* 0x000fc40000000f00 */
[----:B------:R3:W-:Y:S01]  /*f040*/  STL.64 [R1+0x900], R50 ;  /* 0x0009003201007387 */ /* 0x0007e20000100a00 */
[----:B------:R-:W-:Y:S01]  /*f050*/  IMAD.MOV.U32 R56, RZ, RZ, R138 ;  /* 0x000000ffff387224 */ /* 0x000fe200078e008a */
[----:B------:R3:W3:Y:S01]  /*f060*/  MUFU.EX2 R184, R36 ;  /* 0x0000002400b87308 */ /* 0x0006e20000000800 */
[----:B------:R-:W-:Y:S01]  /*f070*/  @!P5 FMUL R186, R186, R186 ;  /* 0x000000bababad220 */ /* 0x000fe20000400000 */
[----:B------:R-:W-:Y:S01]  /*f080*/  FSETP.GEU.AND P5, PT, R34, -126, PT ;  /* 0xc2fc00002200780b */ /* 0x000fe20003fae000 */
[----:B------:R-:W-:Y:S01]  /*f090*/  STL.64 [R1+0x8f8], R48 ;  /* 0x0008f83001007387 */ /* 0x000fe20000100a00 */
[----:B-1----:R-:W-:Y:S01]  /*f0a0*/  IMAD.MOV.U32 R54, RZ, RZ, R140 ;  /* 0x000000ffff367224 */ /* 0x002fe200078e008c */
[----:B------:R-:W-:Y:S01]  /*f0b0*/  MOV R55, R139 ;  /* 0x0000008b00377202 */ /* 0x000fe20000000f00 */
[----:B----4-:R-:W-:Y:S01]  /*f0c0*/  IMAD.MOV.U32 R52, RZ, RZ, R142 ;  /* 0x000000ffff347224 */ /* 0x010fe200078e008e */
[----:B------:R1:W-:Y:S01]  /*f0d0*/  STL.64 [R1+0x8f0], R46 ;  /* 0x0008f02e01007387 */ /* 0x0003e20000100a00 */
[----:B------:R-:W4:Y:S01]  /*f0e0*/  MUFU.EX2 R183, R37 ;  /* 0x0000002500b77308 */ /* 0x000f220000000800 */
[----:B--2---:R-:W-:Y:S01]  /*f0f0*/  @!P6 FMUL R185, R185, R185 ;  /* 0x000000b9b9b9e220 */ /* 0x004fe20000400000 */
[----:B------:R-:W-:Y:S01]  /*f100*/  FSETP.GEU.AND P6, PT, R35, -126, PT ;  /* 0xc2fc00002300780b */ /* 0x000fe20003fce000 */
[----:B------:R2:W-:Y:S01]  /*f110*/  STL.64 [R1+0x8e8], R44 ;  /* 0x0008e82c01007387 */ /* 0x0005e20000100a00 */
[----:B---3--:R-:W-:Y:S01]  /*f120*/  IMAD.MOV.U32 R50, RZ, RZ, R144 ;  /* 0x000000ffff327224 */ /* 0x008fe200078e0090 */
[----:B------:R-:W-:Y:S01]  /*f130*/  MOV R51, R143 ;  /* 0x0000008f00337202 */ /* 0x000fe20000000f00 */
[----:B------:R-:W-:-:S02]  /*f140*/  IMAD.MOV.U32 R36, RZ, RZ, R158 ;  /* 0x000000ffff247224 */ /* 0x000fc400078e009e */
[----:B------:R-:W-:Y:S01]  /*f150*/  @!P5 FMUL R34, R34, 0.5 ;  /* 0x3f0000002222d820 */ /* 0x000fe20000400000 */
[----:B------:R3:W-:Y:S01]  /*f160*/  STL.64 [R1+0x8e0], R42 ;  /* 0x0008e02a01007387 */ /* 0x0007e20000100a00 */
[----:B------:R-:W-:Y:S01]  /*f170*/  @!P3 FMUL R184, R184, R184 ;  /* 0x000000b8b8b8b220 */ /* 0x000fe20000400000 */
[C---:B------:R-:W-:Y:S01]  /*f180*/  FSETP.GEU.AND P3, PT, R38.reuse, -126, PT ;  /* 0xc2fc00002600780b */ /* 0x040fe20003f6e000 */
[----:B------:R3:W3:Y:S01]  /*f190*/  MUFU.EX2 R182, R34 ;  /* 0x0000002200b67308 */ /* 0x0006e20000000800 */
[----:B------:R3:W-:Y:S01]  /*f1a0*/  STL.64 [R1+0x8d8], R40 ;  /* 0x0008d82801007387 */ /* 0x0007e20000100a00 */
[----:B-1----:R-:W-:Y:S01]  /*f1b0*/  IMAD.MOV.U32 R46, RZ, RZ, R148 ;  /* 0x000000ffff2e7224 */ /* 0x002fe200078e0094 */
[----:B------:R-:W-:Y:S01]  /*f1c0*/  MOV R47, R147 ;  /* 0x00000093002f7202 */ /* 0x000fe20000000f00 */
[----:B------:R-:W-:Y:S01]  /*f1d0*/  @!P6 FMUL R35, R35, 0.5 ;  /* 0x3f0000002323e820 */ /* 0x000fe20000400000 */
[----:B--2---:R-:W-:Y:S02]  /*f1e0*/  IMAD.MOV.U32 R44, RZ, RZ, R150 ;  /* 0x000000ffff2c7224 */ /* 0x004fe400078e0096 */
[----:B----4-:R-:W-:Y:S01]  /*f1f0*/  @!P4 FMUL R183, R183, R183 ;  /* 0x000000b7b7b7c220 */ /* 0x010fe20000400000 */
[----:B------:R-:W-:Y:S01]  /*f200*/  FSETP.GEU.AND P4, PT, R39, -126, PT ;  /* 0xc2fc00002700780b */ /* 0x000fe20003f8e000 */
[----:B------:R1:W2:Y:S01]  /*f210*/  MUFU.EX2 R181, R35 ;  /* 0x0000002300b57308 */ /* 0x0002a20000000800 */
[----:B---3--:R-:W-:Y:S01]  /*f220*/  MOV R43, R151 ;  /* 0x00000097002b7202 */ /* 0x008fe20000000f00 */
[----:B------:R-:W-:Y:S01]  /*f230*/  IMAD.MOV.U32 R48, RZ, RZ, R146 ;  /* 0x000000ffff307224 */ /* 0x000fe200078e0092 */
[----:B------:R-:W-:Y:S01]  /*f240*/  MOV R45, R149 ;  /* 0x00000095002d7202 */ /* 0x000fe20000000f00 */
[----:B------:R-:W-:Y:S01]  /*f250*/  @!P3 FMUL R38, R38, 0.5 ;  /* 0x3f0000002626b820 */ /* 0x000fe20000400000 */
[----:B------:R-:W-:Y:S01]  /*f260*/  MOV R49, R145 ;  /* 0x0000009100317202 */ /* 0x000fe20000000f00 */
[----:B------:R-:W-:Y:S01]  /*f270*/  IMAD.MOV.U32 R34, RZ, RZ, R160 ;  /* 0x000000ffff227224 */ /* 0x000fe200078e00a0 */
[----:B------:R-:W-:Y:S01]  /*f280*/  MOV R53, R141 ;  /* 0x0000008d00357202 */ /* 0x000fe20000000f00 */
[----:B------:R3:W4:Y:S01]  /*f290*/  MUFU.EX2 R180, R38 ;  /* 0x0000002600b47308 */ /* 0x0007220000000800 */
[----:B------:R-:W-:Y:S01]  /*f2a0*/  @!P5 FMUL R182, R182, R182 ;  /* 0x000000b6b6b6d220 */ /* 0x000fe20000400000 */
[----:B------:R-:W-:Y:S01]  /*f2b0*/  MOV R57, R137 ;  /* 0x0000008900397202 */ /* 0x000fe20000000f00 */
[----:B------:R-:W-:-:S02]  /*f2c0*/  IMAD.MOV.U32 R40, RZ, RZ, R154 ;  /* 0x000000ffff287224 */ /* 0x000fc400078e009a */
[----:B------:R-:W-:Y:S01]  /*f2d0*/  @!P4 FMUL R39, R39, 0.5 ;  /* 0x3f0000002727c820 */ /* 0x000fe20000400000 */
[----:B------:R-:W-:Y:S01]  /*f2e0*/  MOV R33, R161 ;  /* 0x000000a100217202 */ /* 0x000fe20000000f00 */
[----:B------:R-:W-:Y:S01]  /*f2f0*/  IMAD.MOV.U32 R42, RZ, RZ, R152 ;  /* 0x000000ffff2a7224 */ /* 0x000fe200078e0098 */
[----:B-1----:R-:W-:Y:S01]  /*f300*/  MOV R35, R159 ;  /* 0x0000009f00237202 */ /* 0x002fe20000000f00 */
[----:B------:R1:W1:Y:S01]  /*f310*/  MUFU.EX2 R179, R39 ;  /* 0x0000002700b37308 */ /* 0x0002620000000800 */
[----:B--2---:R-:W-:Y:S01]  /*f320*/  @!P6 FMUL R181, R181, R181 ;  /* 0x000000b5b5b5e220 */ /* 0x004fe20000400000 */
[----:B------:R-:W-:Y:S01]  /*f330*/  MOV R37, R157 ;  /* 0x0000009d00257202 */ /* 0x000fe20000000f00 */
[----:B---3--:R-:W-:Y:S01]  /*f340*/  IMAD.MOV.U32 R38, RZ, RZ, R156 ;  /* 0x000000ffff267224 */ /* 0x008fe200078e009c */
[----:B------:R-:W-:Y:S02]  /*f350*/  MOV R41, R153 ;  /* 0x0000009900297202 */ /* 0x000fe40000000f00 */
[----:B------:R-:W-:-:S02]  /*f360*/  F2FP.F16.F32.PACK_AB R152, R185, R186 ;  /* 0x000000bab998723e */ /* 0x000fc400000000ff */
[----:B------:R-:W-:Y:S01]  /*f370*/  F2FP.F16.F32.PACK_AB R154, R183, R184 ;  /* 0x000000b8b79a723e */ /* 0x000fe200000000ff */
[----:B----4-:R-:W-:Y:S01]  /*f380*/  @!P3 FMUL R180, R180, R180 ;  /* 0x000000b4b4b4b220 */ /* 0x010fe20000400000 */
[----:B-1----:R-:W-:Y:S02]  /*f390*/  MOV R39, R155 ;  /* 0x0000009b00277202 */ /* 0x002fe40000000f00 */
[----:B------:R-:W-:Y:S01]  /*f3a0*/  F2FP.F16.F32.PACK_AB R153, R181, R182 ;  /* 0x000000b6b599723e */ /* 0x000fe200000000ff */
[----:B------:R-:W-:-:S05]  /*f3b0*/  @!P4 FMUL R179, R179, R179 ;  /* 0x000000b3b3b3c220 */ /* 0x000fca0000400000 */
[----:B------:R-:W-:Y:S01]  /*f3c0*/  F2FP.F16.F32.PACK_AB R155, R179, R180 ;  /* 0x000000b4b39b723e */ /* 0x000fe200000000ff */
        /* <DEDUP_REMOVED lines=88> */
[----:B-1----:R-:W2:Y:S04]  /*f950*/  LDL.LU.64 R62, [R1+0x930] ;  /* 0x00093000013e7983 */ /* 0x002ea80000300a00 */
[----:B------:R-:W3:Y:S04]  /*f960*/  LDL.LU.64 R60, [R1+0x928] ;  /* 0x00092800013c7983 */ /* 0x000ee80000300a00 */
[----:B------:R-:W4:Y:S04]  /*f970*/  LDL.LU.64 R58, [R1+0x920] ;  /* 0x00092000013a7983 */ /* 0x000f280000300a00 */
[----:B------:R-:W4:Y:S04]  /*f980*/  LDL.LU.64 R56, [R1+0x918] ;  /* 0x0009180001387983 */ /* 0x000f280000300a00 */
[----:B------:R-:W4:Y:S04]  /*f990*/  LDL.LU.64 R54, [R1+0x910] ;  /* 0x0009100001367983 */ /* 0x000f280000300a00 */
[----:B------:R-:W4:Y:S04]  /*f9a0*/  LDL.LU.64 R52, [R1+0x908] ;  /* 0x0009080001347983 */ /* 0x000f280000300a00 */
[----:B------:R-:W4:Y:S04]  /*f9b0*/  LDL.LU.64 R50, [R1+0x900] ;  /* 0x0009000001327983 */ /* 0x000f280000300a00 */
[----:B------:R-:W4:Y:S04]  /*f9c0*/  LDL.LU.64 R48, [R1+0x8f8] ;  /* 0x0008f80001307983 */ /* 0x000f280000300a00 */
[----:B------:R-:W2:Y:S04]  /*f9d0*/  LDL.LU.64 R46, [R1+0x8f0] ;  /* 0x0008f000012e7983 */ /* 0x000ea80000300a00 */
[----:B------:R-:W3:Y:S04]  /*f9e0*/  LDL.LU.64 R44, [R1+0x8e8] ;  /* 0x0008e800012c7983 */ /* 0x000ee80000300a00 */
[----:B------:R-:W4:Y:S04]  /*f9f0*/  LDL.LU.64 R42, [R1+0x8e0] ;  /* 0x0008e000012a7983 */ /* 0x000f280000300a00 */
[----:B------:R-:W4:Y:S01]  /*fa00*/  LDL.LU.64 R40, [R1+0x8d8] ;  /* 0x0008d80001287983 */ /* 0x000f220000300a00 */
[----:B------:R-:W-:Y:S01]  /*fa10*/  UIADD3 UR10, UR8, 0x100, URZ ;  /* 0x00000100080a7890 */ /* 0x000fe2000fffe03f */
[----:B------:R-:W-:Y:S01]  /*fa20*/  UMOV UR11, 0x40000040 ;  /* 0x40000040000b7882 */ /* 0x000fe20000000000 */
[--C-:B--2---:R-:W-:Y:S01]  /*fa30*/  FFMA R46, R46, UR7, -R2.reuse ;  /* 0x000000072e2e7c23 */ /* 0x104fe20008000802 */
[----:B------:R-:W-:Y:S01]  /*fa40*/  FFMA R47, R47, UR7, -R2 ;  /* 0x000000072f2f7c23 */ /* 0x000fe20008000802 */
[--C-:B---3--:R-:W-:Y:S01]  /*fa50*/  FFMA R44, R44, UR7, -R6.reuse ;  /* 0x000000072c2c7c23 */ /* 0x108fe20008000806 */
[----:B------:R-:W-:Y:S01]  /*fa60*/  FFMA R45, R45, UR7, -R6 ;  /* 0x000000072d2d7c23 */ /* 0x000fe20008000806 */
[----:B----4-:R-:W-:-:S03]  /*fa70*/  FFMA R42, R42, UR7, -R2 ;  /* 0x000000072a2a7c23 */ /* 0x010fc60008000802 */
[----:B------:R-:W-:Y:S01]  /*fa80*/  FSETP.GEU.AND P3, PT, R44, -126, PT ;  /* 0xc2fc00002c00780b */ /* 0x000fe20003f6e000 */
[----:B------:R-:W-:Y:S01]  /*fa90*/  FFMA R43, R43, UR7, -R2 ;  /* 0x000000072b2b7c23 */ /* 0x000fe20008000802 */
[----:B------:R-:W-:Y:S01]  /*faa0*/  FSETP.GEU.AND P4, PT, R45, -126, PT ;  /* 0xc2fc00002d00780b */ /* 0x000fe20003f8e000 */
[--C-:B------:R-:W-:Y:S01]  /*fab0*/  FFMA R40, R40, UR7, -R6.reuse ;  /* 0x0000000728287c23 */ /* 0x100fe20008000806 */
[----:B------:R-:W-:-:S04]  /*fac0*/  FFMA R41, R41, UR7, -R6 ;  /* 0x0000000729297c23 */ /* 0x000fc80008000806 */
[----:B------:R-:W-:Y:S02]  /*fad0*/  FSETP.GEU.AND P5, PT, R40, -126, PT ;  /* 0xc2fc00002800780b */ /* 0x000fe40003fae000 */
[----:B------:R-:W-:-:S03]  /*fae0*/  FSETP.GEU.AND P6, PT, R41, -126, PT ;  /* 0xc2fc00002900780b */ /* 0x000fc60003fce000 */
[----:B------:R-:W-:Y:S02]  /*faf0*/  @!P3 FMUL R44, R44, 0.5 ;  /* 0x3f0000002c2cb820 */ /* 0x000fe40000400000 */
[----:B------:R-:W-:Y:S02]  /*fb00*/  @!P4 FMUL R45, R45, 0.5 ;  /* 0x3f0000002d2dc820 */ /* 0x000fe40000400000 */
[----:B------:R-:W1:Y:S04]  /*fb10*/  MUFU.EX2 R176, R44 ;  /* 0x0000002c00b07308 */ /* 0x000e680000000800 */
[----:B------:R-:W-:Y:S02]  /*fb20*/  @!P5 FMUL R40, R40, 0.5 ;  /* 0x3f0000002828d820 */ /* 0x000fe40000400000 */
[----:B------:R-:W-:-:S02]  /*fb30*/  @!P6 FMUL R41, R41, 0.5 ;  /* 0x3f0000002929e820 */ /* 0x000fc40000400000 */
[----:B------:R-:W2:Y:S08]  /*fb40*/  MUFU.EX2 R178, R40 ;  /* 0x0000002800b27308 */ /* 0x000eb00000000800 */
[----:B------:R-:W3:Y:S01]  /*fb50*/  MUFU.EX2 R177, R41 ;  /* 0x0000002900b17308 */ /* 0x000ee20000000800 */
[----:B-1----:R-:W-:Y:S01]  /*fb60*/  @!P3 FMUL R176, R176, R176 ;  /* 0x000000b0b0b0b220 */ /* 0x002fe20000400000 */
[----:B------:R-:W-:-:S06]  /*fb70*/  FSETP.GEU.AND P3, PT, R46, -126, PT ;  /* 0xc2fc00002e00780b */ /* 0x000fcc0003f6e000 */
[----:B------:R-:W1:Y:S01]  /*fb80*/  MUFU.EX2 R175, R45 ;  /* 0x0000002d00af7308 */ /* 0x000e620000000800 */
[----:B--2---:R-:W-:Y:S01]  /*fb90*/  @!P5 FMUL R178, R178, R178 ;  /* 0x000000b2b2b2d220 */ /* 0x004fe20000400000 */
[----:B------:R-:W-:-:S05]  /*fba0*/  FSETP.GEU.AND P5, PT, R42, -126, PT ;  /* 0xc2fc00002a00780b */ /* 0x000fca0003fae000 */
[----:B------:R-:W-:Y:S01]  /*fbb0*/  @!P3 FMUL R46, R46, 0.5 ;  /* 0x3f0000002e2eb820 */ /* 0x000fe20000400000 */
[----:B---3--:R-:W-:Y:S01]  /*fbc0*/  @!P6 FMUL R177, R177, R177 ;  /* 0x000000b1b1b1e220 */ /* 0x008fe20000400000 */
[----:B------:R-:W-:Y:S02]  /*fbd0*/  FSETP.GEU.AND P6, PT, R43, -126, PT ;  /* 0xc2fc00002b00780b */ /* 0x000fe40003fce000 */
[----:B------:R-:W2:Y:S02]  /*fbe0*/  MUFU.EX2 R172, R46 ;  /* 0x0000002e00ac7308 */ /* 0x000ea40000000800 */
[----:B------:R-:W-:Y:S02]  /*fbf0*/  F2FP.F16.F32.PACK_AB R36, R177, R178 ;  /* 0x000000b2b124723e */ /* 0x000fe400000000ff */
[----:B------:R-:W-:Y:S01]  /*fc00*/  @!P5 FMUL R42, R42, 0.5 ;  /* 0x3f0000002a2ad820 */ /* 0x000fe20000400000 */
[----:B-1----:R-:W-:Y:S01]  /*fc10*/  @!P4 FMUL R175, R175, R175 ;  /* 0x000000afafafc220 */ /* 0x002fe20000400000 */
[----:B------:R-:W-:-:S02]  /*fc20*/  FSETP.GEU.AND P4, PT, R47, -126, PT ;  /* 0xc2fc00002f00780b */ /* 0x000fc40003f8e000 */
[----:B------:R-:W1:Y:S02]  /*fc30*/  MUFU.EX2 R174, R42 ;  /* 0x0000002a00ae7308 */ /* 0x000e640000000800 */
[----:B------:R-:W-:Y:S01]  /*fc40*/  F2FP.F16.F32.PACK_AB R38, R175, R176 ;  /* 0x000000b0af26723e */ /* 0x000fe200000000ff */
[----:B------:R-:W-:-:S05]  /*fc50*/  @!P6 FMUL R43, R43, 0.5 ;  /* 0x3f0000002b2be820 */ /* 0x000fca0000400000 */
[----:B------:R-:W3:Y:S01]  /*fc60*/  MUFU.EX2 R173, R43 ;  /* 0x0000002b00ad7308 */ /* 0x000ee20000000800 */
[----:B--2---:R-:W-:Y:S02]  /*fc70*/  @!P3 FMUL R172, R172, R172 ;  /* 0x000000acacacb220 */ /* 0x004fe40000400000 */
[----:B------:R-:W-:-:S05]  /*fc80*/  @!P4 FMUL R47, R47, 0.5 ;  /* 0x3f0000002f2fc820 */ /* 0x000fca0000400000 */
[----:B------:R-:W2:Y:S01]  /*fc90*/  MUFU.EX2 R171, R47 ;  /* 0x0000002f00ab7308 */ /* 0x000ea20000000800 */
[----:B-1----:R-:W-:-:S05]  /*fca0*/  @!P5 FMUL R174, R174, R174 ;  /* 0x000000aeaeaed220 */ /* 0x002fca0000400000 */
[----:B------:R-:W-:Y:S01]  /*fcb0*/  STL.64 [R1+0x8d0], R174 ;  /* 0x0008d0ae01007387 */ /* 0x000fe20000100a00 */
[----:B---3--:R-:W-:-:S05]  /*fcc0*/  @!P6 FMUL R173, R173, R173 ;  /* 0x000000adadade220 */ /* 0x008fca0000400000 */
[----:B------:R-:W-:Y:S01]  /*fcd0*/  STL.64 [R1+0x8c8], R172 ;  /* 0x0008c8ac01007387 */ /* 0x000fe20000100a00 */
[----:B------:R-:W-:Y:S01]  /*fce0*/  F2FP.F16.F32.PACK_AB R37, R173, R174 ;  /* 0x000000aead25723e */ /* 0x000fe200000000ff */
[----:B--2---:R-:W-:-:S05]  /*fcf0*/  @!P4 FMUL R171, R171, R171 ;  /* 0x000000abababc220 */ /* 0x004fca0000400000 */
[----:B------:R-:W-:Y:S01]  /*fd00*/  STL [R1+0x8c0], R171 ;  /* 0x0008c0ab01007387 */ /* 0x000fe20000100800 */
[----:B------:R-:W-:-:S03]  /*fd10*/  F2FP.F16.F32.PACK_AB R39, R171, R172 ;  /* 0x000000acab27723e */ /* 0x000fc600000000ff */
        /* <DEDUP_REMOVED lines=8> */
[----:B-1----:R-:W2:Y:S04]  /*fda0*/  LDL.LU.64 R48, [R1] ;  /* 0x0000000001307983 */ /* 0x002ea80000300a00 */
        /* <DEDUP_REMOVED lines=62> */
[----:B------:R-:W2:Y:S02]  /*10190*/  LDL.LU.64 R174, [R1+0x1f8] ;  /* 0x0001f80001ae7983 */ /* 0x000ea40000300a00 */
[----:B--2---:R-:W-:-:S06]  /*101a0*/  WARPGROUP.ARRIVE ;  /* 0x00000000000079c5 */ /* 0x004fcc0000000000 */
[----:B------:R-:W-:Y:S03]  /*101b0*/  HGMMA.64x256x16.F32 R48, R36, gdesc[UR8].tnspB, R48, gsb0 ;  /* 0x43e0000824307df0 */ /* 0x000fe60008000830 */
[----:B------:R-:W-:Y:S02]  /*101c0*/  WARPGROUP.DEPBAR.LE gsb0, 0x0 ;  /* 0x00008000000079c5 */ /* 0x000fe40000010000 */
[----:B------:R-:W-:Y:S01]  /*101d0*/  STL [R1+0x54], R69 ;  /* 0x0000544501007387 */ /* 0x000fe20000100800 */
[----:B------:R-:W-:Y:S01]  /*101e0*/  MOV R42, R62 ;  /* 0x0000003e002a7202 */ /* 0x000fe20000000f00 */
[----:B------:R-:W-:Y:S01]  /*101f0*/  IMAD.MOV.U32 R43, RZ, RZ, R63 ;  /* 0x000000ffff2b7224 */ /* 0x000fe200078e003f */
[----:B------:R-:W-:Y:S01]  /*10200*/  MOV R40, R60 ;  /* 0x0000003c00287202 */ /* 0x000fe20000000f00 */
[----:B------:R-:W-:Y:S01]  /*10210*/  STL.64 [R1+0x58], R70 ;  /* 0x0000584601007387 */ /* 0x000fe20000100a00 */
[----:B------:R-:W-:Y:S01]  /*10220*/  IMAD.MOV.U32 R41, RZ, RZ, R61 ;  /* 0x000000ffff297224 */ /* 0x000fe200078e003d */
[----:B------:R-:W-:Y:S01]  /*10230*/  MOV R38, R58 ;  /* 0x0000003a00267202 */ /* 0x000fe20000000f00 */
[----:B------:R-:W-:Y:S01]  /*10240*/  IMAD.MOV.U32 R39, RZ, RZ, R59 ;  /* 0x000000ffff277224 */ /* 0x000fe200078e003b */
[----:B------:R-:W-:Y:S01]  /*10250*/  STL.64 [R1+0x60], R72 ;  /* 0x0000604801007387 */ /* 0x000fe20000100a00 */
        /* <DEDUP_REMOVED lines=53> */
[----:B------:R-:W-:Y:S01]  /*105b0*/  STL.64 [R1+0x1a0], R152 ;  /* 0x0001a09801007387 */ /* 0x000fe20000100a00 */
[----:B-1----:R-:W-:-:S03]  /*105c0*/  MOV R146, R68 ;  /* 0x0000004400927202 */ /* 0x002fc60000000f00 */
        /* <DEDUP_REMOVED lines=11> */
[----:B-1----:R-:W2:Y:S04]  /*10680*/  LDL.LU.64 R174, [R1+0x8d0] ;  /* 0x0008d00001ae7983 */ /* 0x002ea80000300a00 */
[----:B------:R-:W3:Y:S04]  /*10690*/  LDL.LU.64 R172, [R1+0x8c8] ;  /* 0x0008c80001ac7983 */ /* 0x000ee80000300a00 */
[----:B------:R-:W4:Y:S04]  /*106a0*/  LDL.LU R171, [R1+0x8c0] ;  /* 0x0008c00001ab7983 */ /* 0x000f280000300800 */
[----:B------:R-:W2:Y:S04]  /*106b0*/  LDL.LU.64 R62, [R1+0x8b8] ;  /* 0x0008b800013e7983 */ /* 0x000ea80000300a00 */
[----:B------:R-:W3:Y:S04]  /*106c0*/  LDL.LU.64 R60, [R1+0x8b0] ;  /* 0x0008b000013c7983 */ /* 0x000ee80000300a00 */
[----:B------:R-:W4:Y:S04]  /*106d0*/  LDL.LU.64 R58, [R1+0x8a8] ;  /* 0x0008a800013a7983 */ /* 0x000f280000300a00 */
[----:B------:R-:W4:Y:S04]  /*106e0*/  LDL.LU.64 R56, [R1+0x8a0] ;  /* 0x0008a00001387983 */ /* 0x000f280000300a00 */
[----:B------:R-:W2:Y:S04]  /*106f0*/  LDL.LU.64 R54, [R1+0x898] ;  /* 0x0008980001367983 */ /* 0x000ea80000300a00 */
[----:B------:R-:W3:Y:S04]  /*10700*/  LDL.LU.64 R52, [R1+0x890] ;  /* 0x0008900001347983 */ /* 0x000ee80000300a00 */
[----:B------:R-:W4:Y:S04]  /*10710*/  LDL.LU.64 R50, [R1+0x888] ;  /* 0x0008880001327983 */ /* 0x000f280000300a00 */
[----:B------:R-:W2:Y:S04]  /*10720*/  LDL.LU.64 R48, [R1+0x880] ;  /* 0x0008800001307983 */ /* 0x000ea80000300a00 */
[----:B------:R-:W4:Y:S04]  /*10730*/  LDL.LU R145, [R1+0x54] ;  /* 0x0000540001917983 */ /* 0x000f280000300800 */
        /* <DEDUP_REMOVED lines=105> */
[----:B------:R-:W4:Y:S01]  /*10dd0*/  LDL.LU R0, [R1+0x1fc] ;  /* 0x0001fc0001007983 */ /* 0x000f220000300800 */
[--C-:B--2---:R-:W-:Y:S01]  /*10de0*/  FFMA R48, R48, UR7, -R6.reuse ;  /* 0x0000000730307c23 */ /* 0x104fe20008000806 */
[--C-:B------:R-:W-:Y:S01]  /*10df0*/  FFMA R49, R49, UR7, -R6.reuse ;  /* 0x0000000731317c23 */ /* 0x100fe20008000806 */
[--C-:B---3--:R-:W-:Y:S01]  /*10e00*/  FFMA R52, R52, UR7, -R6.reuse ;  /* 0x0000000734347c23 */ /* 0x108fe20008000806 */
[----:B------:R-:W-:Y:S01]  /*10e10*/  FFMA R53, R53, UR7, -R6 ;  /* 0x0000000735357c23 */ /* 0x000fe20008000806 */
[--C-:B----4-:R-:W-:Y:S01]  /*10e20*/  FFMA R50, R50, UR7, -R2.reuse ;  /* 0x0000000732327c23 */ /* 0x110fe20008000802 */
        /* <DEDUP_REMOVED lines=18> */
[----:B-1----:R-:W-:Y:S01]  /*10f50*/  IMAD.MOV.U32 R62, RZ, RZ, R132 ;  /* 0x000000ffff3e7224 */ /* 0x002fe200078e0084 */
[----:B------:R-:W-:Y:S01]  /*10f60*/  MOV R63, R131 ;  /* 0x00000083003f7202 */ /* 0x000fe20000000f00 */
[----:B--2---:R-:W-:Y:S01]  /*10f70*/  IMAD.MOV.U32 R60, RZ, RZ, R134 ;  /* 0x000000ffff3c7224 */ /* 0x004fe200078e0086 */
[----:B------:R-:W-:-:S02]  /*10f80*/  MOV R61, R133 ;  /* 0x00000085003d7202 */ /* 0x000fc40000000f00 */
[----:B------:R1:W2:Y:S01]  /*10f90*/  MUFU.EX2 R169, R49 ;  /* 0x0000003100a97308 */ /* 0x0002a20000000800 */
[----:B----4-:R-:W-:Y:S01]  /*10fa0*/  IMAD.MOV.U32 R48, RZ, RZ, R146 ;  /* 0x000000ffff307224 */ /* 0x010fe200078e0092 */
[----:B---3--:R-:W-:Y:S01]  /*10fb0*/  MOV R59, R135 ;  /* 0x00000087003b7202 */ /* 0x008fe20000000f00 */
[----:B------:R-:W-:Y:S02]  /*10fc0*/  IMAD.MOV.U32 R58, RZ, RZ, R136 ;  /* 0x000000ffff3a7224 */ /* 0x000fe400078e0088 */
[----:B------:R-:W-:Y:S01]  /*10fd0*/  IMAD.MOV.U32 R56, RZ, RZ, R138 ;  /* 0x000000ffff387224 */ /* 0x000fe200078e008a */
[----:B------:R-:W-:Y:S02]  /*10fe0*/  MOV R57, R137 ;  /* 0x0000008900397202 */ /* 0x000fe40000000f00 */
[----:B------:R3:W4:Y:S01]  /*10ff0*/  MUFU.EX2 R168, R52 ;  /* 0x0000003400a87308 */ /* 0x0007220000000800 */
[----:B------:R-:W-:Y:S01]  /*11000*/  @!P5 FMUL R170, R170, R170 ;  /* 0x000000aaaaaad220 */ /* 0x000fe20000400000 */
[----:B------:R-:W-:-:S02]  /*11010*/  FSETP.GEU.AND P5, PT, R50, -126, PT ;  /* 0xc2fc00003200780b */ /* 0x000fc40003fae000 */
[----:B-1----:R-:W-:-:S04]  /*11020*/  MOV R49, R145 ;  /* 0x0000009100317202 */ /* 0x002fc80000000f00 */
[----:B------:R1:W1:Y:S01]  /*11030*/  MUFU.EX2 R167, R53 ;  /* 0x0000003500a77308 */ /* 0x0002620000000800 */
[----:B--2---:R-:W-:Y:S01]  /*11040*/  @!P6 FMUL R169, R169, R169 ;  /* 0x000000a9a9a9e220 */ /* 0x004fe20000400000 */
[----:B------:R-:W-:Y:S01]  /*11050*/  FSETP.GEU.AND P6, PT, R51, -126, PT ;  /* 0xc2fc00003300780b */ /* 0x000fe20003fce000 */
[----:B---3--:R-:W-:-:S04]  /*11060*/  IMAD.MOV.U32 R52, RZ, RZ, R142 ;  /* 0x000000ffff347224 */ /* 0x008fc800078e008e */
[----:B------:R-:W-:Y:S01]  /*11070*/  @!P5 FMUL R50, R50, 0.5 ;  /* 0x3f0000003232d820 */ /* 0x000fe20000400000 */
[----:B----4-:R-:W-:Y:S01]  /*11080*/  @!P3 FMUL R168, R168, R168 ;  /* 0x000000a8a8a8b220 */ /* 0x010fe20000400000 */
[----:B------:R-:W-:Y:S02]  /*11090*/  FSETP.GEU.AND P3, PT, R54, -126, PT ;  /* 0xc2fc00003600780b */ /* 0x000fe40003f6e000 */
[----:B------:R2:W3:Y:S01]  /*110a0*/  MUFU.EX2 R166, R50 ;  /* 0x0000003200a67308 */ /* 0x0004e20000000800 */
[----:B-1----:R-:W-:-:S03]  /*110b0*/  MOV R53, R141 ;  /* 0x0000008d00357202 */ /* 0x002fc60000000f00 */
[----:B------:R-:W-:Y:S01]  /*110c0*/  @!P6 FMUL R51, R51, 0.5 ;  /* 0x3f0000003333e820 */ /* 0x000fe20000400000 */
[----:B------:R-:W-:Y:S01]  /*110d0*/  @!P4 FMUL R167, R167, R167 ;  /* 0x000000a7a7a7c220 */ /* 0x000fe20000400000 */
[----:B------:R-:W-:Y:S02]  /*110e0*/  FSETP.GEU.AND P4, PT, R55, -126, PT ;  /* 0xc2fc00003700780b */ /* 0x000fe40003f8e000 */
[----:B------:R1:W4:Y:S01]  /*110f0*/  MUFU.EX2 R165, R51 ;  /* 0x0000003300a57308 */ /* 0x0003220000000800 */
[----:B--2---:R-:W-:Y:S02]  /*11100*/  IMAD.MOV.U32 R50, RZ, RZ, R144 ;  /* 0x000000ffff327224 */ /* 0x004fe400078e0090 */
[----:B------:R-:W-:-:S05]  /*11110*/  @!P3 FMUL R54, R54, 0.5 ;  /* 0x3f0000003636b820 */ /* 0x000fca0000400000 */
[----:B------:R2:W2:Y:S01]  /*11120*/  MUFU.EX2 R164, R54 ;  /* 0x0000003600a47308 */ /* 0x0004a20000000800 */
[----:B---3--:R-:W-:Y:S01]  /*11130*/  @!P5 FMUL R166, R166, R166 ;  /* 0x000000a6a6a6d220 */ /* 0x008fe20000400000 */
[----:B-1----:R-:W-:Y:S01]  /*11140*/  MOV R51, R143 ;  /* 0x0000008f00337202 */ /* 0x002fe20000000f00 */
[----:B------:R-:W-:-:S05]  /*11150*/  @!P4 FMUL R55, R55, 0.5 ;  /* 0x3f0000003737c820 */ /* 0x000fca0000400000 */
[----:B------:R1:W3:Y:S01]  /*11160*/  MUFU.EX2 R163, R55 ;  /* 0x0000003700a37308 */ /* 0x0002e20000000800 */
[----:B----4-:R-:W-:Y:S01]  /*11170*/  @!P6 FMUL R165, R165, R165 ;  /* 0x000000a5a5a5e220 */ /* 0x010fe20000400000 */
[----:B--2---:R-:W-:Y:S02]  /*11180*/  IMAD.MOV.U32 R54, RZ, RZ, R140 ;  /* 0x000000ffff367224 */ /* 0x004fe400078e008c */
[----:B------:R-:W-:Y:S01]  /*11190*/  @!P3 FMUL R164, R164, R164 ;  /* 0x000000a4a4a4b220 */ /* 0x000fe20000400000 */
[----:B-1----:R-:W-:Y:S01]  /*111a0*/  MOV R55, R139 ;  /* 0x0000008b00377202 */ /* 0x002fe20000000f00 */
[----:B---3--:R-:W-:Y:S01]  /*111b0*/  @!P4 FMUL R163, R163, R163 ;  /* 0x000000a3a3a3c220 */ /* 0x008fe20000400000 */
[----:B------:R-:W-:-:S04]  /*111c0*/  IMAD.MOV.U32 R131, RZ, RZ, R27 ;  /* 0x000000ffff837224 */ /* 0x000fc800078e001b */
[----:B------:R-:W-:Y:S02]  /*111d0*/  F2FP.F16.F32.PACK_AB R27, R163, R164 ;  /* 0x000000a4a31b723e */ /* 0x000fe400000000ff */
[----:B------:R-:W-:Y:S02]  /*111e0*/  MOV R132, R26 ;  /* 0x0000001a00847202 */ /* 0x000fe40000000f00 */
[----:B------:R-:W-:Y:S01]  /*111f0*/  F2FP.F16.F32.PACK_AB R26, R167, R168 ;  /* 0x000000a8a71a723e */ /* 0x000fe200000000ff */
[----:B------:R-:W-:Y:S01]  /*11200*/  IMAD.MOV.U32 R133, RZ, RZ, R25 ;  /* 0x000000ffff857224 */ /* 0x000fe200078e0019 */
[----:B------:R-:W-:Y:S02]  /*11210*/  F2FP.F16.F32.PACK_AB R25, R165, R166 ;  /* 0x000000a6a519723e */ /* 0x000fe400000000ff */
[----:B------:R-:W-:Y:S02]  /*11220*/  MOV R134, R24 ;  /* 0x0000001800867202 */ /* 0x000fe40000000f00 */
        /* <DEDUP_REMOVED lines=91> */
[----:B------:R-:W2:Y:S04]  /*117e0*/  LDL.LU.64 R58, [R1+0x868] ;  /* 0x00086800013a7983 */ /* 0x000ea80000300a00 */
[----:B------:R-:W2:Y:S01]  /*117f0*/  LDL.LU.64 R56, [R1+0x860] ;  /* 0x0008600001387983 */ /* 0x000ea20000300a00 */
[----:B------:R-:W-:Y:S01]  /*11800*/  UIADD3 UR10, UR8, 0x200, URZ ;  /* 0x00000200080a7890 */ /* 0x000fe2000fffe03f */
[----:B------:R-:W-:Y:S01]  /*11810*/  UMOV UR11, 0x40000040 ;  /* 0x40000040000b7882 */ /* 0x000fe20000000000 */
[--C-:B---3--:R-:W-:Y:S01]  /*11820*/  FFMA R62, R62, UR7, -R2.reuse ;  /* 0x000000073e3e7c23 */ /* 0x108fe20008000802 */
[----:B------:R-:W-:Y:S01]  /*11830*/  FFMA R63, R63, UR7, -R2 ;  /* 0x000000073f3f7c23 */ /* 0x000fe20008000802 */
[--C-:B----4-:R-:W-:Y:S01]  /*11840*/  FFMA R60, R60, UR7, -R6.reuse ;  /* 0x000000073c3c7c23 */ /* 0x110fe20008000806 */
[----:B------:R-:W-:Y:S01]  /*11850*/  FFMA R61, R61, UR7, -R6 ;  /* 0x000000073d3d7c23 */ /* 0x000fe20008000806 */
[----:B--2---:R-:W-:-:S03]  /*11860*/  FFMA R58, R58, UR7, -R2 ;  /* 0x000000073a3a7c23 */ /* 0x004fc60008000802 */
        /* <DEDUP_REMOVED lines=18> */
[----:B------:R-:W-:-:S04]  /*11990*/  FSETP.GEU.AND P5, PT, R58, -126, PT ;  /* 0xc2fc00003a00780b */ /* 0x000fc80003fae000 */
[----:B------:R-:W-:Y:S01]  /*119a0*/  STL.64 [R1+0x858], R162 ;  /* 0x000858a201007387 */ /* 0x000fe20000100a00 */
[----:B------:R-:W-:Y:S01]  /*119b0*/  @!P3 FMUL R62, R62, 0.5 ;  /* 0x3f0000003e3eb820 */ /* 0x000fe20000400000 */
[----:B---3--:R-:W-:Y:S01]  /*119c0*/  @!P6 FMUL R159, R159, R159 ;  /* 0x0000009f9f9fe220 */ /* 0x008fe20000400000 */
[----:B------:R-:W-:Y:S02]  /*119d0*/  FSETP.GEU.AND P6, PT, R59, -126, PT ;  /* 0xc2fc00003b00780b */ /* 0x000fe40003fce000 */
[----:B------:R-:W2:Y:S02]  /*119e0*/  MUFU.EX2 R154, R62 ;  /* 0x0000003e009a7308 */ /* 0x000ea40000000800 */
[----:B------:R-:W-:Y:S02]  /*119f0*/  STL.64 [R1+0x850], R158 ;  /* 0x0008509e01007387 */ /* 0x000fe40000100a00 */
[----:B------:R-:W-:Y:S01]  /*11a00*/  @!P5 FMUL R58, R58, 0.5 ;  /* 0x3f0000003a3ad820 */ /* 0x000fe20000400000 */
[----:B------:R-:W-:Y:S01]  /*11a10*/  F2FP.F16.F32.PACK_AB R28, R159, R162 ;  /* 0x000000a29f1c723e */ /* 0x000fe200000000ff */
[----:B-1----:R-:W-:Y:S01]  /*11a20*/  @!P4 FMUL R157, R157, R157 ;  /* 0x0000009d9d9dc220 */ /* 0x002fe20000400000 */
[----:B------:R-:W-:Y:S01]  /*11a30*/  FSETP.GEU.AND P4, PT, R63, -126, PT ;  /* 0xc2fc00003f00780b */ /* 0x000fe20003f8e000 */
[----:B------:R-:W1:Y:S03]  /*11a40*/  MUFU.EX2 R156, R58 ;  /* 0x0000003a009c7308 */ /* 0x000e660000000800 */
[----:B------:R-:W-:Y:S01]  /*11a50*/  F2FP.F16.F32.PACK_AB R30, R157, R158 ;  /* 0x0000009e9d1e723e */ /* 0x000fe200000000ff */
[----:B------:R-:W-:-:S04]  /*11a60*/  @!P6 FMUL R59, R59, 0.5 ;  /* 0x3f0000003b3be820 */ /* 0x000fc80000400000 */
[----:B------:R-:W3:Y:S01]  /*11a70*/  MUFU.EX2 R155, R59 ;  /* 0x0000003b009b7308 */ /* 0x000ee20000000800 */
[----:B--2---:R-:W-:-:S03]  /*11a80*/  @!P3 FMUL R154, R154, R154 ;  /* 0x0000009a9a9ab220 */ /* 0x004fc60000400000 */
[----:B------:R-:W-:-:S04]  /*11a90*/  @!P4 FMUL R63, R63, 0.5 ;  /* 0x3f0000003f3fc820 */ /* 0x000fc80000400000 */
[----:B------:R-:W2:Y:S01]  /*11aa0*/  MUFU.EX2 R153, R63 ;  /* 0x0000003f00997308 */ /* 0x000ea20000000800 */
[----:B-1----:R-:W-:-:S05]  /*11ab0*/  @!P5 FMUL R156, R156, R156 ;  /* 0x0000009c9c9cd220 */ /* 0x002fca0000400000 */
[----:B------:R-:W-:Y:S01]  /*11ac0*/  STL.64 [R1+0x848], R156 ;  /* 0x0008489c01007387 */ /* 0x000fe20000100a00 */
[----:B---3--:R-:W-:-:S05]  /*11ad0*/  @!P6 FMUL R155, R155, R155 ;  /* 0x0000009b9b9be220 */ /* 0x008fca0000400000 */
[----:B------:R-:W-:Y:S01]  /*11ae0*/  STL.64 [R1+0x840], R154 ;  /* 0x0008409a01007387 */ /* 0x000fe20000100a00 */
[----:B------:R-:W-:Y:S01]  /*11af0*/  F2FP.F16.F32.PACK_AB R29, R155, R156 ;  /* 0x0000009c9b1d723e */ /* 0x000fe200000000ff */
[----:B--2---:R-:W-:-:S05]  /*11b00*/  @!P4 FMUL R153, R153, R153 ;  /* 0x000000999999c220 */ /* 0x004fca0000400000 */
[----:B------:R1:W-:Y:S01]  /*11b10*/  STL [R1+0x838], R153 ;  /* 0x0008389901007387 */ /* 0x0003e20000100800 */
[----:B------:R-:W-:-:S03]  /*11b20*/  F2FP.F16.F32.PACK_AB R31, R153, R154 ;  /* 0x0000009a991f723e */ /* 0x000fc600000000ff */
[----:B------:R-:W2:Y:S04]  /*11b30*/  LDL.LU.64 R36, [R1] ;  /* 0x0000000001247983 */ /* 0x000ea80000300a00 */
        /* <DEDUP_REMOVED lines=57> */
[----:B-1----:R-:W2:Y:S04]  /*11ed0*/  LDL.LU.64 R152, [R1+0x1d0] ;  /* 0x0001d00001987983 */ /* 0x002ea80000300a00 */
        /* <DEDUP_REMOVED lines=85> */
[----:B------:R-:W4:Y:S04]  /*12430*/  LDL.LU.64 R156, [R1+0x848] ;  /* 0x00084800019c7983 */ /* 0x000f280000300a00 */
[----:B------:R-:W4:Y:S04]  /*12440*/  LDL.LU.64 R154, [R1+0x840] ;  /* 0x00084000019a7983 */ /* 0x000f280000300a00 */
        /* <DEDUP_REMOVED lines=24> */
[----:B------:R-:W3:Y:S04]  /*125d0*/  LDL.LU R223, [R1+0xb0] ;  /* 0x0000b00001df7983 */ /* 0x000ee80000300800 */
[----:B------:R-:W4:Y:S04]  /*125e0*/  LDL.LU R222, [R1+0xb4] ;  /* 0x0000b40001de7983 */ /* 0x000f280000300800 */
[----:B------:R-:W2:Y:S04]  /*125f0*/  LDL.LU R221, [R1+0xb8] ;  /* 0x0000b80001dd7983 */ /* 0x000ea80000300800 */
[----:B------:R-:W3:Y:S04]  /*12600*/  LDL.LU R220, [R1+0xbc] ;  /* 0x0000bc0001dc7983 */ /* 0x000ee80000300800 */
[----:B------:R-:W4:Y:S04]  /*12610*/  LDL.LU R219, [R1+0xc0] ;  /* 0x0000c00001db7983 */ /* 0x000f280000300800 */
[----:B------:R-:W2:Y:S04]  /*12620*/  LDL.LU R64, [R1+0x834] ;  /* 0x0008340001407983 */ /* 0x000ea80000300800 */
[----:B------:R-:W3:Y:S04]  /*12630*/  LDL.LU R218, [R1+0xc4] ;  /* 0x0000c40001da7983 */ /* 0x000ee80000300800 */
[----:B------:R-:W4:Y:S04]  /*12640*/  LDL.LU R65, [R1+0x830] ;  /* 0x0008300001417983 */ /* 0x000f280000300800 */
[----:B------:R-:W3:Y:S04]  /*12650*/  LDL.LU R217, [R1+0xc8] ;  /* 0x0000c80001d97983 */ /* 0x000ee80000300800 */
[----:B------:R-:W2:Y:S04]  /*12660*/  LDL.LU R68, [R1+0x82c] ;  /* 0x00082c0001447983 */ /* 0x000ea80000300800 */
        /* <DEDUP_REMOVED lines=153> */
[--C-:B----4-:R-:W-:Y:S01]  /*13000*/  FFMA R39, R65, UR7, -R6.reuse ;  /* 0x0000000741277c23 */ /* 0x110fe20008000806 */
[--C-:B--2---:R-:W-:Y:S01]  /*13010*/  FFMA R38, R68, UR7, -R6.reuse ;  /* 0x0000000744267c23 */ /* 0x104fe20008000806 */
[--C-:B---3--:R-:W-:Y:S01]  /*13020*/  FFMA R37, R69, UR7, -R6.reuse ;  /* 0x0000000745257c23 */ /* 0x108fe20008000806 */
[----:B------:R-:W-:Y:S01]  /*13030*/  FFMA R64, R64, UR7, -R6 ;  /* 0x0000000740407c23 */ /* 0x000fe20008000806 */
[----:B------:R-:W2:Y:S01]  /*13040*/  LDL.LU R119, [R1+0x6f8] ;  /* 0x0006f80001777983 */ /* 0x000ea20000300800 */
[----:B------:R-:W-:Y:S01]  /*13050*/  FSETP.GEU.AND P6, PT, R39, -126, PT ;  /* 0xc2fc00002700780b */ /* 0x000fe20003fce000 */
[----:B------:R-:W-:Y:S01]  /*13060*/  IMAD.MOV.U32 R69, RZ, RZ, R27 ;  /* 0x000000ffff457224 */ /* 0x000fe200078e001b */
[----:B------:R-:W-:Y:S01]  /*13070*/  FSETP.GEU.AND P3, PT, R38, -126, PT ;  /* 0xc2fc00002600780b */ /* 0x000fe20003f6e000 */
[----:B------:R-:W-:Y:S01]  /*13080*/  FFMA R27, R67, UR7, -R2 ;  /* 0x00000007431b7c23 */ /* 0x000fe20008000802 */
[----:B------:R-:W-:Y:S01]  /*13090*/  FSETP.GEU.AND P4, PT, R37, -126, PT ;  /* 0xc2fc00002500780b */ /* 0x000fe20003f8e000 */
[----:B------:R1:W-:Y:S01]  /*130a0*/  STL.64 [R1+0x6f0], R194 ;  /* 0x0006f0c201007387 */ /* 0x0003e20000100a00 */
[----:B------:R-:W-:Y:S01]  /*130b0*/  FSETP.GEU.AND P5, PT, R64, -126, PT ;  /* 0xc2fc00004000780b */ /* 0x000fe20003fae000 */
[----:B------:R-:W-:Y:S01]  /*130c0*/  IMAD.MOV.U32 R65, RZ, RZ, R32 ;  /* 0x000000ffff417224 */ /* 0x000fe200078e0020 */
[----:B------:R-:W-:Y:S01]  /*130d0*/  MOV R68, R28 ;  /* 0x0000001c00447202 */ /* 0x000fe20000000f00 */
[----:B------:R-:W-:Y:S01]  /*130e0*/  FFMA R28, R66, UR7, -R2 ;  /* 0x00000007421c7c23 */ /* 0x000fe20008000802 */
[----:B------:R-:W-:-:S02]  /*130f0*/  IMAD.MOV.U32 R66, RZ, RZ, R25 ;  /* 0x000000ffff427224 */ /* 0x000fc400078e0019 */
[----:B------:R-:W-:Y:S01]  /*13100*/  FFMA R25, R71, UR7, -R2 ;  /* 0x0000000747197c23 */ /* 0x000fe20008000802 */
[----:B------:R3:W-:Y:S01]  /*13110*/  STL [R1+0x6e8], R191 ;  /* 0x0006e8bf01007387 */ /* 0x0007e20000100800 */
[----:B------:R-:W-:Y:S01]  /*13120*/  @!P6 FMUL R39, R39, 0.5 ;  /* 0x3f0000002727e820 */ /* 0x000fe20000400000 */
[----:B------:R-:W-:Y:S01]  /*13130*/  UIADD3 UR10, UR8, 0x280, URZ ;  /* 0x00000280080a7890 */ /* 0x000fe2000fffe03f */
[----:B------:R-:W-:Y:S01]  /*13140*/  @!P3 FMUL R38, R38, 0.5 ;  /* 0x3f0000002626b820 */ /* 0x000fe20000400000 */
[----:B------:R4:W-:Y:S01]  /*13150*/  STL.64 [R1+0x6e0], R188 ;  /* 0x0006e0bc01007387 */ /* 0x0009e20000100a00 */
[----:B------:R-:W-:Y:S01]  /*13160*/  @!P4 FMUL R37, R37, 0.5 ;  /* 0x3f0000002525c820 */ /* 0x000fe20000400000 */
[----:B-1----:R-:W-:Y:S02]  /*13170*/  IMAD.MOV.U32 R194, RZ, RZ, R200 ;  /* 0x000000ffffc27224 */ /* 0x002fe400078e00c8 */
[----:B------:R-:W-:Y:S01]  /*13180*/  @!P5 FMUL R64, R64, 0.5 ;  /* 0x3f0000004040d820 */ /* 0x000fe20000400000 */
[----:B------:R-:W1:Y:S01]  /*13190*/  MUFU.EX2 R39, R39 ;  /* 0x0000002700277308 */ /* 0x000e620000000800 */
[----:B------:R1:W-:Y:S01]  /*131a0*/  STL.64 [R1+0x6d8], R186 ;  /* 0x0006d8ba01007387 */ /* 0x0003e20000100a00 */
[----:B---3--:R-:W-:Y:S01]  /*131b0*/  MOV R191, R201 ;  /* 0x000000c900bf7202 */ /* 0x008fe20000000f00 */
[----:B------:R-:W-:Y:S01]  /*131c0*/  IMAD.MOV.U32 R201, RZ, RZ, R61 ;  /* 0x000000ffffc97224 */ /* 0x000fe200078e003d */
[----:B------:R-:W-:Y:S01]  /*131d0*/  MOV R195, R199 ;  /* 0x000000c700c37202 */ /* 0x000fe20000000f00 */
[----:B------:R-:W-:Y:S01]  /*131e0*/  STL.64 [R1+0x6d0], R184 ;  /* 0x0006d0b801007387 */ /* 0x000fe20000100a00 */
[----:B------:R-:W-:Y:S01]  /*131f0*/  IMAD.MOV.U32 R199, RZ, RZ, R63 ;  /* 0x000000ffffc77224 */ /* 0x000fe200078e003f */
[----:B------:R-:W-:Y:S01]  /*13200*/  MOV R200, R62 ;  /* 0x0000003e00c87202 */ /* 0x000fe20000000f00 */
[----:B------:R3:W3:Y:S01]  /*13210*/  MUFU.EX2 R152, R64 ;  /* 0x0000004000987308 */ /* 0x0006e20000000800 */
[----:B------:R3:W-:Y:S01]  /*13220*/  STL.64 [R1+0x6c8], R182 ;  /* 0x0006c8b601007387 */ /* 0x0007e20000100a00 */
[----:B----4-:R-:W-:Y:S01]  /*13230*/  MOV R188, R203 ;  /* 0x000000cb00bc7202 */ /* 0x010fe20000000f00 */
[----:B------:R-:W-:Y:S01]  /*13240*/  IMAD.MOV.U32 R189, RZ, RZ, R202 ;  /* 0x000000ffffbd7224 */ /* 0x000fe200078e00ca */
[----:B------:R-:W-:Y:S01]  /*13250*/  MOV R202, R60 ;  /* 0x0000003c00ca7202 */ /* 0x000fe20000000f00 */
[----:B------:R4:W-:Y:S01]  /*13260*/  STL.64 [R1+0x6c0], R180 ;  /* 0x0006c0b401007387 */ /* 0x0009e20000100a00 */
[----:B-1----:R-:W-:Y:S01]  /*13270*/  MOV R186, R205 ;  /* 0x000000cd00ba7202 */ /* 0x002fe20000000f00 */
[----:B------:R-:W-:Y:S01]  /*13280*/  IMAD.MOV.U32 R187, RZ, RZ, R204 ;  /* 0x000000ffffbb7224 */ /* 0x000fe200078e00cc */
[----:B------:R-:W1:Y:S01]  /*13290*/  MUFU.EX2 R38, R38 ;  /* 0x0000002600267308 */ /* 0x000e620000000800 */
[----:B---3--:R-:W-:Y:S01]  /*132a0*/  MOV R64, R26 ;  /* 0x0000001a00407202 */ /* 0x008fe20000000f00 */
[----:B------:R-:W-:Y:S01]  /*132b0*/  FFMA R26, R70, UR7, -R2 ;  /* 0x00000007461a7c23 */ /* 0x000fe20008000802 */
[----:B------:R-:W-:Y:S01]  /*132c0*/  @!P6 FMUL R39, R39, R39 ;  /* 0x000000272727e220 */ /* 0x000fe20000400000 */
[----:B------:R-:W-:Y:S01]  /*132d0*/  FSETP.GEU.AND P6, PT, R27, -126, PT ;  /* 0xc2fc00001b00780b */ /* 0x000fe20003fce000 */
[----:B------:R3:W-:Y:S01]  /*132e0*/  STL.64 [R1+0x6b8], R178 ;  /* 0x0006b8b201007387 */ /* 0x0007e20000100a00 */
[----:B------:R-:W-:Y:S01]  /*132f0*/  MOV R182, R209 ;  /* 0x000000d100b67202 */ /* 0x000fe20000000f00 */
[----:B------:R-:W-:Y:S01]  /*13300*/  IMAD.MOV.U32 R183, RZ, RZ, R208 ;  /* 0x000000ffffb77224 */ /* 0x000fe200078e00d0 */
[----:B------:R-:W3:Y:S01]  /*13310*/  MUFU.EX2 R37, R37 ;  /* 0x0000002500257308 */ /* 0x000ee20000000800 */
[----:B------:R-:W-:Y:S01]  /*13320*/  @!P5 FMUL R152, R152, R152 ;  /* 0x000000989898d220 */ /* 0x000fe20000400000 */
[----:B------:R-:W-:Y:S01]  /*13330*/  FSETP.GEU.AND P5, PT, R28, -126, PT ;  /* 0xc2fc00001c00780b */ /* 0x000fe20003fae000 */
[----:B------:R-:W-:Y:S01]  /*13340*/  STL.64 [R1+0x6b0], R176 ;  /* 0x0006b0b001007387 */ /* 0x000fe20000100a00 */
[----:B----4-:R-:W-:Y:S01]  /*13350*/  MOV R180, R211 ;  /* 0x000000d300b47202 */ /* 0x010fe20000000f00 */
[----:B------:R-:W-:Y:S01]  /*13360*/  IMAD.MOV.U32 R181, RZ, RZ, R210 ;  /* 0x000000ffffb57224 */ /* 0x000fe200078e00d2 */
[----:B------:R-:W-:Y:S01]  /*13370*/  F2FP.F16.F32.PACK_AB R32, R39, R152 ;  /* 0x000000982720723e */ /* 0x000fe200000000ff */
[----:B------:R4:W-:Y:S01]  /*13380*/  STL.64 [R1+0x6a8], R174 ;  /* 0x0006a8ae01007387 */ /* 0x0009e20000100a00 */
[----:B------:R-:W-:Y:S01]  /*13390*/  MOV R184, R207 ;  /* 0x000000cf00b87202 */ /* 0x000fe20000000f00 */
[----:B-1----:R-:W-:Y:S01]  /*133a0*/  @!P3 FMUL R38, R38, R38 ;  /* 0x000000262626b220 */ /* 0x002fe20000400000 */
[----:B------:R-:W-:Y:S01]  /*133b0*/  FSETP.GEU.AND P3, PT, R26, -126, PT ;  /* 0xc2fc00001a00780b */ /* 0x000fe20003f6e000 */
[----:B------:R-:W-:Y:S01]  /*133c0*/  @!P6 FMUL R27, R27, 0.5 ;  /* 0x3f0000001b1be820 */ /* 0x000fe20000400000 */
[----:B------:R1:W-:Y:S01]  /*133d0*/  STL.64 [R1+0x6a0], R172 ;  /* 0x0006a0ac01007387 */ /* 0x0003e20000100a00 */
[----:B---3--:R-:W-:Y:S01]  /*133e0*/  MOV R178, R213 ;  /* 0x000000d500b27202 */ /* 0x008fe20000000f00 */
[----:B------:R-:W-:-:S02]  /*133f0*/  IMAD.MOV.U32 R179, RZ, RZ, R212 ;  /* 0x000000ffffb37224 */ /* 0x000fc400078e00d4 */
[----:B------:R-:W-:Y:S01]  /*13400*/  @!P5 FMUL R28, R28, 0.5 ;  /* 0x3f0000001c1cd820 */ /* 0x000fe20000400000 */
[----:B------:R3:W-:Y:S01]  /*13410*/  STL.64 [R1+0x698], R170 ;  /* 0x000698aa01007387 */ /* 0x0007e20000100a00 */
[----:B------:R-:W-:Y:S01]  /*13420*/  @!P4 FMUL R37, R37, R37 ;  /* 0x000000252525c220 */ /* 0x000fe20000400000 */
[----:B------:R-:W-:Y:S01]  /*13430*/  FSETP.GEU.AND P4, PT, R25, -126, PT ;  /* 0xc2fc00001900780b */ /* 0x000fe20003f8e000 */
[----:B------:R-:W3:Y:S01]  /*13440*/  MUFU.EX2 R27, R27 ;  /* 0x0000001b001b7308 */ /* 0x000ee20000000800 */
[----:B------:R3:W-:Y:S01]  /*13450*/  STL.64 [R1+0x690], R168 ;  /* 0x000690a801007387 */ /* 0x0007e20000100a00 */
[----:B----4-:R-:W-:Y:S01]  /*13460*/  MOV R174, R217 ;  /* 0x000000d900ae7202 */ /* 0x010fe20000000f00 */
[----:B------:R-:W-:Y:S02]  /*13470*/  IMAD.MOV.U32 R175, RZ, RZ, R216 ;  /* 0x000000ffffaf7224 */ /* 0x000fe400078e00d8 */
[----:B------:R-:W-:Y:S01]  /*13480*/  @!P3 FMUL R26, R26, 0.5 ;  /* 0x3f0000001a1ab820 */ /* 0x000fe20000400000 */
[----:B------:R4:W-:Y:S01]  /*13490*/  STL.64 [R1+0x688], R166 ;  /* 0x000688a601007387 */ /* 0x0009e20000100a00 */
[----:B-1----:R-:W-:Y:S01]  /*134a0*/  MOV R172, R219 ;  /* 0x000000db00ac7202 */ /* 0x002fe20000000f00 */
[----:B------:R-:W-:Y:S01]  /*134b0*/  IMAD.MOV.U32 R173, RZ, RZ, R218 ;  /* 0x000000ffffad7224 */ /* 0x000fe200078e00da */
[----:B------:R-:W1:Y:S01]  /*134c0*/  MUFU.EX2 R28, R28 ;  /* 0x0000001c001c7308 */ /* 0x000e620000000800 */
[----:B------:R4:W-:Y:S01]  /*134d0*/  STL.64 [R1+0x680], R164 ;  /* 0x000680a401007387 */ /* 0x0009e20000100a00 */
[----:B---3--:R-:W-:Y:S01]  /*134e0*/  MOV R170, R221 ;  /* 0x000000dd00aa7202 */ /* 0x008fe20000000f00 */
[----:B------:R-:W-:-:S02]  /*134f0*/  IMAD.MOV.U32 R171, RZ, RZ, R220 ;  /* 0x000000ffffab7224 */ /* 0x000fc400078e00dc */
[----:B------:R-:W-:Y:S01]  /*13500*/  @!P4 FMUL R25, R25, 0.5 ;  /* 0x3f0000001919c820 */ /* 0x000fe20000400000 */
[----:B------:R3:W-:Y:S01]  /*13510*/  STL.64 [R1+0x678], R162 ;  /* 0x000678a201007387 */ /* 0x0007e20000100a00 */
[----:B------:R-:W-:Y:S01]  /*13520*/  MOV R168, R223 ;  /* 0x000000df00a87202 */ /* 0x000fe20000000f00 */
[----:B------:R-:W-:Y:S01]  /*13530*/  IMAD.MOV.U32 R169, RZ, RZ, R222 ;  /* 0x000000ffffa97224 */ /* 0x000fe200078e00de */
[----:B------:R-:W3:Y:S01]  /*13540*/  MUFU.EX2 R26, R26 ;  /* 0x0000001a001a7308 */ /* 0x000ee20000000800 */
[----:B------:R3:W-:Y:S01]  /*13550*/  STL.64 [R1+0x670], R158 ;  /* 0x0006709e01007387 */ /* 0x0007e20000100a00 */
[----:B------:R-:W-:Y:S01]  /*13560*/  @!P6 FMUL R27, R27, R27 ;  /* 0x0000001b1b1be220 */ /* 0x000fe20000400000 */
[----:B----4-:R-:W-:Y:S01]  /*13570*/  MOV R166, R225 ;  /* 0x000000e100a67202 */ /* 0x010fe20000000f00 */
[----:B------:R-:W-:Y:S01]  /*13580*/  IMAD.MOV.U32 R167, RZ, RZ, R224 ;  /* 0x000000ffffa77224 */ /* 0x000fe200078e00e0 */
[----:B------:R4:W-:Y:S01]  /*13590*/  STL.64 [R1+0x668], R156 ;  /* 0x0006689c01007387 */ /* 0x0009e20000100a00 */
[----:B------:R-:W-:Y:S01]  /*135a0*/  MOV R164, R227 ;  /* 0x000000e300a47202 */ /* 0x000fe20000000f00 */
[----:B------:R-:W-:Y:S01]  /*135b0*/  IMAD.MOV.U32 R165, RZ, RZ, R226 ;  /* 0x000000ffffa57224 */ /* 0x000fe200078e00e2 */
[----:B------:R-:W4:Y:S01]  /*135c0*/  MUFU.EX2 R25, R25 ;  /* 0x0000001900197308 */ /* 0x000f220000000800 */
[----:B------:R4:W-:Y:S01]  /*135d0*/  STL.64 [R1+0x660], R154 ;  /* 0x0006609a01007387 */ /* 0x0009e20000100a00 */
[----:B-1----:R-:W-:Y:S01]  /*135e0*/  @!P5 FMUL R28, R28, R28 ;  /* 0x0000001c1c1cd220 */ /* 0x002fe20000400000 */
[----:B---3--:R-:W-:Y:S01]  /*135f0*/  MOV R162, R229 ;  /* 0x000000e500a27202 */ /* 0x008fe20000000f00 */
[----:B------:R-:W-:Y:S01]  /*13600*/  IMAD.MOV.U32 R163, RZ, RZ, R228 ;  /* 0x000000ffffa37224 */ /* 0x000fe200078e00e4 */
[----:B------:R1:W-:Y:S01]  /*13610*/  STL.64 [R1+0x658], R152 ;  /* 0x0006589801007387 */ /* 0x0003e20000100a00 */
[----:B------:R-:W-:Y:S01]  /*13620*/  MOV R158, R231 ;  /* 0x000000e7009e7202 */ /* 0x000fe20000000f00 */
[----:B------:R-:W-:Y:S01]  /*13630*/  IMAD.MOV.U32 R159, RZ, RZ, R230 ;  /* 0x000000ffff9f7224 */ /* 0x000fe200078e00e6 */
[----:B------:R-:W-:Y:S01]  /*13640*/  MOV R176, R215 ;  /* 0x000000d700b07202 */ /* 0x000fe20000000f00 */
[----:B------:R3:W-:Y:S01]  /*13650*/  STL.64 [R1+0x650], R142 ;  /* 0x0006508e01007387 */ /* 0x0007e20000100a00 */
[----:B------:R-:W-:Y:S01]  /*13660*/  @!P3 FMUL R26, R26, R26 ;  /* 0x0000001a1a1ab220 */ /* 0x000fe20000400000 */
[----:B----4-:R-:W-:Y:S01]  /*13670*/  MOV R156, R233 ;  /* 0x000000e9009c7202 */ /* 0x010fe20000000f00 */
[----:B------:R-:W-:Y:S01]  /*13680*/  IMAD.MOV.U32 R157, RZ, RZ, R232 ;  /* 0x000000ffff9d7224 */ /* 0x000fe200078e00e8 */
[----:B------:R4:W-:Y:S01]  /*13690*/  STL.64 [R1+0x648], R140 ;  /* 0x0006488c01007387 */ /* 0x0009e20000100a00 */
[----:B------:R-:W-:Y:S01]  /*136a0*/  MOV R154, R235 ;  /* 0x000000eb009a7202 */ /* 0x000fe20000000f00 */
[----:B------:R-:W-:Y:S01]  /*136b0*/  IMAD.MOV.U32 R155, RZ, RZ, R234 ;  /* 0x000000ffff9b7224 */ /* 0x000fe200078e00ea */
[----:B------:R-:W-:Y:S01]  /*136c0*/  MOV R204, R58 ;  /* 0x0000003a00cc7202 */ /* 0x000fe20000000f00 */
[----:B------:R4:W-:Y:S01]  /*136d0*/  STL.64 [R1+0x640], R138 ;  /* 0x0006408a01007387 */ /* 0x0009e20000100a00 */
[----:B------:R-:W-:Y:S01]  /*136e0*/  @!P4 FMUL R25, R25, R25 ;  /* 0x000000191919c220 */ /* 0x000fe20000400000 */
[----:B-1----:R-:W-:Y:S01]  /*136f0*/  MOV R152, R237 ;  /* 0x000000ed00987202 */ /* 0x002fe20000000f00 */
[----:B------:R-:W-:Y:S01]  /*13700*/  IMAD.MOV.U32 R153, RZ, RZ, R236 ;  /* 0x000000ffff997224 */ /* 0x000fe200078e00ec */
[----:B------:R1:W-:Y:S01]  /*13710*/  STL.64 [R1+0x638], R136 ;  /* 0x0006388801007387 */ /* 0x0003e20000100a00 */
[----:B---3--:R-:W-:Y:S01]  /*13720*/  MOV R142, R239 ;  /* 0x000000ef008e7202 */ /* 0x008fe20000000f00 */
[----:B------:R-:W-:Y:S01]  /*13730*/  IMAD.MOV.U32 R143, RZ, RZ, R238 ;  /* 0x000000ffff8f7224 */ /* 0x000fe200078e00ee */
[----:B------:R-:W-:Y:S01]  /*13740*/  MOV R208, R54 ;  /* 0x0000003600d07202 */ /* 0x000fe20000000f00 */
[----:B------:R3:W-:Y:S01]  /*13750*/  STL.64 [R1+0x630], R134 ;  /* 0x0006308601007387 */ /* 0x0007e20000100a00 */
[----:B----4-:R-:W-:Y:S01]  /*13760*/  MOV R140, R241 ;  /* 0x000000f1008c7202 */ /* 0x010fe20000000f00 */
[----:B------:R-:W-:Y:S01]  /*13770*/  IMAD.MOV.U32 R141, RZ, RZ, R240 ;  /* 0x000000ffff8d7224 */ /* 0x000fe200078e00f0 */
[----:B------:R-:W-:Y:S01]  /*13780*/  MOV R210, R52 ;  /* 0x0000003400d27202 */ /* 0x000fe20000000f00 */
[----:B------:R4:W-:Y:S01]  /*13790*/  STL.64 [R1+0x628], R132 ;  /* 0x0006288401007387 */ /* 0x0009e20000100a00 */
[----:B------:R-:W-:Y:S01]  /*137a0*/  MOV R138, R243 ;  /* 0x000000f3008a7202 */ /* 0x000fe20000000f00 */
[----:B------:R-:W-:Y:S01]  /*137b0*/  IMAD.MOV.U32 R139, RZ, RZ, R242 ;  /* 0x000000ffff8b7224 */ /* 0x000fe200078e00f2 */
[----:B------:R-:W-:Y:S01]  /*137c0*/  MOV R212, R50 ;  /* 0x0000003200d47202 */ /* 0x000fe20000000f00 */
[----:B------:R4:W-:Y:S01]  /*137d0*/  STL.64 [R1+0x620], R130 ;  /* 0x0006208201007387 */ /* 0x0009e20000100a00 */
[----:B-1----:R-:W-:Y:S01]  /*137e0*/  MOV R136, R245 ;  /* 0x000000f500887202 */ /* 0x002fe20000000f00 */
[----:B------:R-:W-:Y:S01]  /*137f0*/  IMAD.MOV.U32 R137, RZ, RZ, R244 ;  /* 0x000000ffff897224 */ /* 0x000fe200078e00f4 */
[----:B------:R-:W-:Y:S01]  /*13800*/  MOV R216, R46 ;  /* 0x0000002e00d87202 */ /* 0x000fe20000000f00 */
        /* <DEDUP_REMOVED lines=12> */
[----:B------:R-:W-:Y:S01]  /*138d0*/  IMAD.MOV.U32 R177, RZ, RZ, R214 ;  /* 0x000000ffffb17224 */ /* 0x000fe200078e00d6 */
[----:B-1----:R-:W-:Y:S01]  /*138e0*/  MOV R128, R65 ;  /* 0x0000004100807202 */ /* 0x002fe20000000f00 */
[----:B------:R-:W-:Y:S01]  /*138f0*/  IMAD.MOV.U32 R185, RZ, RZ, R206 ;  /* 0x000000ffffb97224 */ /* 0x000fe200078e00ce */
[----:B------:R-:W-:Y:S01]  /*13900*/  MOV R206, R56 ;  /* 0x0000003800ce7202 */ /* 0x000fe20000000f00 */
[----:B---3--:R-:W-:Y:S01]  /*13910*/  IMAD.MOV.U32 R127, RZ, RZ, R68 ;  /* 0x000000ffff7f7224 */ /* 0x008fe200078e0044 */
[----:B------:R-:W-:Y:S01]  /*13920*/  MOV R126, R69 ;  /* 0x00000045007e7202 */ /* 0x000fe20000000f00 */
[----:B------:R-:W-:Y:S01]  /*13930*/  IMAD.MOV.U32 R129, RZ, RZ, R252 ;  /* 0x000000ffff817224 */ /* 0x000fe200078e00fc */
[----:B------:R-:W-:Y:S01]  /*13940*/  MOV R214, R48 ;  /* 0x0000003000d67202 */ /* 0x000fe20000000f00 */
[----:B----4-:R-:W-:Y:S01]  /*13950*/  IMAD.MOV.U32 R125, RZ, RZ, R64 ;  /* 0x000000ffff7d7224 */ /* 0x010fe200078e0040 */
        /* <DEDUP_REMOVED lines=12> */
[----:B------:R-:W-:Y:S01]  /*13a20*/  F2FP.F16.F32.PACK_AB R33, R27, R28 ;  /* 0x0000001c1b21723e */ /* 0x000fe200000000ff */
[----:B------:R-:W-:Y:S01]  /*13a30*/  IMAD.MOV.U32 R215, RZ, RZ, R47 ;  /* 0x000000ffffd77224 */ /* 0x000fe200078e002f */
[----:B------:R-:W-:Y:S01]  /*13a40*/  MOV R234, R20 ;  /* 0x0000001400ea7202 */ /* 0x000fe20000000f00 */
[----:B------:R-:W-:Y:S01]  /*13a50*/  IMAD.MOV.U32 R217, RZ, RZ, R45 ;  /* 0x000000ffffd97224 */ /* 0x000fe200078e002d */
[----:B------:R-:W-:Y:S01]  /*13a60*/  F2FP.F16.F32.PACK_AB R35, R25, R26 ;  /* 0x0000001a1923723e */ /* 0x000fe200000000ff */
[----:B------:R-:W-:Y:S01]  /*13a70*/  IMAD.MOV.U32 R219, RZ, RZ, R43 ;  /* 0x000000ffffdb7224 */ /* 0x000fe200078e002b */
[----:B------:R-:W-:Y:S01]  /*13a80*/  UMOV UR11, 0x40000040 ;  /* 0x40000040000b7882 */ /* 0x000fe20000000000 */
[----:B------:R-:W-:-:S02]  /*13a90*/  IMAD.MOV.U32 R221, RZ, RZ, R41 ;  /* 0x000000ffffdd7224 */ /* 0x000fc400078e0029 */
[----:B------:R-:W-:Y:S01]  /*13aa0*/  FFMA R20, R85, UR7, -R6 ;  /* 0x0000000755147c23 */ /* 0x000fe20008000806 */
[----:B------:R-:W-:Y:S02]  /*13ab0*/  IMAD.MOV.U32 R223, RZ, RZ, R36 ;  /* 0x000000ffffdf7224 */ /* 0x000fe400078e0024 */
[----:B------:R-:W-:Y:S01]  /*13ac0*/  FFMA R22, R83, UR7, -R2 ;  /* 0x0000000753167c23 */ /* 0x000fe20008000802 */
[----:B------:R-:W-:Y:S01]  /*13ad0*/  IMAD.MOV.U32 R225, RZ, RZ, R34 ;  /* 0x000000ffffe17224 */ /* 0x000fe200078e0022 */
[----:B------:R-:W-:Y:S01]  /*13ae0*/  F2FP.F16.F32.PACK_AB R34, R37, R38 ;  /* 0x000000262522723e */ /* 0x000fe200000000ff */
[----:B------:R-:W-:Y:S02]  /*13af0*/  IMAD.MOV.U32 R227, RZ, RZ, R31 ;  /* 0x000000ffffe37224 */ /* 0x000fe400078e001f */
[----:B------:R-:W-:Y:S01]  /*13b00*/  FFMA R24, R87, UR7, -R2 ;  /* 0x0000000757187c23 */ /* 0x000fe20008000802 */
[----:B------:R-:W-:Y:S02]  /*13b10*/  IMAD.MOV.U32 R229, RZ, RZ, R29 ;  /* 0x000000ffffe57224 */ /* 0x000fe400078e001d */
[----:B------:R-:W-:Y:S01]  /*13b20*/  FFMA R29, R88, UR7, -R6 ;  /* 0x00000007581d7c23 */ /* 0x000fe20008000806 */
[----:B------:R-:W-:Y:S01]  /*13b30*/  IMAD.MOV.U32 R231, RZ, RZ, R23 ;  /* 0x000000ffffe77224 */ /* 0x000fe200078e0017 */
[----:B------:R-:W-:Y:S01]  /*13b40*/  MOV R236, R18 ;  /* 0x0000001200ec7202 */ /* 0x000fe20000000f00 */
[----:B------:R-:W-:-:S02]  /*13b50*/  IMAD.MOV.U32 R233, RZ, RZ, R21 ;  /* 0x000000ffffe97224 */ /* 0x000fc400078e0015 */
[--C-:B------:R-:W-:Y:S01]  /*13b60*/  FFMA R18, R81, UR7, -R6.reuse ;  /* 0x0000000751127c23 */ /* 0x100fe20008000806 */
[----:B------:R-:W-:Y:S02]  /*13b70*/  IMAD.MOV.U32 R235, RZ, RZ, R19 ;  /* 0x000000ffffeb7224 */ /* 0x000fe400078e0013 */
[----:B------:R-:W-:Y:S01]  /*13b80*/  FFMA R19, R84, UR7, -R6 ;  /* 0x0000000754137c23 */ /* 0x000fe20008000806 */
[--C-:B------:R-:W-:Y:S01]  /*13b90*/  FFMA R21, R82, UR7, -R2.reuse ;  /* 0x0000000752157c23 */ /* 0x100fe20008000802 */
[----:B------:R-:W-:Y:S01]  /*13ba0*/  FFMA R23, R86, UR7, -R2 ;  /* 0x0000000756177c23 */ /* 0x000fe20008000802 */
[----:B------:R-:W-:Y:S02]  /*13bb0*/  IMAD.MOV.U32 R237, RZ, RZ, R17 ;  /* 0x000000ffffed7224 */ /* 0x000fe400078e0011 */
[--C-:B------:R-:W-:Y:S01]  /*13bc0*/  FFMA R17, R80, UR7, -R6.reuse ;  /* 0x0000000750117c23 */ /* 0x100fe20008000806 */
[--C-:B------:R-:W-:Y:S01]  /*13bd0*/  FFMA R30, R89, UR7, -R6.reuse ;  /* 0x00000007591e7c23 */ /* 0x100fe20008000806 */
[----:B------:R-:W-:Y:S01]  /*13be0*/  FFMA R31, R92, UR7, -R6 ;  /* 0x000000075c1f7c23 */ /* 0x000fe20008000806 */
[--C-:B------:R-:W-:Y:S01]  /*13bf0*/  FFMA R36, R95, UR7, -R2.reuse ;  /* 0x000000075f247c23 */ /* 0x100fe20008000802 */
[----:B------:R-:W-:Y:S01]  /*13c00*/  STL.64 [R1+0x600], R122 ;  /* 0x0006007a01007387 */ /* 0x000fe20000100a00 */
[----:B------:R-:W-:Y:S01]  /*13c10*/  MOV R238, R16 ;  /* 0x0000001000ee7202 */ /* 0x000fe20000000f00 */
[----:B------:R-:W-:-:S02]  /*13c20*/  FFMA R16, R74, UR7, -R2 ;  /* 0x000000074a107c23 */ /* 0x000fc40008000802 */
[----:B------:R-:W-:Y:S01]  /*13c30*/  STL.64 [R1+0x5f8], R120 ;  /* 0x0005f87801007387 */ /* 0x000fe20000100a00 */
[----:B------:R-:W-:Y:S02]  /*13c40*/  IMAD.MOV.U32 R239, RZ, RZ, R15 ;  /* 0x000000ffffef7224 */ /* 0x000fe400078e000f */
[----:B------:R-:W-:Y:S01]  /*13c50*/  FFMA R15, R75, UR7, -R2 ;  /* 0x000000074b0f7c23 */ /* 0x000fe20008000802 */
[----:B------:R-:W-:Y:S01]  /*13c60*/  MOV R240, R14 ;  /* 0x0000000e00f07202 */ /* 0x000fe20000000f00 */
[----:B------:R-:W-:-:S05]  /*13c70*/  FFMA R14, R76, UR7, -R6 ;  /* 0x000000074c0e7c23 */ /* 0x000fca0008000806 */
[----:B------:R-:W-:Y:S01]  /*13c80*/  FSETP.GEU.AND P3, PT, R14, -126, PT ;  /* 0xc2fc00000e00780b */ /* 0x000fe20003f6e000 */
[----:B------:R-:W-:Y:S02]  /*13c90*/  IMAD.MOV.U32 R241, RZ, RZ, R13 ;  /* 0x000000fffff17224 */ /* 0x000fe400078e000d */
[----:B------:R-:W-:-:S05]  /*13ca0*/  FFMA R13, R77, UR7, -R6 ;  /* 0x000000074d0d7c23 */ /* 0x000fca0008000806 */
[----:B------:R-:W-:Y:S02]  /*13cb0*/  FSETP.GEU.AND P4, PT, R13, -126, PT ;  /* 0xc2fc00000d00780b */ /* 0x000fe40003f8e000 */
[----:B------:R-:W-:Y:S01]  /*13cc0*/  MOV R242, R12 ;  /* 0x0000000c00f27202 */ /* 0x000fe20000000f00 */
[----:B------:R-:W-:Y:S02]  /*13cd0*/  FFMA R12, R79, UR7, -R2 ;  /* 0x000000074f0c7c23 */ /* 0x000fe40008000802 */
[----:B------:R-:W-:Y:S01]  /*13ce0*/  @!P3 FMUL R14, R14, 0.5 ;  /* 0x3f0000000e0eb820 */ /* 0x000fe20000400000 */
[----:B------:R-:W-:-:S05]  /*13cf0*/  IMAD.MOV.U32 R243, RZ, RZ, R11 ;  /* 0x000000fffff37224 */ /* 0x000fca00078e000b */
[----:B------:R-:W1:Y:S01]  /*13d00*/  MUFU.EX2 R14, R14 ;  /* 0x0000000e000e7308 */ /* 0x000e620000000800 */
[----:B------:R-:W-:Y:S01]  /*13d10*/  FFMA R11, R78, UR7, -R2 ;  /* 0x000000074e0b7c23 */ /* 0x000fe20008000802 */
[----:B------:R-:W-:Y:S01]  /*13d20*/  @!P4 FMUL R13, R13, 0.5 ;  /* 0x3f0000000d0dc820 */ /* 0x000fe20000400000 */
[----:B------:R-:W-:-:S05]  /*13d30*/  MOV R244, R10 ;  /* 0x0000000a00f47202 */ /* 0x000fca0000000f00 */
[----:B------:R-:W3:Y:S01]  /*13d40*/  MUFU.EX2 R13, R13 ;  /* 0x0000000d000d7308 */ /* 0x000ee20000000800 */
[----:B------:R-:W-:Y:S02]  /*13d50*/  IMAD.MOV.U32 R245, RZ, RZ, R9 ;  /* 0x000000fffff57224 */ /* 0x000fe400078e0009 */
[----:B-1----:R-:W-:Y:S01]  /*13d60*/  @!P3 FMUL R14, R14, R14 ;  /* 0x0000000e0e0eb220 */ /* 0x002fe20000400000 */
[----:B------:R-:W-:-:S04]  /*13d70*/  FSETP.GEU.AND P3, PT, R11, -126, PT ;  /* 0xc2fc00000b00780b */ /* 0x000fc80003f6e000 */
[----:B------:R-:W-:Y:S01]  /*13d80*/  STL [R1+0x2f0], R14 ;  /* 0x0002f00e01007387 */ /* 0x000fe20000100800 */
[----:B------:R-:W-:Y:S01]  /*13d90*/  MOV R246, R8 ;  /* 0x0000000800f67202 */ /* 0x000fe20000000f00 */
[----:B---3--:R-:W-:Y:S01]  /*13da0*/  @!P4 FMUL R13, R13, R13 ;  /* 0x0000000d0d0dc220 */ /* 0x008fe20000400000 */
[----:B------:R-:W-:-:S04]  /*13db0*/  FSETP.GEU.AND P4, PT, R12, -126, PT ;  /* 0xc2fc00000c00780b */ /* 0x000fc80003f8e000 */
[----:B------:R-:W-:Y:S01]  /*13dc0*/  F2FP.F16.F32.PACK_AB R42, R13, R14 ;  /* 0x0000000e0d2a723e */ /* 0x000fe200000000ff */
[----:B------:R-:W-:Y:S02]  /*13dd0*/  IMAD.MOV.U32 R247, RZ, RZ, R7 ;  /* 0x000000fffff77224 */ /* 0x000fe400078e0007 */
[----:B------:R-:W-:Y:S01]  /*13de0*/  FFMA R7, R72, UR7, -R6 ;  /* 0x0000000748077c23 */ /* 0x000fe20008000806 */
[----:B------:R-:W-:Y:S01]  /*13df0*/  @!P3 FMUL R11, R11, 0.5 ;  /* 0x3f0000000b0bb820 */ /* 0x000fe20000400000 */
[----:B------:R-:W-:Y:S03]  /*13e00*/  STL [R1+0x2ec], R13 ;  /* 0x0002ec0d01007387 */ /* 0x000fe60000100800 */
[----:B------:R-:W-:Y:S02]  /*13e10*/  FSETP.GEU.AND P5, PT, R7, -126, PT ;  /* 0xc2fc00000700780b */ /* 0x000fe40003fae000 */
[----:B------:R-:W-:Y:S01]  /*13e20*/  MOV R248, R5 ;  /* 0x0000000500f87202 */ /* 0x000fe20000000f00 */
[----:B------:R-:W-:Y:S01]  /*13e30*/  @!P4 FMUL R12, R12, 0.5 ;  /* 0x3f0000000c0cc820 */ /* 0x000fe20000400000 */
[----:B------:R-:W1:Y:S01]  /*13e40*/  MUFU.EX2 R11, R11 ;  /* 0x0000000b000b7308 */ /* 0x000e620000000800 */
[----:B------:R-:W-:Y:S01]  /*13e50*/  FFMA R80, R114, UR7, -R2 ;  /* 0x0000000772507c23 */ /* 0x000fe20008000802 */
[----:B------:R-:W-:-:S06]  /*13e60*/  IMAD.MOV.U32 R249, RZ, RZ, R4 ;  /* 0x000000fffff97224 */ /* 0x000fcc00078e0004 */
[----:B------:R-:W3:Y:S01]  /*13e70*/  MUFU.EX2 R12, R12 ;  /* 0x0000000c000c7308 */ /* 0x000ee20000000800 */
[----:B------:R-:W-:Y:S01]  /*13e80*/  @!P5 FMUL R7, R7, 0.5 ;  /* 0x3f0000000707d820 */ /* 0x000fe20000400000 */
[----:B------:R-:W-:Y:S01]  /*13e90*/  FFMA R81, R115, UR7, -R2 ;  /* 0x0000000773517c23 */ /* 0x000fe20008000802 */
[----:B------:R-:W-:-:S05]  /*13ea0*/  MOV R250, R3 ;  /* 0x0000000300fa7202 */ /* 0x000fca0000000f00 */
[----:B------:R-:W4:Y:S01]  /*13eb0*/  MUFU.EX2 R7, R7 ;  /* 0x0000000700077308 */ /* 0x000f220000000800 */
[----:B-1----:R-:W-:Y:S01]  /*13ec0*/  @!P3 FMUL R11, R11, R11 ;  /* 0x0000000b0b0bb220 */ /* 0x002fe20000400000 */
[----:B------:R-:W-:Y:S01]  /*13ed0*/  FSETP.GEU.AND P3, PT, R19, -126, PT ;  /* 0xc2fc00001300780b */ /* 0x000fe20003f6e000 */
[----:B------:R-:W-:Y:S01]  /*13ee0*/  FFMA R82, R118, UR7, -R2 ;  /* 0x0000000776527c23 */ /* 0x000fe20008000802 */
[----:B------:R-:W-:Y:S02]  /*13ef0*/  IMAD.MOV.U32 R251, RZ, RZ, R0 ;  /* 0x000000fffffb7224 */ /* 0x000fe400078e0000 */
[----:B------:R-:W-:Y:S01]  /*13f00*/  FFMA R0, R73, UR7, -R6 ;  /* 0x0000000749007c23 */ /* 0x000fe20008000806 */
[----:B------:R-:W-:Y:S01]  /*13f10*/  STL [R1+0x2f8], R11 ;  /* 0x0002f80b01007387 */ /* 0x000fe20000100800 */
[----:B---3--:R-:W-:Y:S01]  /*13f20*/  @!P4 FMUL R12, R12, R12 ;  /* 0x0000000c0c0cc220 */ /* 0x008fe20000400000 */
[----:B------:R-:W-:Y:S01]  /*13f30*/  FSETP.GEU.AND P4, PT, R20, -126, PT ;  /* 0xc2fc00001400780b */ /* 0x000fe20003f8e000 */
[----:B--2---:R-:W-:Y:S01]  /*13f40*/  FFMA R83, R119, UR7, -R2 ;  /* 0x0000000777537c23 */ /* 0x004fe20008000802 */
[----:B------:R-:W-:Y:S01]  /*13f50*/  WARPGROUP.ARRIVE ;  /* 0x00000000000079c5 */ /* 0x000fe20000000000 */
[----:B------:R-:W-:Y:S01]  /*13f60*/  FSETP.GEU.AND P6, PT, R0, -126, PT ;  /* 0xc2fc00000000780b */ /* 0x000fe20003fce000 */
[----:B------:R-:W-:Y:S01]  /*13f70*/  STL [R1+0x2f4], R12 ;  /* 0x0002f40c01007387 */ /* 0x000fe20000100800 */
[----:B------:R-:W-:Y:S01]  /*13f80*/  F2FP.F16.F32.PACK_AB R43, R12, R11 ;  /* 0x0000000b0c2b723e */ /* 0x000fe200000000ff */
[----:B------:R-:W-:Y:S01]  /*13f90*/  @!P3 FMUL R19, R19, 0.5 ;  /* 0x3f0000001313b820 */ /* 0x000fe20000400000 */
[----:B----4-:R-:W-:Y:S01]  /*13fa0*/  @!P5 FMUL R7, R7, R7 ;  /* 0x000000070707d220 */ /* 0x010fe20000400000 */
[----:B------:R-:W-:Y:S01]  /*13fb0*/  HGMMA.64x256x16.F32 R124, R32, gdesc[UR8].tnspB, R124, gsb0 ;  /* 0x43e00008207c7df0 */ /* 0x000fe2000800087c */
[----:B------:R-:W-:Y:S01]  /*13fc0*/  FSETP.GEU.AND P5, PT, R16, -126, PT ;  /* 0xc2fc00001000780b */ /* 0x000fe20003fae000 */
[----:B------:R-:W-:Y:S01]  /*13fd0*/  UIADD3 UR10, UR8, 0x300, URZ ;  /* 0x00000300080a7890 */ /* 0x000fe2000fffe03f */
[----:B------:R-:W-:-:S02]  /*13fe0*/  UMOV UR11, 0x40000040 ;  /* 0x40000040000b7882 */ /* 0x000fc40000000000 */
[----:B------:R-:W-:Y:S01]  /*13ff0*/  @!P4 FMUL R20, R20, 0.5 ;  /* 0x3f0000001414c820 */ /* 0x000fe20000400000 */
[----:B------:R-:W1:Y:S02]  /*14000*/  MUFU.EX2 R19, R19 ;  /* 0x0000001300137308 */ /* 0x000e640000000800 */
[----:B------:R-:W-:-:S06]  /*14010*/  @!P6 FMUL R0, R0, 0.5 ;  /* 0x3f0000000000e820 */ /* 0x000fcc0000400000 */
[----:B------:R-:W2:Y:S01]  /*14020*/  MUFU.EX2 R0, R0 ;  /* 0x0000000000007308 */ /* 0x000ea20000000800 */
[----:B------:R-:W-:-:S07]  /*14030*/  @!P5 FMUL R16, R16, 0.5 ;  /* 0x3f0000001010d820 */ /* 0x000fce0000400000 */
[----:B------:R-:W3:Y:S01]  /*14040*/  MUFU.EX2 R16, R16 ;  /* 0x0000001000107308 */ /* 0x000ee20000000800 */
[----:B-1----:R-:W-:Y:S01]  /*14050*/  @!P3 FMUL R19, R19, R19 ;  /* 0x000000131313b220 */ /* 0x002fe20000400000 */
[----:B------:R-:W-:-:S06]  /*14060*/  FSETP.GEU.AND P3, PT, R23, -126, PT ;  /* 0xc2fc00001700780b */ /* 0x000fcc0003f6e000 */
[----:B------:R-:W1:Y:S01]  /*14070*/  MUFU.EX2 R20, R20 ;  /* 0x0000001400147308 */ /* 0x000e620000000800 */
[----:B--2---:R-:W-:Y:S01]  /*14080*/  @!P6 FMUL R0, R0, R0 ;  /* 0x000000000000e220 */ /* 0x004fe20000400000 */
[----:B------:R-:W-:-:S04]  /*14090*/  FSETP.GEU.AND P6, PT, R15, -126, PT ;  /* 0xc2fc00000f00780b */ /* 0x000fc80003fce000 */
[----:B------:R-:W-:Y:S01]  /*140a0*/  F2FP.F16.F32.PACK_AB R40, R0, R7 ;  /* 0x000000070028723e */ /* 0x000fe200000000ff */
[----:B------:R-:W-:Y:S01]  /*140b0*/  @!P3 FMUL R23, R23, 0.5 ;  /* 0x3f0000001717b820 */ /* 0x000fe20000400000 */
[----:B---3--:R-:W-:Y:S01]  /*140c0*/  @!P5 FMUL R16, R16, R16 ;  /* 0x000000101010d220 */ /* 0x008fe20000400000 */
[----:B------:R-:W-:-:S04]  /*140d0*/  FSETP.GEU.AND P5, PT, R17, -126, PT ;  /* 0xc2fc00001100780b */ /* 0x000fc80003fae000 */
[----:B------:R-:W2:Y:S02]  /*140e0*/  MUFU.EX2 R23, R23 ;  /* 0x0000001700177308 */ /* 0x000ea40000000800 */
[----:B------:R-:W-:Y:S01]  /*140f0*/  @!P6 FMUL R15, R15, 0.5 ;  /* 0x3f0000000f0fe820 */ /* 0x000fe20000400000 */
[----:B-1----:R-:W-:Y:S01]  /*14100*/  @!P4 FMUL R20, R20, R20 ;  /* 0x000000141414c220 */ /* 0x002fe20000400000 */
[----:B------:R-:W-:-:S04]  /*14110*/  FSETP.GEU.AND P4, PT, R24, -126, PT ;  /* 0xc2fc00001800780b */ /* 0x000fc80003f8e000 */
[----:B------:R-:W1:Y:S01]  /*14120*/  MUFU.EX2 R15, R15 ;  /* 0x0000000f000f7308 */ /* 0x000e620000000800 */
[----:B------:R-:W-:Y:S01]  /*14130*/  F2FP.F16.F32.PACK_AB R46, R20, R19 ;  /* 0x00000013142e723e */ /* 0x000fe200000000ff */
[----:B------:R-:W-:-:S06]  /*14140*/  @!P5 FMUL R17, R17, 0.5 ;  /* 0x3f0000001111d820 */ /* 0x000fcc0000400000 */
[----:B------:R-:W3:Y:S01]  /*14150*/  MUFU.EX2 R17, R17 ;  /* 0x0000001100117308 */ /* 0x000ee20000000800 */
[----:B--2---:R-:W-:Y:S01]  /*14160*/  @!P3 FMUL R23, R23, R23 ;  /* 0x000000171717b220 */ /* 0x004fe20000400000 */
[----:B------:R-:W-:Y:S01]  /*14170*/  @!P4 FMUL R24, R24, 0.5 ;  /* 0x3f0000001818c820 */ /* 0x000fe20000400000 */
[----:B------:R-:W-:-:S05]  /*14180*/  FSETP.GEU.AND P3, PT, R31, -126, PT ;  /* 0xc2fc00001f00780b */ /* 0x000fca0003f6e000 */
[----:B------:R-:W2:Y:S01]  /*14190*/  MUFU.EX2 R24, R24 ;  /* 0x0000001800187308 */ /* 0x000ea20000000800 */
[----:B-1----:R-:W-:Y:S01]  /*141a0*/  @!P6 FMUL R15, R15, R15 ;  /* 0x0000000f0f0fe220 */ /* 0x002fe20000400000 */
[----:B------:R-:W-:-:S04]  /*141b0*/  FSETP.GEU.AND P6, PT, R18, -126, PT ;  /* 0xc2fc00001200780b */ /* 0x000fc80003fce000 */
[----:B------:R-:W-:Y:S02]  /*141c0*/  F2FP.F16.F32.PACK_AB R41, R15, R16 ;  /* 0x000000100f29723e */ /* 0x000fe400000000ff */
[----:B------:R-:W-:Y:S01]  /*141d0*/  @!P3 FMUL R31, R31, 0.5 ;  /* 0x3f0000001f1fb820 */ /* 0x000fe20000400000 */
[----:B---3--:R-:W-:Y:S01]  /*141e0*/  @!P5 FMUL R17, R17, R17 ;  /* 0x000000111111d220 */ /* 0x008fe20000400000 */
[----:B------:R-:W-:-:S04]  /*141f0*/  FSETP.GEU.AND P5, PT, R21, -126, PT ;  /* 0xc2fc00001500780b */ /* 0x000fc80003fae000 */
[----:B------:R-:W1:Y:S01]  /*14200*/  MUFU.EX2 R31, R31 ;  /* 0x0000001f001f7308 */ /* 0x000e620000000800 */
[----:B------:R-:W-:Y:S01]  /*14210*/  @!P6 FMUL R18, R18, 0.5 ;  /* 0x3f0000001212e820 */ /* 0x000fe20000400000 */
[----:B------:R-:W-:Y:S01]  /*14220*/  STL [R1+0x300], R17 ;  /* 0x0003001101007387 */ /* 0x000fe20000100800 */
[----:B--2---:R-:W-:-:S05]  /*14230*/  @!P4 FMUL R24, R24, R24 ;  /* 0x000000181818c220 */ /* 0x004fca0000400000 */
[----:B------:R-:W2:Y:S01]  /*14240*/  MUFU.EX2 R18, R18 ;  /* 0x0000001200127308 */ /* 0x000ea20000000800 */
[----:B------:R-:W-:Y:S01]  /*14250*/  @!P5 FMUL R21, R21, 0.5 ;  /* 0x3f0000001515d820 */ /* 0x000fe20000400000 */
[----:B------:R-:W-:-:S06]  /*14260*/  F2FP.F16.F32.PACK_AB R47, R24, R23 ;  /* 0x00000017182f723e */ /* 0x000fcc00000000ff */
[----:B------:R-:W3:Y:S01]  /*14270*/  MUFU.EX2 R21, R21 ;  /* 0x0000001500157308 */ /* 0x000ee20000000800 */
[----:B-1----:R-:W-:Y:S01]  /*14280*/  @!P3 FMUL R31, R31, R31 ;  /* 0x0000001f1f1fb220 */ /* 0x002fe20000400000 */
[----:B--2---:R-:W-:Y:S01]  /*14290*/  @!P6 FMUL R18, R18, R18 ;  /* 0x000000121212e220 */ /* 0x004fe20000400000 */
[----:B------:R-:W-:-:S04]  /*142a0*/  FSETP.GEU.AND P6, PT, R22, -126, PT ;  /* 0xc2fc00001600780b */ /* 0x000fc80003fce000 */
[----:B------:R-:W-:Y:S01]  /*142b0*/  F2FP.F16.F32.PACK_AB R44, R18, R17 ;  /* 0x00000011122c723e */ /* 0x000fe200000000ff */
[----:B------:R-:W-:Y:S01]  /*142c0*/  STL [R1+0x2fc], R18 ;  /* 0x0002fc1201007387 */ /* 0x000fe20000100800 */
[----:B---3--:R-:W-:Y:S01]  /*142d0*/  @!P5 FMUL R21, R21, R21 ;  /* 0x000000151515d220 */ /* 0x008fe20000400000 */
[C---:B------:R-:W-:Y:S02]  /*142e0*/  FSETP.GEU.AND P5, PT, R29.reuse, -126, PT ;  /* 0xc2fc00001d00780b */ /* 0x040fe40003fae000 */
[----:B------:R-:W-:Y:S04]  /*142f0*/  STL [R1+0x308], R19 ;  /* 0x0003081301007387 */ /* 0x000fe80000100800 */
[----:B------:R-:W-:Y:S01]  /*14300*/  @!P6 FMUL R22, R22, 0.5 ;  /* 0x3f0000001616e820 */ /* 0x000fe20000400000 */
[----:B------:R-:W-:Y:S04]  /*14310*/  STL [R1+0x304], R20 ;  /* 0x0003041401007387 */ /* 0x000fe80000100800 */
[----:B------:R-:W-:Y:S01]  /*14320*/  STL [R1+0x310], R21 ;  /* 0x0003101501007387 */ /* 0x000fe20000100800 */
[----:B------:R-:W1:Y:S01]  /*14330*/  MUFU.EX2 R22, R22 ;  /* 0x0000001600167308 */ /* 0x000e620000000800 */
[----:B------:R-:W-:-:S07]  /*14340*/  @!P5 FMUL R29, R29, 0.5 ;  /* 0x3f0000001d1dd820 */ /* 0x000fce0000400000 */
[----:B------:R-:W2:Y:S01]  /*14350*/  MUFU.EX2 R29, R29 ;  /* 0x0000001d001d7308 */ /* 0x000ea20000000800 */
[----:B-1----:R-:W-:Y:S01]  /*14360*/  @!P6 FMUL R22, R22, R22 ;  /* 0x000000161616e220 */ /* 0x002fe20000400000 */
[----:B------:R-:W-:-:S04]  /*14370*/  FSETP.GEU.AND P6, PT, R30, -126, PT ;  /* 0xc2fc00001e00780b */ /* 0x000fc80003fce000 */
[----:B------:R-:W-:Y:S01]  /*14380*/  F2FP.F16.F32.PACK_AB R45, R22, R21 ;  /* 0x00000015162d723e */ /* 0x000fe200000000ff */
[----:B------:R-:W-:Y:S01]  /*14390*/  STL [R1+0x30c], R22 ;  /* 0x00030c1601007387 */ /* 0x000fe20000100800 */
[----:B--2---:R-:W-:-:S03]  /*143a0*/  @!P5 FMUL R29, R29, R29 ;  /* 0x0000001d1d1dd220 */ /* 0x004fc60000400000 */
[----:B------:R-:W-:Y:S04]  /*143b0*/  STL [R1+0x318], R23 ;  /* 0x0003181701007387 */ /* 0x000fe80000100800 */
[----:B------:R-:W-:Y:S01]  /*143c0*/  @!P6 FMUL R30, R30, 0.5 ;  /* 0x3f0000001e1ee820 */ /* 0x000fe20000400000 */
[----:B------:R-:W-:Y:S04]  /*143d0*/  STL [R1+0x314], R24 ;  /* 0x0003141801007387 */ /* 0x000fe80000100800 */
[----:B------:R-:W-:Y:S01]  /*143e0*/  STL [R1+0x320], R29 ;  /* 0x0003201d01007387 */ /* 0x000fe20000100800 */
[----:B------:R-:W1:Y:S02]  /*143f0*/  MUFU.EX2 R30, R30 ;  /* 0x0000001e001e7308 */ /* 0x000e640000000800 */
[----:B-1----:R-:W-:-:S05]  /*14400*/  @!P6 FMUL R30, R30, R30 ;  /* 0x0000001e1e1ee220 */ /* 0x002fca0000400000 */
[----:B------:R-:W-:Y:S01]  /*14410*/  F2FP.F16.F32.PACK_AB R48, R30, R29 ;  /* 0x0000001d1e30723e */ /* 0x000fe200000000ff */
[----:B------:R-:W-:Y:S04]  /*14420*/  STL [R1+0x31c], R30 ;  /* 0x00031c1e01007387 */ /* 0x000fe80000100800 */
[----:B------:R-:W-:Y:S01]  /*14430*/  STL [R1+0x328], R31 ;  /* 0x0003281f01007387 */ /* 0x000fe20000100800 */
[----:B------:R-:W-:Y:S02]  /*14440*/  WARPGROUP.DEPBAR.LE gsb0, 0x0 ;  /* 0x00008000000079c5 */ /* 0x000fe40000010000 */
[----:B------:R-:W-:Y:S01]  /*14450*/  WARPGROUP.ARRIVE ;  /* 0x00000000000079c5 */ /* 0x000fe20000000000 */
[----:B------:R-:W-:Y:S01]  /*14460*/  FFMA R32, R93, UR7, -R6 ;  /* 0x000000075d207c23 */ /* 0x000fe20008000806 */
[--C-:B------:R-:W-:Y:S01]  /*14470*/  FFMA R33, R90, UR7, -R2.reuse ;  /* 0x000000075a217c23 */ /* 0x100fe20008000802 */
[--C-:B------:R-:W-:Y:S01]  /*14480*/  FFMA R34, R91, UR7, -R2.reuse ;  /* 0x000000075b227c23 */ /* 0x100fe20008000802 */
[----:B------:R-:W-:-:S02]  /*14490*/  FFMA R35, R94, UR7, -R2 ;  /* 0x000000075e237c23 */ /* 0x000fc40008000802 */
[----:B------:R-:W-:Y:S01]  /*144a0*/  HGMMA.64x256x16.F32 R124, R40, gdesc[UR8].tnspB, R124, gsb0 ;  /* 0x43e00008287c7df0 */ /* 0x000fe2000800087c */
[----:B------:R-:W-:Y:S01]  /*144b0*/  UIADD3 UR10, UR8, 0x380, URZ ;  /* 0x00000380080a7890 */ /* 0x000fe2000fffe03f */
[----:B------:R-:W-:Y:S01]  /*144c0*/  FSETP.GEU.AND P4, PT, R32, -126, PT ;  /* 0xc2fc00002000780b */ /* 0x000fe20003f8e000 */
[----:B------:R-:W-:Y:S01]  /*144d0*/  UMOV UR11, 0x40000040 ;  /* 0x40000040000b7882 */ /* 0x000fe20000000000 */
[----:B------:R-:W-:Y:S02]  /*144e0*/  FSETP.GEU.AND P5, PT, R33, -126, PT ;  /* 0xc2fc00002100780b */ /* 0x000fe40003fae000 */
[----:B------:R-:W-:Y:S02]  /*144f0*/  FSETP.GEU.AND P6, PT, R34, -126, PT ;  /* 0xc2fc00002200780b */ /* 0x000fe40003fce000 */
[----:B------:R-:W-:-:S07]  /*14500*/  FSETP.GEU.AND P3, PT, R35, -126, PT ;  /* 0xc2fc00002300780b */ /* 0x000fce0003f6e000 */
[----:B------:R-:W-:Y:S02]  /*14510*/  @!P4 FMUL R32, R32, 0.5 ;  /* 0x3f0000002020c820 */ /* 0x000fe40000400000 */
[----:B------:R-:W-:Y:S02]  /*14520*/  @!P5 FMUL R33, R33, 0.5 ;  /* 0x3f0000002121d820 */ /* 0x000fe40000400000 */
[----:B------:R-:W-:Y:S02]  /*14530*/  @!P6 FMUL R34, R34, 0.5 ;  /* 0x3f0000002222e820 */ /* 0x000fe40000400000 */
[----:B------:R-:W1:Y:S01]  /*14540*/  MUFU.EX2 R32, R32 ;  /* 0x0000002000207308 */ /* 0x000e620000000800 */
[----:B------:R-:W-:-:S07]  /*14550*/  @!P3 FMUL R35, R35, 0.5 ;  /* 0x3f0000002323b820 */ /* 0x000fce0000400000 */
[----:B------:R-:W2:Y:S08]  /*14560*/  MUFU.EX2 R33, R33 ;  /* 0x0000002100217308 */ /* 0x000eb00000000800 */
[----:B------:R-:W3:Y:S01]  /*14570*/  MUFU.EX2 R34, R34 ;  /* 0x0000002200227308 */ /* 0x000ee20000000800 */
[----:B-1----:R-:W-:Y:S01]  /*14580*/  @!P4 FMUL R32, R32, R32 ;  /* 0x000000202020c220 */ /* 0x002fe20000400000 */
[----:B------:R-:W-:-:S04]  /*14590*/  FSETP.GEU.AND P4, PT, R36, -126, PT ;  /* 0xc2fc00002400780b */ /* 0x000fc80003f8e000 */
[----:B------:R-:W-:Y:S01]  /*145a0*/  F2FP.F16.F32.PACK_AB R50, R32, R31 ;  /* 0x0000001f2032723e */ /* 0x000fe200000000ff */
[----:B------:R-:W-:Y:S01]  /*145b0*/  STL [R1+0x324], R32 ;  /* 0x0003242001007387 */ /* 0x000fe20000100800 */
[----:B------:R-:W1:Y:S01]  /*145c0*/  MUFU.EX2 R35, R35 ;  /* 0x0000002300237308 */ /* 0x000e620000000800 */
[----:B--2---:R-:W-:-:S05]  /*145d0*/  @!P5 FMUL R33, R33, R33 ;  /* 0x000000212121d220 */ /* 0x004fca0000400000 */
[----:B------:R-:W-:Y:S01]  /*145e0*/  STL [R1+0x330], R33 ;  /* 0x0003302101007387 */ /* 0x000fe20000100800 */
[----:B------:R-:W-:Y:S01]  /*145f0*/  @!P4 FMUL R36, R36, 0.5 ;  /* 0x3f0000002424c820 */ /* 0x000fe20000400000 */
[----:B---3--:R-:W-:-:S05]  /*14600*/  @!P6 FMUL R34, R34, R34 ;  /* 0x000000222222e220 */ /* 0x008fca0000400000 */
[----:B------:R-:W2:Y:S01]  /*14610*/  MUFU.EX2 R36, R36 ;  /* 0x0000002400247308 */ /* 0x000ea20000000800 */
[----:B------:R-:W-:Y:S01]  /*14620*/  F2FP.F16.F32.PACK_AB R49, R34, R33 ;  /* 0x000000212231723e */ /* 0x000fe200000000ff */
[----:B------:R-:W-:Y:S01]  /*14630*/  STL [R1+0x32c], R34 ;  /* 0x00032c2201007387 */ /* 0x000fe20000100800 */
[----:B-1----:R-:W-:-:S05]  /*14640*/  @!P3 FMUL R35, R35, R35 ;  /* 0x000000232323b220 */ /* 0x002fca0000400000 */
[----:B------:R-:W-:Y:S01]  /*14650*/  STL [R1+0x338], R35 ;  /* 0x0003382301007387 */ /* 0x000fe20000100800 */
[----:B--2---:R-:W-:-:S05]  /*14660*/  @!P4 FMUL R36, R36, R36 ;  /* 0x000000242424c220 */ /* 0x004fca0000400000 */
[----:B------:R-:W-:Y:S01]  /*14670*/  F2FP.F16.F32.PACK_AB R51, R36, R35 ;  /* 0x000000232433723e */ /* 0x000fe200000000ff */
[----:B------:R-:W-:Y:S01]  /*14680*/  STL [R1+0x334], R36 ;  /* 0x0003342401007387 */ /* 0x000fe20000100800 */
[----:B------:R-:W-:Y:S02]  /*14690*/  WARPGROUP.DEPBAR.LE gsb0, 0x0 ;  /* 0x00008000000079c5 */ /* 0x000fe40000010000 */
[----:B------:R-:W-:Y:S01]  /*146a0*/  WARPGROUP.ARRIVE ;  /* 0x00000000000079c5 */ /* 0x000fe20000000000 */
[--C-:B------:R-:W-:Y:S01]  /*146b0*/  FFMA R40, R96, UR7, -R6.reuse ;  /* 0x0000000760287c23 */ /* 0x100fe20008000806 */
[--C-:B------:R-:W-:Y:S01]  /*146c0*/  FFMA R41, R97, UR7, -R6.reuse ;  /* 0x0000000761297c23 */ /* 0x100fe20008000806 */
[--C-:B------:R-:W-:Y:S01]  /*146d0*/  FFMA R42, R100, UR7, -R6.reuse ;  /* 0x00000007642a7c23 */ /* 0x100fe20008000806 */
[----:B------:R-:W-:Y:S02]  /*146e0*/  FFMA R43, R101, UR7, -R6 ;  /* 0x00000007652b7c23 */ /* 0x000fe40008000806 */
[----:B------:R-:W-:Y:S01]  /*146f0*/  HGMMA.64x256x16.F32 R124, R44, gdesc[UR8].tnspB, R124, gsb0 ;  /* 0x43e000082c7c7df0 */ /* 0x000fe2000800087c */
[----:B------:R-:W-:Y:S01]  /*14700*/  UIADD3 UR10, UR8, 0x400, URZ ;  /* 0x00000400080a7890 */ /* 0x000fe2000fffe03f */
[----:B------:R-:W-:Y:S01]  /*14710*/  FSETP.GEU.AND P5, PT, R40, -126, PT ;  /* 0xc2fc00002800780b */ /* 0x000fe20003fae000 */
[----:B------:R-:W-:Y:S01]  /*14720*/  UMOV UR11, 0x40000040 ;  /* 0x40000040000b7882 */ /* 0x000fe20000000000 */
[----:B------:R-:W-:-:S02]  /*14730*/  FSETP.GEU.AND P6, PT, R41, -126, PT ;  /* 0xc2fc00002900780b */ /* 0x000fc40003fce000 */
[----:B------:R-:W-:Y:S02]  /*14740*/  FSETP.GEU.AND P3, PT, R42, -126, PT ;  /* 0xc2fc00002a00780b */ /* 0x000fe40003f6e000 */
[----:B------:R-:W-:-:S07]  /*14750*/  FSETP.GEU.AND P4, PT, R43, -126, PT ;  /* 0xc2fc00002b00780b */ /* 0x000fce0003f8e000 */
[----:B------:R-:W-:Y:S02]  /*14760*/  @!P5 FMUL R40, R40, 0.5 ;  /* 0x3f0000002828d820 */ /* 0x000fe40000400000 */
[----:B------:R-:W-:Y:S02]  /*14770*/  @!P6 FMUL R41, R41, 0.5 ;  /* 0x3f0000002929e820 */ /* 0x000fe40000400000 */
[----:B------:R-:W-:Y:S02]  /*14780*/  @!P3 FMUL R42, R42, 0.5 ;  /* 0x3f0000002a2ab820 */ /* 0x000fe40000400000 */
[----:B------:R-:W-:Y:S01]  /*14790*/  @!P4 FMUL R43, R43, 0.5 ;  /* 0x3f0000002b2bc820 */ /* 0x000fe20000400000 */
[----:B------:R-:W1:Y:S08]  /*147a0*/  MUFU.EX2 R40, R40 ;  /* 0x0000002800287308 */ /* 0x000e700000000800 */
[----:B------:R-:W2:Y:S08]  /*147b0*/  MUFU.EX2 R41, R41 ;  /* 0x0000002900297308 */ /* 0x000eb00000000800 */
[----:B------:R-:W3:Y:S01]  /*147c0*/  MUFU.EX2 R42, R42 ;  /* 0x0000002a002a7308 */ /* 0x000ee20000000800 */
[----:B-1----:R-:W-:-:S05]  /*147d0*/  @!P5 FMUL R40, R40, R40 ;  /* 0x000000282828d220 */ /* 0x002fca0000400000 */
[----:B------:R-:W-:Y:S02]  /*147e0*/  STL [R1+0x340], R40 ;  /* 0x0003402801007387 */ /* 0x000fe40000100800 */
[----:B------:R-:W1:Y:S01]  /*147f0*/  MUFU.EX2 R43, R43 ;  /* 0x0000002b002b7308 */ /* 0x000e620000000800 */
[----:B--2---:R-:W-:-:S05]  /*14800*/  @!P6 FMUL R41, R41, R41 ;  /* 0x000000292929e220 */ /* 0x004fca0000400000 */
[----:B------:R-:W-:Y:S01]  /*14810*/  F2FP.F16.F32.PACK_AB R52, R41, R40 ;  /* 0x000000282934723e */ /* 0x000fe200000000ff */
[----:B------:R-:W-:Y:S01]  /*14820*/  STL [R1+0x33c], R41 ;  /* 0x00033c2901007387 */ /* 0x000fe20000100800 */
[----:B---3--:R-:W-:-:S05]  /*14830*/  @!P3 FMUL R42, R42, R42 ;  /* 0x0000002a2a2ab220 */ /* 0x008fca0000400000 */
[----:B------:R-:W-:Y:S01]  /*14840*/  STL [R1+0x348], R42 ;  /* 0x0003482a01007387 */ /* 0x000fe20000100800 */
[----:B-1----:R-:W-:-:S05]  /*14850*/  @!P4 FMUL R43, R43, R43 ;  /* 0x0000002b2b2bc220 */ /* 0x002fca0000400000 */
        /* <DEDUP_REMOVED lines=9> */
[----:B------:R-:W-:Y:S01]  /*148f0*/  FSETP.GEU.AND P5, PT, R44, -126, PT ;  /* 0xc2fc00002c00780b */ /* 0x000fe20003fae000 */
[----:B------:R-:W-:Y:S01]  /*14900*/  UIADD3 UR10, UR8, 0x480, URZ ;  /* 0x00000480080a7890 */ /* 0x000fe2000fffe03f */
[----:B------:R-:W-:Y:S01]  /*14910*/  FSETP.GEU.AND P6, PT, R45, -126, PT ;  /* 0xc2fc00002d00780b */ /* 0x000fe20003fce000 */
[----:B------:R-:W-:Y:S01]  /*14920*/  UMOV UR11, 0x40000040 ;  /* 0x40000040000b7882 */ /* 0x000fe20000000000 */
[----:B------:R-:W-:-:S02]  /*14930*/  FSETP.GEU.AND P3, PT, R46, -126, PT ;  /* 0xc2fc00002e00780b */ /* 0x000fc40003f6e000 */
        /* <DEDUP_REMOVED lines=8> */
[----:B-1----:R-:W-:-:S07]  /*149c0*/  @!P5 FMUL R44, R44, R44 ;  /* 0x0000002c2c2cd220 */ /* 0x002fce0000400000 */
[----:B------:R-:W1:Y:S01]  /*149d0*/  MUFU.EX2 R47, R47 ;  /* 0x0000002f002f7308 */ /* 0x000e620000000800 */
[----:B--2---:R-:W-:-:S05]  /*149e0*/  @!P6 FMUL R45, R45, R45 ;  /* 0x0000002d2d2de220 */ /* 0x004fca0000400000 */
[----:B------:R-:W-:Y:S01]  /*149f0*/  F2FP.F16.F32.PACK_AB R53, R45, R44 ;  /* 0x0000002c2d35723e */ /* 0x000fe200000000ff */
[----:B------:R-:W-:Y:S01]  /*14a00*/  STL [R1+0x34c], R45 ;  /* 0x00034c2d01007387 */ /* 0x000fe20000100800 */
[----:B---3--:R-:W-:Y:S01]  /*14a10*/  @!P3 FMUL R46, R46, R46 ;  /* 0x0000002e2e2eb220 */ /* 0x008fe20000400000 */
[----:B-1----:R-:W-:-:S05]  /*14a20*/  @!P4 FMUL R47, R47, R47 ;  /* 0x0000002f2f2fc220 */ /* 0x002fca0000400000 */
[----:B------:R-:W-:Y:S01]  /*14a30*/  F2FP.F16.F32.PACK_AB R55, R47, R46 ;  /* 0x0000002e2f37723e */ /* 0x000fe200000000ff */
[----:B------:R-:W-:-:S03]  /*14a40*/  WARPGROUP.DEPBAR.LE gsb0, 0x0 ;  /* 0x00008000000079c5 */ /* 0x000fc60000010000 */
        /* <DEDUP_REMOVED lines=23> */
[----:B---3--:R-:W-:Y:S01]  /*14bc0*/  @!P3 FMUL R50, R50, R50 ;  /* 0x000000323232b220 */ /* 0x008fe20000400000 */
[----:B-1----:R-:W-:-:S05]  /*14bd0*/  @!P4 FMUL R51, R51, R51 ;  /* 0x000000333333c220 */ /* 0x002fca0000400000 */
[----:B------:R-:W-:Y:S01]  /*14be0*/  F2FP.F16.F32.PACK_AB R58, R51, R50 ;  /* 0x00000032333a723e */ /* 0x000fe200000000ff */
[----:B------:R-:W-:Y:S02]  /*14bf0*/  WARPGROUP.DEPBAR.LE gsb0, 0x0 ;  /* 0x00008000000079c5 */ /* 0x000fe40000010000 */
[--C-:B------:R-:W-:Y:S01]  /*14c00*/  FFMA R52, R106, UR7, -R2.reuse ;  /* 0x000000076a347c23 */ /* 0x100fe20008000802 */
[--C-:B------:R-:W-:Y:S01]  /*14c10*/  FFMA R53, R107, UR7, -R2.reuse ;  /* 0x000000076b357c23 */ /* 0x100fe20008000802 */
[--C-:B------:R-:W-:Y:S01]  /*14c20*/  FFMA R54, R110, UR7, -R2.reuse ;  /* 0x000000076e367c23 */ /* 0x100fe20008000802 */
[----:B------:R-:W-:Y:S02]  /*14c30*/  FFMA R55, R111, UR7, -R2 ;  /* 0x000000076f377c23 */ /* 0x000fe40008000802 */
[----:B------:R-:W-:Y:S02]  /*14c40*/  FSETP.GEU.AND P5, PT, R52, -126, PT ;  /* 0xc2fc00003400780b */ /* 0x000fe40003fae000 */
        /* <DEDUP_REMOVED lines=16> */
[----:B------:R-:W-:-:S04]  /*14d50*/  F2FP.F16.F32.PACK_AB R59, R55, R54 ;  /* 0x00000036373b723e */ /* 0x000fc800000000ff */
[----:B------:R-:W-:-:S06]  /*14d60*/  WARPGROUP.ARRIVE ;  /* 0x00000000000079c5 */ /* 0x000fcc0000000000 */
[----:B------:R-:W-:Y:S01]  /*14d70*/  HGMMA.64x256x16.F32 R124, R56, gdesc[UR8].tnspB, R124, gsb0 ;  /* 0x43e00008387c7df0 */ /* 0x000fe2000800087c */
[----:B------:R-:W-:Y:S01]  /*14d80*/  UIADD3 UR10, UR8, 0x580, URZ ;  /* 0x00000580080a7890 */ /* 0x000fe2000fffe03f */
[----:B------:R-:W-:Y:S01]  /*14d90*/  UMOV UR11, 0x40000040 ;  /* 0x40000040000b7882 */ /* 0x000fe20000000000 */
[----:B------:R-:W-:Y:S02]  /*14da0*/  WARPGROUP.DEPBAR.LE gsb0, 0x0 ;  /* 0x00008000000079c5 */ /* 0x000fe40000010000 */
[--C-:B------:R-:W-:Y:S01]  /*14db0*/  FFMA R56, R112, UR7, -R6.reuse ;  /* 0x0000000770387c23 */ /* 0x100fe20008000806 */
[--C-:B------:R-:W-:Y:S01]  /*14dc0*/  FFMA R57, R113, UR7, -R6.reuse ;  /* 0x0000000771397c23 */ /* 0x100fe20008000806 */
[--C-:B------:R-:W-:Y:S01]  /*14dd0*/  FFMA R58, R116, UR7, -R6.reuse ;  /* 0x00000007743a7c23 */ /* 0x100fe20008000806 */
[----:B------:R-:W-:Y:S02]  /*14de0*/  FFMA R59, R117, UR7, -R6 ;  /* 0x00000007753b7c23 */ /* 0x000fe40008000806 */
[----:B------:R-:W-:-:S02]  /*14df0*/  FSETP.GEU.AND P5, PT, R56, -126, PT ;  /* 0xc2fc00003800780b */ /* 0x000fc40003fae000 */
[----:B------:R-:W-:Y:S02]  /*14e00*/  FSETP.GEU.AND P6, PT, R57, -126, PT ;  /* 0xc2fc00003900780b */ /* 0x000fe40003fce000 */
        /* <DEDUP_REMOVED lines=27> */
[----:B------:R-:W-:-:S06]  /*14fc0*/  @!P4 FMUL R83, R83, 0.5 ;  /* 0x3f0000005353c820 */ /* 0x000fcc0000400000 */
[----:B------:R-:W2:Y:S01]  /*14fd0*/  MUFU.EX2 R83, R83 ;  /* 0x0000005300537308 */ /* 0x000ea20000000800 */
[----:B-1----:R-:W-:-:S05]  /*14fe0*/  @!P6 FMUL R81, R81, R81 ;  /* 0x000000515151e220 */ /* 0x002fca0000400000 */
[----:B------:R-:W-:Y:S01]  /*14ff0*/  F2FP.F16.F32.PACK_AB R61, R81, R80 ;  /* 0x00000050513d723e */ /* 0x000fe200000000ff */
[----:B---3--:R-:W-:Y:S01]  /*15000*/  @!P3 FMUL R82, R82, R82 ;  /* 0x000000525252b220 */ /* 0x008fe20000400000 */
[----:B--2---:R-:W-:-:S05]  /*15010*/  @!P4 FMUL R83, R83, R83 ;  /* 0x000000535353c220 */ /* 0x004fca0000400000 */
[----:B------:R-:W-:-:S04]  /*15020*/  F2FP.F16.F32.PACK_AB R63, R83, R82 ;  /* 0x00000052533f723e */ /* 0x000fc800000000ff */
        /* <DEDUP_REMOVED lines=68> */
[----:B------:R-:W3:Y:S04]  /*15470*/  LDL.LU R191, [R1+0x6e8] ;  /* 0x0006e80001bf7983 */ /* 0x000ee80000300800 */
        /* <DEDUP_REMOVED lines=30> */
[----:B--2---:R-:W-:Y:S04]  /*15660*/  STL.64 [R1+0x5f0], R194 ;  /* 0x0005f0c201007387 */ /* 0x004fe80000100a00 */
[----:B---3--:R-:W-:Y:S04]  /*15670*/  STL [R1+0x5e8], R191 ;  /* 0x0005e8bf01007387 */ /* 0x008fe80000100800 */
[----:B----4-:R-:W-:Y:S04]  /*15680*/  STL.64 [R1+0x5e0], R188 ;  /* 0x0005e0bc01007387 */ /* 0x010fe80000100a00 */
        /* <DEDUP_REMOVED lines=24> */
[----:B------:R1:W-:Y:S01]  /*15810*/  STL.64 [R1+0x518], R128 ;  /* 0x0005188001007387 */ /* 0x0003e20000100a00 */
[--C-:B------:R-:W-:Y:S01]  /*15820*/  FFMA R86, R126, UR7, -R2.reuse ;  /* 0x000000077e567c23 */ /* 0x100fe20008000802 */
[----:B------:R-:W-:Y:S01]  /*15830*/  FFMA R87, R127, UR7, -R2 ;  /* 0x000000077f577c23 */ /* 0x000fe20008000802 */
[--C-:B------:R-:W-:Y:S01]  /*15840*/  FFMA R62, R124, UR7, -R6.reuse ;  /* 0x000000077c3e7c23 */ /* 0x100fe20008000806 */
[----:B------:R-:W-:-:S02]  /*15850*/  FFMA R63, R125, UR7, -R6 ;  /* 0x000000077d3f7c23 */ /* 0x000fc40008000806 */
[----:B------:R-:W2:Y:S01]  /*15860*/  LDL.LU.64 R124, [R1] ;  /* 0x00000000017c7983 */ /* 0x000ea20000300a00 */
[--C-:B------:R-:W-:Y:S01]  /*15870*/  FFMA R84, R122, UR7, -R2.reuse ;  /* 0x000000077a547c23 */ /* 0x100fe20008000802 */
[----:B------:R-:W-:Y:S01]  /*15880*/  FSETP.GEU.AND P3, PT, R62, -126, PT ;  /* 0xc2fc00003e00780b */ /* 0x000fe20003f6e000 */
[----:B------:R-:W-:Y:S01]  /*15890*/  FFMA R85, R123, UR7, -R2 ;  /* 0x000000077b557c23 */ /* 0x000fe20008000802 */
[----:B------:R-:W2:Y:S01]  /*158a0*/  LDL.LU.64 R126, [R1+0x8] ;  /* 0x00000800017e7983 */ /* 0x000ea20000300a00 */
[--C-:B------:R-:W-:Y:S01]  /*158b0*/  FFMA R60, R120, UR7, -R6.reuse ;  /* 0x00000007783c7c23 */ /* 0x100fe20008000806 */
[----:B------:R-:W-:Y:S01]  /*158c0*/  FFMA R61, R121, UR7, -R6 ;  /* 0x00000007793d7c23 */ /* 0x000fe20008000806 */
[----:B------:R-:W-:Y:S01]  /*158d0*/  FSETP.GEU.AND P4, PT, R63, -126, PT ;  /* 0xc2fc00003f00780b */ /* 0x000fe20003f8e000 */
[----:B-1----:R-:W2:Y:S02]  /*158e0*/  LDL.LU.64 R128, [R1+0x10] ;  /* 0x0000100001807983 */ /* 0x002ea40000300a00 */
[----:B------:R-:W-:-:S02]  /*158f0*/  FSETP.GEU.AND P5, PT, R60, -126, PT ;  /* 0xc2fc00003c00780b */ /* 0x000fc40003fae000 */
[----:B------:R-:W2:Y:S01]  /*15900*/  LDL.LU.64 R130, [R1+0x18] ;  /* 0x0000180001827983 */ /* 0x000ea20000300a00 */
[----:B------:R-:W-:Y:S02]  /*15910*/  FSETP.GEU.AND P6, PT, R61, -126, PT ;  /* 0xc2fc00003d00780b */ /* 0x000fe40003fce000 */
[----:B------:R-:W-:Y:S01]  /*15920*/  @!P3 FMUL R62, R62, 0.5 ;  /* 0x3f0000003e3eb820 */ /* 0x000fe20000400000 */
[----:B------:R-:W2:Y:S04]  /*15930*/  LDL.LU.64 R132, [R1+0x20] ;  /* 0x0000200001847983 */ /* 0x000ea80000300a00 */
[----:B------:R-:W2:Y:S01]  /*15940*/  LDL.LU.64 R134, [R1+0x28] ;  /* 0x0000280001867983 */ /* 0x000ea20000300a00 */
[----:B------:R-:W-:Y:S01]  /*15950*/  @!P4 FMUL R63, R63, 0.5 ;  /* 0x3f0000003f3fc820 */ /* 0x000fe20000400000 */
[----:B------:R-:W-:Y:S01]  /*15960*/  MUFU.EX2 R62, R62 ;  /* 0x0000003e003e7308 */ /* 0x000fe20000000800 */
[----:B------:R-:W-:Y:S01]  /*15970*/  @!P5 FMUL R60, R60, 0.5 ;  /* 0x3f0000003c3cd820 */ /* 0x000fe20000400000 */
[----:B------:R-:W2:Y:S02]  /*15980*/  LDL.LU.64 R136, [R1+0x30] ;  /* 0x0000300001887983 */ /* 0x000ea40000300a00 */
[----:B------:R-:W-:-:S02]  /*15990*/  @!P6 FMUL R61, R61, 0.5 ;  /* 0x3f0000003d3de820 */ /* 0x000fc40000400000 */
[----:B------:R-:W2:Y:S02]  /*159a0*/  LDL.LU.64 R138, [R1+0x38] ;  /* 0x00003800018a7983 */ /* 0x000ea40000300a00 */
[----:B------:R-:W1:Y:S02]  /*159b0*/  MUFU.EX2 R60, R60 ;  /* 0x0000003c003c7308 */ /* 0x000e640000000800 */
[----:B------:R-:W2:Y:S04]  /*159c0*/  LDL.LU.64 R140, [R1+0x40] ;  /* 0x00004000018c7983 */ /* 0x000ea80000300a00 */
[----:B------:R-:W2:Y:S02]  /*159d0*/  LDL.LU.64 R142, [R1+0x48] ;  /* 0x00004800018e7983 */ /* 0x000ea40000300a00 */
[----:B------:R-:W3:Y:S02]  /*159e0*/  MUFU.EX2 R61, R61 ;  /* 0x0000003d003d7308 */ /* 0x000ee40000000800 */
[----:B------:R-:W2:Y:S04]  /*159f0*/  LDL.LU.64 R144, [R1+0x50] ;  /* 0x0000500001907983 */ /* 0x000ea80000300a00 */
[----:B------:R-:W2:Y:S02]  /*15a00*/  LDL.LU.64 R146, [R1+0x58] ;  /* 0x0000580001927983 */ /* 0x000ea40000300a00 */
[----:B------:R-:W4:Y:S01]  /*15a10*/  MUFU.EX2 R63, R63 ;  /* 0x0000003f003f7308 */ /* 0x000f220000000800 */
[----:B-1----:R-:W-:Y:S01]  /*15a20*/  @!P5 FMUL R60, R60, R60 ;  /* 0x0000003c3c3cd220 */ /* 0x002fe20000400000 */
[----:B------:R-:W2:Y:S01]  /*15a30*/  LDL.LU.64 R148, [R1+0x60] ;  /* 0x0000600001947983 */ /* 0x000ea20000300a00 */
[----:B------:R-:W-:Y:S01]  /*15a40*/  @!P3 FMUL R62, R62, R62 ;  /* 0x0000003e3e3eb220 */ /* 0x000fe20000400000 */
[----:B------:R-:W-:-:S02]  /*15a50*/  FSETP.GEU.AND P5, PT, R84, -126, PT ;  /* 0xc2fc00005400780b */ /* 0x000fc40003fae000 */
[----:B------:R-:W2:Y:S01]  /*15a60*/  LDL.LU.64 R150, [R1+0x68] ;  /* 0x0000680001967983 */ /* 0x000ea20000300a00 */
[----:B---3--:R-:W-:-:S03]  /*15a70*/  @!P6 FMUL R61, R61, R61 ;  /* 0x0000003d3d3de220 */ /* 0x008fc60000400000 */
[----:B------:R-:W2:Y:S01]  /*15a80*/  LDL.LU.64 R152, [R1+0x70] ;  /* 0x0000700001987983 */ /* 0x000ea20000300a00 */
[----:B------:R-:W-:-:S03]  /*15a90*/  FSETP.GEU.AND P6, PT, R85, -126, PT ;  /* 0xc2fc00005500780b */ /* 0x000fc60003fce000 */
        /* <DEDUP_REMOVED lines=48> */
[----:B------:R-:W2:Y:S01]  /*15da0*/  LDL.LU.64 R250, [R1+0x1f8] ;  /* 0x0001f80001fa7983 */ /* 0x000ea20000300a00 */
[----:B----4-:R-:W-:Y:S01]  /*15db0*/  @!P4 FMUL R63, R63, R63 ;  /* 0x0000003f3f3fc220 */ /* 0x010fe20000400000 */
[----:B------:R-:W-:-:S02]  /*15dc0*/  FSETP.GEU.AND P3, PT, R86, -126, PT ;  /* 0xc2fc00005600780b */ /* 0x000fc40003f6e000 */
[----:B------:R-:W-:Y:S01]  /*15dd0*/  FSETP.GEU.AND P4, PT, R87, -126, PT ;  /* 0xc2fc00005700780b */ /* 0x000fe20003f8e000 */
[----:B------:R-:W-:Y:S01]  /*15de0*/  @!P5 FMUL R84, R84, 0.5 ;  /* 0x3f0000005454d820 */ /* 0x000fe20000400000 */
[----:B------:R-:W-:-:S09]  /*15df0*/  @!P6 FMUL R85, R85, 0.5 ;  /* 0x3f0000005555e820 */ /* 0x000fd20000400000 */
[----:B------:R-:W-:Y:S02]  /*15e00*/  @!P3 FMUL R86, R86, 0.5 ;  /* 0x3f0000005656b820 */ /* 0x000fe40000400000 */
[----:B------:R-:W-:Y:S01]  /*15e10*/  @!P4 FMUL R87, R87, 0.5 ;  /* 0x3f0000005757c820 */ /* 0x000fe20000400000 */
[----:B------:R-:W1:Y:S08]  /*15e20*/  MUFU.EX2 R84, R84 ;  /* 0x0000005400547308 */ /* 0x000e700000000800 */
[----:B------:R-:W3:Y:S08]  /*15e30*/  MUFU.EX2 R85, R85 ;  /* 0x0000005500557308 */ /* 0x000ef00000000800 */
[----:B------:R-:W4:Y:S08]  /*15e40*/  MUFU.EX2 R86, R86 ;  /* 0x0000005600567308 */ /* 0x000f300000000800 */
[----:B------:R-:W4:Y:S01]  /*15e50*/  MUFU.EX2 R87, R87 ;  /* 0x0000005700577308 */ /* 0x000f220000000800 */
[----:B-1----:R-:W-:Y:S01]  /*15e60*/  @!P5 FMUL R84, R84, R84 ;  /* 0x000000545454d220 */ /* 0x002fe20000400000 */
[----:B---3--:R-:W-:Y:S01]  /*15e70*/  @!P6 FMUL R85, R85, R85 ;  /* 0x000000555555e220 */ /* 0x008fe20000400000 */
[----:B------:R-:W-:Y:S01]  /*15e80*/  F2FP.F16.F32.PACK_AB R64, R61, R60 ;  /* 0x0000003c3d40723e */ /* 0x000fe200000000ff */
[----:B----4-:R-:W-:Y:S01]  /*15e90*/  @!P3 FMUL R86, R86, R86 ;  /* 0x000000565656b220 */ /* 0x010fe20000400000 */
[----:B------:R-:W-:Y:S01]  /*15ea0*/  F2FP.F16.F32.PACK_AB R66, R63, R62 ;  /* 0x0000003e3f42723e */ /* 0x000fe200000000ff */
[----:B------:R-:W-:Y:S01]  /*15eb0*/  UIADD3 UR10, UR8, 0x600, URZ ;  /* 0x00000600080a7890 */ /* 0x000fe2000fffe03f */
[----:B------:R-:W-:Y:S01]  /*15ec0*/  F2FP.F16.F32.PACK_AB R65, R85, R84 ;  /* 0x000000545541723e */ /* 0x000fe200000000ff */
[----:B------:R-:W-:-:S05]  /*15ed0*/  @!P4 FMUL R87, R87, R87 ;  /* 0x000000575757c220 */ /* 0x000fca0000400000 */
[----:B------:R-:W-:Y:S01]  /*15ee0*/  F2FP.F16.F32.PACK_AB R67, R87, R86 ;  /* 0x000000565743723e */ /* 0x000fe200000000ff */
[----:B------:R-:W-:-:S03]  /*15ef0*/  UMOV UR11, 0x40000040 ;  /* 0x40000040000b7882 */ /* 0x000fc60000000000 */
[----:B--2---:R-:W-:-:S06]  /*15f00*/  WARPGROUP.ARRIVE ;  /* 0x00000000000079c5 */ /* 0x004fcc0000000000 */
        /* <DEDUP_REMOVED lines=50> */
[----:B-1----:R-:W3:Y:S04]  /*16230*/  LDL.LU.64 R194, [R1+0x5f0] ;  /* 0x0005f00001c27983 */ /* 0x002ee80000300a00 */
[----:B------:R-:W4:Y:S04]  /*16240*/  LDL.LU R191, [R1+0x5e8] ;  /* 0x0005e80001bf7983 */ /* 0x000f280000300800 */
        /* <DEDUP_REMOVED lines=10> */
[----:B------:R-:W-:-:S03]  /*162f0*/  MOV R92, R124 ;  /* 0x0000007c005c7202 */ /* 0x000fc60000000f00 */
[----:B------:R-:W4:Y:S01]  /*16300*/  LDL.LU.64 R168, [R1+0x590] ;  /* 0x0005900001a87983 */ /* 0x000f220000300a00 */
[----:B------:R-:W-:-:S03]  /*16310*/  MOV R124, R156 ;  /* 0x0000009c007c7202 */ /* 0x000fc60000000f00 */
[----:B------:R-:W4:Y:S01]  /*16320*/  LDL.LU.64 R166, [R1+0x588] ;  /* 0x0005880001a67983 */ /* 0x000f220000300a00 */
[----:B------:R-:W-:-:S03]  /*16330*/  MOV R122, R154 ;  /* 0x0000009a007a7202 */ /* 0x000fc60000000f00 */
[----:B------:R-:W4:Y:S01]  /*16340*/  LDL.LU.64 R164, [R1+0x580] ;  /* 0x0005800001a47983 */ /* 0x000f220000300a00 */
[----:B------:R-:W-:-:S03]  /*16350*/  IMAD.MOV.U32 R123, RZ, RZ, R155 ;  /* 0x000000ffff7b7224 */ /* 0x000fc600078e009b */
[----:B------:R-:W4:Y:S01]  /*16360*/  LDL.LU.64 R162, [R1+0x578] ;  /* 0x0005780001a27983 */ /* 0x000f220000300a00 */
[----:B------:R-:W-:Y:S01]  /*16370*/  MOV R120, R152 ;  /* 0x0000009800787202 */ /* 0x000fe20000000f00 */
[----:B------:R-:W-:Y:S02]  /*16380*/  IMAD.MOV.U32 R121, RZ, RZ, R153 ;  /* 0x000000ffff797224 */ /* 0x000fe400078e0099 */
[----:B------:R-:W4:Y:S01]  /*16390*/  LDL.LU.64 R158, [R1+0x570] ;  /* 0x00057000019e7983 */ /* 0x000f220000300a00 */
[----:B------:R-:W-:Y:S01]  /*163a0*/  MOV R110, R142 ;  /* 0x0000008e006e7202 */ /* 0x000fe20000000f00 */
[----:B------:R-:W-:Y:S02]  /*163b0*/  IMAD.MOV.U32 R111, RZ, RZ, R143 ;  /* 0x000000ffff6f7224 */ /* 0x000fe400078e008f */
[----:B------:R-:W4:Y:S01]  /*163c0*/  LDL.LU.64 R156, [R1+0x568] ;  /* 0x00056800019c7983 */ /* 0x000f220000300a00 */
[----:B------:R-:W-:Y:S01]  /*163d0*/  MOV R108, R140 ;  /* 0x0000008c006c7202 */ /* 0x000fe20000000f00 */
[----:B------:R-:W-:-:S02]  /*163e0*/  IMAD.MOV.U32 R109, RZ, RZ, R141 ;  /* 0x000000ffff6d7224 */ /* 0x000fc400078e008d */
        /* <DEDUP_REMOVED lines=18> */
[----:B------:R-:W3:Y:S01]  /*16510*/  LDL.LU.64 R134, [R1+0x530] ;  /* 0x0005300001867983 */ /* 0x000ee20000300a00 */
[----:B------:R-:W-:-:S03]  /*16520*/  IMAD.MOV.U32 R93, RZ, RZ, R125 ;  /* 0x000000ffff5d7224 */ /* 0x000fc600078e007d */
[----:B------:R-:W4:Y:S01]  /*16530*/  LDL.LU.64 R132, [R1+0x528] ;  /* 0x0005280001847983 */ /* 0x000f220000300a00 */
[----:B------:R-:W-:-:S03]  /*16540*/  MOV R94, R126 ;  /* 0x0000007e005e7202 */ /* 0x000fc60000000f00 */
[----:B------:R-:W3:Y:S01]  /*16550*/  LDL.LU.64 R130, [R1+0x520] ;  /* 0x0005200001827983 */ /* 0x000ee20000300a00 */
[----:B------:R-:W-:-:S03]  /*16560*/  IMAD.MOV.U32 R95, RZ, RZ, R127 ;  /* 0x000000ffff5f7224 */ /* 0x000fc600078e007f */
[----:B------:R-:W4:Y:S04]  /*16570*/  LDL.LU.64 R128, [R1+0x518] ;  /* 0x0005180001807983 */ /* 0x000f280000300a00 */
        /* <DEDUP_REMOVED lines=15> */
[----:B------:R-:W-:-:S03]  /*16670*/  MOV R112, R144 ;  /* 0x0000009000707202 */ /* 0x000fc60000000f00 */
[----:B------:R-:W2:Y:S01]  /*16680*/  LDL.LU R219, [R1+0xc0] ;  /* 0x0000c00001db7983 */ /* 0x000ea20000300800 */
[----:B------:R-:W-:-:S03]  /*16690*/  IMAD.MOV.U32 R113, RZ, RZ, R145 ;  /* 0x000000ffff717224 */ /* 0x000fc600078e0091 */
        /* <DEDUP_REMOVED lines=88> */
[----:B------:R-:W-:-:S02]  /*16c20*/  FFMA R67, R133, UR7, -R6 ;  /* 0x0000000785437c23 */ /* 0x000fc40008000806 */
[----:B------:R-:W-:Y:S02]  /*16c30*/  FSETP.GEU.AND P5, PT, R64, -126, PT ;  /* 0xc2fc00004000780b */ /* 0x000fe40003fae000 */
        /* <DEDUP_REMOVED lines=8> */
[----:B------:R-:W4:Y:S08]  /*16cc0*/  MUFU.EX2 R65, R65 ;  /* 0x0000004100417308 */ /* 0x000f300000000800 */
[----:B------:R-:W4:Y:S08]  /*16cd0*/  MUFU.EX2 R66, R66 ;  /* 0x0000004200427308 */ /* 0x000f300000000800 */
[----:B------:R-:W4:Y:S01]  /*16ce0*/  MUFU.EX2 R67, R67 ;  /* 0x0000004300437308 */ /* 0x000f220000000800 */
[--C-:B---3--:R-:W-:Y:S01]  /*16cf0*/  FFMA R88, R130, UR7, -R2.reuse ;  /* 0x0000000782587c23 */ /* 0x108fe20008000802 */
[--C-:B------:R-:W-:Y:S01]  /*16d00*/  FFMA R89, R131, UR7, -R2.reuse ;  /* 0x0000000783597c23 */ /* 0x100fe20008000802 */
[--C-:B------:R-:W-:Y:S01]  /*16d10*/  FFMA R90, R134, UR7, -R2.reuse ;  /* 0x00000007865a7c23 */ /* 0x100fe20008000802 */
[----:B------:R-:W-:Y:S01]  /*16d20*/  FFMA R91, R135, UR7, -R2 ;  /* 0x00000007875b7c23 */ /* 0x000fe20008000802 */
[----:B-1----:R-:W-:Y:S01]  /*16d30*/  @!P5 FMUL R64, R64, R64 ;  /* 0x000000404040d220 */ /* 0x002fe20000400000 */
[----:B----4-:R-:W-:Y:S01]  /*16d40*/  @!P6 FMUL R65, R65, R65 ;  /* 0x000000414141e220 */ /* 0x010fe20000400000 */
[----:B------:R-:W-:Y:S01]  /*16d50*/  FSETP.GEU.AND P5, PT, R88, -126, PT ;  /* 0xc2fc00005800780b */ /* 0x000fe20003fae000 */
[----:B------:R-:W-:Y:S01]  /*16d60*/  @!P3 FMUL R66, R66, R66 ;  /* 0x000000424242b220 */ /* 0x000fe20000400000 */
[----:B------:R-:W-:-:S02]  /*16d70*/  FSETP.GEU.AND P6, PT, R89, -126, PT ;  /* 0xc2fc00005900780b */ /* 0x000fc40003fce000 */
[----:B------:R-:W-:Y:S01]  /*16d80*/  FSETP.GEU.AND P3, PT, R90, -126, PT ;  /* 0xc2fc00005a00780b */ /* 0x000fe20003f6e000 */
[----:B------:R-:W-:Y:S01]  /*16d90*/  @!P4 FMUL R67, R67, R67 ;  /* 0x000000434343c220 */ /* 0x000fe20000400000 */
[----:B------:R-:W-:-:S07]  /*16da0*/  FSETP.GEU.AND P4, PT, R91, -126, PT ;  /* 0xc2fc00005b00780b */ /* 0x000fce0003f8e000 */
[----:B------:R-:W-:Y:S01]  /*16db0*/  @!P5 FMUL R88, R88, 0.5 ;  /* 0x3f0000005858d820 */ /* 0x000fe20000400000 */
[----:B------:R-:W-:Y:S01]  /*16dc0*/  STL.64 [R1+0x510], R194 ;  /* 0x000510c201007387 */ /* 0x000fe20000100a00 */
[----:B------:R-:W-:Y:S02]  /*16dd0*/  @!P6 FMUL R89, R89, 0.5 ;  /* 0x3f0000005959e820 */ /* 0x000fe40000400000 */
[----:B------:R-:W-:Y:S01]  /*16de0*/  @!P3 FMUL R90, R90, 0.5 ;  /* 0x3f0000005a5ab820 */ /* 0x000fe20000400000 */
[----:B------:R-:W-:Y:S01]  /*16df0*/  STL [R1+0x508], R191 ;  /* 0x000508bf01007387 */ /* 0x000fe20000100800 */
[----:B------:R-:W-:-:S03]  /*16e00*/  @!P4 FMUL R91, R91, 0.5 ;  /* 0x3f0000005b5bc820 */ /* 0x000fc60000400000 */
[----:B------:R-:W-:Y:S01]  /*16e10*/  STL.64 [R1+0x500], R188 ;  /* 0x000500bc01007387 */ /* 0x000fe20000100a00 */
[----:B------:R-:W1:Y:S03]  /*16e20*/  MUFU.EX2 R88, R88 ;  /* 0x0000005800587308 */ /* 0x000e660000000800 */
[----:B------:R-:W-:Y:S04]  /*16e30*/  STL.64 [R1+0x4f8], R186 ;  /* 0x0004f8ba01007387 */ /* 0x000fe80000100a00 */
[----:B------:R-:W-:Y:S01]  /*16e40*/  STL.64 [R1+0x4f0], R184 ;  /* 0x0004f0b801007387 */ /* 0x000fe20000100a00 */
[----:B------:R-:W3:Y:S03]  /*16e50*/  MUFU.EX2 R89, R89 ;  /* 0x0000005900597308 */ /* 0x000ee60000000800 */
[----:B------:R-:W-:Y:S05]  /*16e60*/  STL.64 [R1+0x4e8], R182 ;  /* 0x0004e8b601007387 */ /* 0x000fea0000100a00 */
[----:B------:R-:W4:Y:S01]  /*16e70*/  MUFU.EX2 R90, R90 ;  /* 0x0000005a005a7308 */ /* 0x000f220000000800 */
[----:B------:R-:W-:Y:S04]  /*16e80*/  STL.64 [R1+0x4e0], R180 ;  /* 0x0004e0b401007387 */ /* 0x000fe80000100a00 */
[----:B------:R-:W-:Y:S03]  /*16e90*/  STL.64 [R1+0x4d8], R178 ;  /* 0x0004d8b201007387 */ /* 0x000fe60000100a00 */
[----:B------:R-:W4:Y:S01]  /*16ea0*/  MUFU.EX2 R91, R91 ;  /* 0x0000005b005b7308 */ /* 0x000f220000000800 */
        /* <DEDUP_REMOVED lines=10> */
[----:B-1----:R-:W-:-:S03]  /*16f50*/  @!P5 FMUL R88, R88, R88 ;  /* 0x000000585858d220 */ /* 0x002fc60000400000 */
[----:B------:R1:W-:Y:S01]  /*16f60*/  STL.64 [R1+0x480], R154 ;  /* 0x0004809a01007387 */ /* 0x0003e20000100a00 */
[----:B---3--:R-:W-:Y:S01]  /*16f70*/  @!P6 FMUL R89, R89, R89 ;  /* 0x000000595959e220 */ /* 0x008fe20000400000 */
[----:B----4-:R-:W-:Y:S02]  /*16f80*/  @!P3 FMUL R90, R90, R90 ;  /* 0x0000005a5a5ab220 */ /* 0x010fe40000400000 */
[----:B------:R3:W-:Y:S01]  /*16f90*/  STL.64 [R1+0x478], R152 ;  /* 0x0004789801007387 */ /* 0x0007e20000100a00 */
[----:B------:R-:W-:-:S03]  /*16fa0*/  @!P4 FMUL R91, R91, R91 ;  /* 0x0000005b5b5bc220 */ /* 0x000fc60000400000 */
[----:B------:R4:W-:Y:S01]  /*16fb0*/  STL.64 [R1+0x470], R142 ;  /* 0x0004708e01007387 */ /* 0x0009e20000100a00 */
[----:B--2---:R-:W-:Y:S01]  /*16fc0*/  IMAD.MOV.U32 R156, RZ, RZ, R211 ;  /* 0x000000ffff9c7224 */ /* 0x004fe200078e00d3 */
[----:B------:R-:W-:Y:S02]  /*16fd0*/  MOV R157, R210 ;  /* 0x000000d2009d7202 */ /* 0x000fe40000000f00 */
[----:B------:R2:W-:Y:S01]  /*16fe0*/  STL.64 [R1+0x468], R140 ;  /* 0x0004688c01007387 */ /* 0x0005e20000100a00 */
[----:B-1----:R-:W-:Y:S01]  /*16ff0*/  IMAD.MOV.U32 R154, RZ, RZ, R213 ;  /* 0x000000ffff9a7224 */ /* 0x002fe200078e00d5 */
[----:B------:R-:W-:Y:S01]  /*17000*/  MOV R155, R212 ;  /* 0x000000d4009b7202 */ /* 0x000fe20000000f00 */
[----:B------:R-:W-:Y:S01]  /*17010*/  IMAD.MOV.U32 R158, RZ, RZ, R209 ;  /* 0x000000ffff9e7224 */ /* 0x000fe200078e00d1 */
[----:B------:R-:W-:Y:S01]  /*17020*/  STL.64 [R1+0x460], R138 ;  /* 0x0004608a01007387 */ /* 0x000fe20000100a00 */
[----:B---3--:R-:W-:Y:S01]  /*17030*/  IMAD.MOV.U32 R152, RZ, RZ, R215 ;  /* 0x000000ffff987224 */ /* 0x008fe200078e00d7 */
[----:B------:R-:W-:Y:S01]  /*17040*/  MOV R153, R214 ;  /* 0x000000d600997202 */ /* 0x000fe20000000f00 */
[----:B------:R-:W-:Y:S01]  /*17050*/  IMAD.MOV.U32 R162, RZ, RZ, R207 ;  /* 0x000000ffffa27224 */ /* 0x000fe200078e00cf */
[----:B------:R1:W-:Y:S01]  /*17060*/  STL.64 [R1+0x458], R136 ;  /* 0x0004588801007387 */ /* 0x0003e20000100a00 */
[----:B----4-:R-:W-:Y:S01]  /*17070*/  IMAD.MOV.U32 R142, RZ, RZ, R217 ;  /* 0x000000ffff8e7224 */ /* 0x010fe200078e00d9 */
[----:B------:R-:W-:Y:S01]  /*17080*/  MOV R143, R216 ;  /* 0x000000d8008f7202 */ /* 0x000fe20000000f00 */
[----:B------:R-:W-:Y:S01]  /*17090*/  IMAD.MOV.U32 R164, RZ, RZ, R205 ;  /* 0x000000ffffa47224 */ /* 0x000fe200078e00cd */
[----:B--2---:R-:W-:Y:S01]  /*170a0*/  MOV R141, R218 ;  /* 0x000000da008d7202 */ /* 0x004fe20000000f00 */
        /* <DEDUP_REMOVED lines=22> */
[----:B-1----:R-:W-:Y:S01]  /*17210*/  IMAD.MOV.U32 R136, RZ, RZ, R223 ;  /* 0x000000ffff887224 */ /* 0x002fe200078e00df */
        /* <DEDUP_REMOVED lines=24> */
[----:B------:R-:W-:-:S02]  /*173a0*/  MOV R195, R35 ;  /* 0x0000002300c37202 */ /* 0x000fc40000000f00 */
[----:B------:R-:W-:Y:S02]  /*173b0*/  MOV R197, R33 ;  /* 0x0000002100c57202 */ /* 0x000fe40000000f00 */
[----:B------:R-:W-:Y:S01]  /*173c0*/  MOV R199, R31 ;  /* 0x0000001f00c77202 */ /* 0x000fe20000000f00 */
[----:B------:R-:W-:Y:S01]  /*173d0*/  IMAD.MOV.U32 R200, RZ, RZ, R30 ;  /* 0x000000ffffc87224 */ /* 0x000fe200078e001e */
[----:B------:R-:W-:Y:S02]  /*173e0*/  F2FP.F16.F32.PACK_AB R68, R65, R64 ;  /* 0x000000404144723e */ /* 0x000fe400000000ff */
[----:B------:R-:W-:Y:S01]  /*173f0*/  MOV R201, R29 ;  /* 0x0000001d00c97202 */ /* 0x000fe20000000f00 */
[----:B------:R-:W-:Y:S01]  /*17400*/  UIADD3 UR10, UR8, 0x680, URZ ;  /* 0x00000680080a7890 */ /* 0x000fe2000fffe03f */
[----:B------:R-:W-:Y:S01]  /*17410*/  F2FP.F16.F32.PACK_AB R70, R67, R66 ;  /* 0x000000424346723e */ /* 0x000fe200000000ff */
[----:B------:R-:W-:Y:S01]  /*17420*/  IMAD.MOV.U32 R202, RZ, RZ, R24 ;  /* 0x000000ffffca7224 */ /* 0x000fe200078e0018 */
[----:B------:R-:W-:-:S02]  /*17430*/  F2FP.F16.F32.PACK_AB R69, R89, R88 ;  /* 0x000000585945723e */ /* 0x000fc400000000ff */
        /* <DEDUP_REMOVED lines=18> */
[----:B------:R-:W-:-:S05]  /*17560*/  UMOV UR11, 0x40000040 ;  /* 0x40000040000b7882 */ /* 0x000fca0000000000 */
        /* <DEDUP_REMOVED lines=111> */
[----:B------:R-:W2:Y:S04]  /*17c60*/  LDL.LU.64 R124, [R1] ;  /* 0x00000000017c7983 */ /* 0x000ea80000300a00 */
[----:B------:R-:W2:Y:S04]  /*17c70*/  LDL.LU.64 R126, [R1+0x8] ;  /* 0x00000800017e7983 */ /* 0x000ea80000300a00 */
[----:B------:R-:W2:Y:S01]  /*17c80*/  LDL.LU.64 R128, [R1+0x10] ;  /* 0x0000100001807983 */ /* 0x000ea20000300a00 */
[----:B------:R-:W-:-:S03]  /*17c90*/  FFMA R92, R138, UR7, -R2 ;  /* 0x000000078a5c7c23 */ /* 0x000fc60008000802 */
[----:B------:R-:W2:Y:S01]  /*17ca0*/  LDL.LU.64 R130, [R1+0x18] ;  /* 0x0000180001827983 */ /* 0x000ea20000300a00 */
[--C-:B------:R-:W-:Y:S01]  /*17cb0*/  FFMA R68, R136, UR7, -R6.reuse ;  /* 0x0000000788447c23 */ /* 0x100fe20008000806 */
[----:B------:R-:W-:Y:S02]  /*17cc0*/  FFMA R69, R137, UR7, -R6 ;  /* 0x0000000789457c23 */ /* 0x000fe40008000806 */
[----:B------:R-:W2:Y:S01]  /*17cd0*/  LDL.LU.64 R132, [R1+0x20] ;  /* 0x0000200001847983 */ /* 0x000ea20000300a00 */
[----:B------:R-:W-:Y:S01]  /*17ce0*/  FFMA R93, R139, UR7, -R2 ;  /* 0x000000078b5d7c23 */ /* 0x000fe20008000802 */
[--C-:B------:R-:W-:Y:S02]  /*17cf0*/  FFMA R70, R140, UR7, -R6.reuse ;  /* 0x000000078c467c23 */ /* 0x100fe40008000806 */
[----:B------:R-:W2:Y:S01]  /*17d00*/  LDL.LU.64 R134, [R1+0x28] ;  /* 0x0000280001867983 */ /* 0x000ea20000300a00 */
[----:B------:R-:W-:Y:S01]  /*17d10*/  FFMA R71, R141, UR7, -R6 ;  /* 0x000000078d477c23 */ /* 0x000fe20008000806 */
[----:B------:R-:W-:-:S02]  /*17d20*/  FFMA R94, R142, UR7, -R2 ;  /* 0x000000078e5e7c23 */ /* 0x000fc40008000802 */
[----:B------:R-:W2:Y:S01]  /*17d30*/  LDL.LU.64 R136, [R1+0x30] ;  /* 0x0000300001887983 */ /* 0x000ea20000300a00 */
[----:B------:R-:W-:-:S03]  /*17d40*/  FFMA R95, R143, UR7, -R2 ;  /* 0x000000078f5f7c23 */ /* 0x000fc60008000802 */
        /* <DEDUP_REMOVED lines=71> */
[----:B------:R-:W-:-:S02]  /*181c0*/  FSETP.GEU.AND P5, PT, R92, -126, PT ;  /* 0xc2fc00005c00780b */ /* 0x000fc40003fae000 */
[----:B------:R-:W-:Y:S01]  /*181d0*/  FSETP.GEU.AND P6, PT, R93, -126, PT ;  /* 0xc2fc00005d00780b */ /* 0x000fe20003fce000 */
[----:B----4-:R-:W-:Y:S01]  /*181e0*/  @!P3 FMUL R70, R70, R70 ;  /* 0x000000464646b220 */ /* 0x010fe20000400000 */
[----:B------:R-:W-:Y:S01]  /*181f0*/  FSETP.GEU.AND P3, PT, R94, -126, PT ;  /* 0xc2fc00005e00780b */ /* 0x000fe20003f6e000 */
[----:B------:R-:W-:Y:S01]  /*18200*/  @!P4 FMUL R71, R71, R71 ;  /* 0x000000474747c220 */ /* 0x000fe20000400000 */
[----:B------:R-:W-:-:S07]  /*18210*/  FSETP.GEU.AND P4, PT, R95, -126, PT ;  /* 0xc2fc00005f00780b */ /* 0x000fce0003f8e000 */
[----:B------:R-:W-:Y:S02]  /*18220*/  @!P5 FMUL R92, R92, 0.5 ;  /* 0x3f0000005c5cd820 */ /* 0x000fe40000400000 */
[----:B------:R-:W-:Y:S02]  /*18230*/  @!P6 FMUL R93, R93, 0.5 ;  /* 0x3f0000005d5de820 */ /* 0x000fe40000400000 */
[----:B------:R-:W-:Y:S02]  /*18240*/  @!P3 FMUL R94, R94, 0.5 ;  /* 0x3f0000005e5eb820 */ /* 0x000fe40000400000 */
[----:B------:R-:W1:Y:S01]  /*18250*/  MUFU.EX2 R92, R92 ;  /* 0x0000005c005c7308 */ /* 0x000e620000000800 */
[----:B------:R-:W-:-:S07]  /*18260*/  @!P4 FMUL R95, R95, 0.5 ;  /* 0x3f0000005f5fc820 */ /* 0x000fce0000400000 */
        /* <DEDUP_REMOVED lines=58> */
[----:B-1----:R-:W4:Y:S04]  /*18610*/  LDL.LU.64 R194, [R1+0x450] ;  /* 0x0004500001c27983 */ /* 0x002f280000300a00 */
[----:B------:R-:W4:Y:S04]  /*18620*/  LDL.LU R191, [R1+0x448] ;  /* 0x0004480001bf7983 */ /* 0x000f280000300800 */
[----:B------:R-:W4:Y:S04]  /*18630*/  LDL.LU.64 R188, [R1+0x440] ;  /* 0x0004400001bc7983 */ /* 0x000f280000300a00 */
[----:B------:R-:W4:Y:S04]  /*18640*/  LDL.LU.64 R186, [R1+0x438] ;  /* 0x0004380001ba7983 */ /* 0x000f280000300a00 */
[----:B------:R-:W4:Y:S04]  /*18650*/  LDL.LU.64 R184, [R1+0x430] ;  /* 0x0004300001b87983 */ /* 0x000f280000300a00 */
[----:B------:R-:W4:Y:S04]  /*18660*/  LDL.LU.64 R182, [R1+0x428] ;  /* 0x0004280001b67983 */ /* 0x000f280000300a00 */
[----:B------:R-:W4:Y:S01]  /*18670*/  LDL.LU.64 R180, [R1+0x420] ;  /* 0x0004200001b47983 */ /* 0x000f220000300a00 */
[----:B------:R-:W-:-:S03]  /*18680*/  IMAD.MOV.U32 R45, RZ, RZ, R124 ;  /* 0x000000ffff2d7224 */ /* 0x000fc600078e007c */
[----:B------:R-:W4:Y:S01]  /*18690*/  LDL.LU.64 R178, [R1+0x418] ;  /* 0x0004180001b27983 */ /* 0x000f220000300a00 */
[----:B------:R-:W-:-:S03]  /*186a0*/  IMAD.MOV.U32 R124, RZ, RZ, R168 ;  /* 0x000000ffff7c7224 */ /* 0x000fc600078e00a8 */
[----:B------:R-:W4:Y:S01]  /*186b0*/  LDL.LU.64 R176, [R1+0x410] ;  /* 0x0004100001b07983 */ /* 0x000f220000300a00 */
[----:B------:R-:W-:-:S03]  /*186c0*/  IMAD.MOV.U32 R122, RZ, RZ, R166 ;  /* 0x000000ffff7a7224 */ /* 0x000fc600078e00a6 */
[----:B------:R-:W4:Y:S01]  /*186d0*/  LDL.LU.64 R174, [R1+0x408] ;  /* 0x0004080001ae7983 */ /* 0x000f220000300a00 */
[----:B------:R-:W-:-:S03]  /*186e0*/  MOV R123, R167 ;  /* 0x000000a7007b7202 */ /* 0x000fc60000000f00 */
[----:B------:R-:W4:Y:S01]  /*186f0*/  LDL.LU.64 R172, [R1+0x400] ;  /* 0x0004000001ac7983 */ /* 0x000f220000300a00 */
[----:B------:R-:W-:Y:S01]  /*18700*/  IMAD.MOV.U32 R120, RZ, RZ, R164 ;  /* 0x000000ffff787224 */ /* 0x000fe200078e00a4 */
[----:B------:R-:W-:Y:S02]  /*18710*/  MOV R121, R165 ;  /* 0x000000a500797202 */ /* 0x000fe40000000f00 */
[----:B------:R-:W4:Y:S01]  /*18720*/  LDL.LU.64 R170, [R1+0x3f8] ;  /* 0x0003f80001aa7983 */ /* 0x000f220000300a00 */
[----:B------:R-:W-:Y:S01]  /*18730*/  IMAD.MOV.U32 R118, RZ, RZ, R162 ;  /* 0x000000ffff767224 */ /* 0x000fe200078e00a2 */
[----:B------:R-:W-:Y:S02]  /*18740*/  MOV R119, R163 ;  /* 0x000000a300777202 */ /* 0x000fe40000000f00 */
[----:B------:R-:W4:Y:S01]  /*18750*/  LDL.LU.64 R168, [R1+0x3f0] ;  /* 0x0003f00001a87983 */ /* 0x000f220000300a00 */
[----:B------:R-:W-:Y:S01]  /*18760*/  IMAD.MOV.U32 R114, RZ, RZ, R158 ;  /* 0x000000ffff727224 */ /* 0x000fe200078e009e */
[----:B------:R-:W-:-:S02]  /*18770*/  MOV R115, R159 ;  /* 0x0000009f00737202 */ /* 0x000fc40000000f00 */
        /* <DEDUP_REMOVED lines=10> */
[----:B------:R-:W-:-:S03]  /*18820*/  MOV R42, R125 ;  /* 0x0000007d002a7202 */ /* 0x000fc60000000f00 */
[----:B------:R-:W4:Y:S01]  /*18830*/  LDL.LU.64 R156, [R1+0x3c8] ;  /* 0x0003c800019c7983 */ /* 0x000f220000300a00 */
[----:B------:R-:W-:-:S03]  /*18840*/  IMAD.MOV.U32 R43, RZ, RZ, R126 ;  /* 0x000000ffff2b7224 */ /* 0x000fc600078e007e */
[----:B------:R-:W4:Y:S01]  /*18850*/  LDL.LU.64 R154, [R1+0x3c0] ;  /* 0x0003c000019a7983 */ /* 0x000f220000300a00 */
[----:B------:R-:W-:-:S03]  /*18860*/  MOV R40, R127 ;  /* 0x0000007f00287202 */ /* 0x000fc60000000f00 */
[----:B------:R-:W4:Y:S01]  /*18870*/  LDL.LU.64 R152, [R1+0x3b8] ;  /* 0x0003b80001987983 */ /* 0x000f220000300a00 */
[----:B------:R-:W-:-:S03]  /*18880*/  IMAD.MOV.U32 R41, RZ, RZ, R128 ;  /* 0x000000ffff297224 */ /* 0x000fc600078e0080 */
[----:B------:R-:W4:Y:S01]  /*18890*/  LDL.LU R125, [R1+0xb4] ;  /* 0x0000b400017d7983 */ /* 0x000f220000300800 */
[----:B------:R-:W-:-:S03]  /*188a0*/  MOV R35, R129 ;  /* 0x0000008100237202 */ /* 0x000fc60000000f00 */
[----:B------:R-:W4:Y:S01]  /*188b0*/  LDL.LU R126, [R1+0xb8] ;  /* 0x0000b800017e7983 */ /* 0x000f220000300800 */
        /* <DEDUP_REMOVED lines=35> */
[----:B------:R-:W-:-:S03]  /*18af0*/  IMAD.MOV.U32 R100, RZ, RZ, R144 ;  /* 0x000000ffff647224 */ /* 0x000fc600078e0090 */
[----:B------:R-:W4:Y:S04]  /*18b00*/  LDL.LU R18, [R1+0x110] ;  /* 0x0001100001127983 */ /* 0x000f280000300800 */
[----:B------:R-:W4:Y:S01]  /*18b10*/  LDL.LU R11, [R1+0x114] ;  /* 0x00011400010b7983 */ /* 0x000f220000300800 */
[----:B------:R-:W-:-:S03]  /*18b20*/  MOV R101, R145 ;  /* 0x0000009100657202 */ /* 0x000fc60000000f00 */
[----:B------:R-:W4:Y:S04]  /*18b30*/  LDL.LU R12, [R1+0x118] ;  /* 0x00011800010c7983 */ /* 0x000f280000300800 */
[----:B------:R-:W4:Y:S01]  /*18b40*/  LDL.LU R14, [R1+0x11c] ;  /* 0x00011c00010e7983 */ /* 0x000f220000300800 */
[----:B------:R-:W-:-:S03]  /*18b50*/  MOV R105, R149 ;  /* 0x0000009500697202 */ /* 0x000fc60000000f00 */
[----:B------:R-:W4:Y:S04]  /*18b60*/  LDL.LU R144, [R1+0x3b0] ;  /* 0x0003b00001907983 */ /* 0x000f280000300800 */
[----:B------:R-:W4:Y:S04]  /*18b70*/  LDL.LU R13, [R1+0x120] ;  /* 0x00012000010d7983 */ /* 0x000f280000300800 */
[----:B------:R-:W4:Y:S04]  /*18b80*/  LDL.LU R145, [R1+0x3ac] ;  /* 0x0003ac0001917983 */ /* 0x000f280000300800 */
[----:B--2---:R-:W2:Y:S04]  /*18b90*/  LDL.LU R220, [R1+0x124] ;  /* 0x0001240001dc7983 */ /* 0x004ea80000300800 */
[----:B------:R-:W4:Y:S01]  /*18ba0*/  LDL.LU R149, [R1+0x3a8] ;  /* 0x0003a80001957983 */ /* 0x000f220000300800 */
[----:B------:R-:W-:-:S03]  /*18bb0*/  IMAD.MOV.U32 R104, RZ, RZ, R148 ;  /* 0x000000ffff687224 */ /* 0x000fc600078e0094 */
[----:B------:R-:W2:Y:S01]  /*18bc0*/  LDL.LU R219, [R1+0x128] ;  /* 0x0001280001db7983 */ /* 0x000ea20000300800 */
[----:B------:R-:W-:-:S03]  /*18bd0*/  IMAD.MOV.U32 R102, RZ, RZ, R146 ;  /* 0x000000ffff667224 */ /* 0x000fc600078e0092 */
[----:B------:R-:W2:Y:S01]  /*18be0*/  LDL.LU R148, [R1+0x3a4] ;  /* 0x0003a40001947983 */ /* 0x000ea20000300800 */
[----:B------:R-:W-:-:S03]  /*18bf0*/  MOV R103, R147 ;  /* 0x0000009300677202 */ /* 0x000fc60000000f00 */
[----:B------:R-:W2:Y:S01]  /*18c00*/  LDL.LU R218, [R1+0x12c] ;  /* 0x00012c0001da7983 */ /* 0x000ea20000300800 */
[----:B------:R-:W-:-:S03]  /*18c10*/  MOV R107, R151 ;  /* 0x00000097006b7202 */ /* 0x000fc60000000f00 */
[----:B------:R-:W2:Y:S04]  /*18c20*/  LDL.LU R146, [R1+0x3a0] ;  /* 0x0003a00001927983 */ /* 0x000ea80000300800 */
        /* <DEDUP_REMOVED lines=35> */
[----:B---3--:R-:W3:Y:S04]  /*18e60*/  LDL.LU R251, [R1+0x178] ;  /* 0x0001780001fb7983 */ /* 0x008ee80000300800 */
        /* <DEDUP_REMOVED lines=30> */
[----:B------:R-:W-:-:S03]  /*19050*/  IMAD.MOV.U32 R116, RZ, RZ, R160 ;  /* 0x000000ffff747224 */ /* 0x000fc600078e00a0 */
[----:B------:R-:W3:Y:S04]  /*19060*/  LDL.LU R193, [R1+0x35c] ;  /* 0x00035c0001c17983 */ /* 0x000ee80000300800 */
[----:B------:R-:W3:Y:S01]  /*19070*/  LDL.LU R74, [R1+0x1f4] ;  /* 0x0001f400014a7983 */ /* 0x000ee20000300800 */
[----:B------:R-:W-:-:S03]  /*19080*/  MOV R117, R161 ;  /* 0x000000a100757202 */ /* 0x000fc60000000f00 */
[----:B------:R-:W3:Y:S04]  /*19090*/  LDL.LU R190, [R1+0x358] ;  /* 0x0003580001be7983 */ /* 0x000ee80000300800 */
[----:B------:R-:W3:Y:S04]  /*190a0*/  LDL.LU R73, [R1+0x1f8] ;  /* 0x0001f80001497983 */ /* 0x000ee80000300800 */
[----:B------:R-:W3:Y:S04]  /*190b0*/  LDL.LU R160, [R1+0x354] ;  /* 0x0003540001a07983 */ /* 0x000ee80000300800 */
[----:B------:R-:W3:Y:S04]  /*190c0*/  LDL.LU R72, [R1+0x1fc] ;  /* 0x0001fc0001487983 */ /* 0x000ee80000300800 */
[----:B------:R-:W3:Y:S01]  /*190d0*/  LDL.LU R161, [R1+0x350] ;  /* 0x0003500001a17983 */ /* 0x000ee20000300800 */
[--C-:B----4-:R-:W-:Y:S01]  /*190e0*/  FFMA R149, R149, UR7, -R6.reuse ;  /* 0x0000000795957c23 */ /* 0x110fe20008000806 */
[--C-:B------:R-:W-:Y:S01]  /*190f0*/  FFMA R144, R144, UR7, -R6.reuse ;  /* 0x0000000790907c23 */ /* 0x100fe20008000806 */
[----:B------:R-:W-:Y:S01]  /*19100*/  FFMA R145, R145, UR7, -R6 ;  /* 0x0000000791917c23 */ /* 0x000fe20008000806 */
[----:B------:R-:W-:-:S02]  /*19110*/  FADD R189, R195, R189 ;  /* 0x000000bdc3bd7221 */ /* 0x000fc40000000000 */
[----:B------:R-:W-:Y:S02]  /*19120*/  FSETP.GEU.AND P3, PT, R149, -126, PT ;  /* 0xc2fc00009500780b */ /* 0x000fe40003f6e000 */
[----:B------:R-:W-:Y:S02]  /*19130*/  FSETP.GEU.AND P5, PT, R144, -126, PT ;  /* 0xc2fc00009000780b */ /* 0x000fe40003fae000 */
[----:B------:R-:W-:Y:S01]  /*19140*/  FSETP.GEU.AND P6, PT, R145, -126, PT ;  /* 0xc2fc00009100780b */ /* 0x000fe20003fce000 */
[----:B------:R-:W-:Y:S01]  /*19150*/  FADD R188, R189, R188 ;  /* 0x000000bcbdbc7221 */ /* 0x000fe20000000000 */
[----:B--2---:R-:W-:-:S03]  /*19160*/  FFMA R6, R148, UR7, -R6 ;  /* 0x0000000794067c23 */ /* 0x004fc60008000806 */
[----:B------:R-:W-:Y:S02]  /*19170*/  FADD R187, R188, R187 ;  /* 0x000000bbbcbb7221 */ /* 0x000fe40000000000 */
[----:B------:R-:W-:Y:S01]  /*19180*/  FSETP.GEU.AND P4, PT, R6, -126, PT ;  /* 0xc2fc00000600780b */ /* 0x000fe20003f8e000 */
[----:B------:R-:W-:Y:S01]  /*19190*/  FADD R186, R194, R186 ;  /* 0x000000bac2ba7221 */ /* 0x000fe20000000000 */
[----:B------:R-:W-:Y:S01]  /*191a0*/  FADD R182, R187, R182 ;  /* 0x000000b6bbb67221 */ /* 0x000fe20000000000 */
[----:B------:R-:W-:Y:S01]  /*191b0*/  @!P3 FMUL R149, R149, 0.5 ;  /* 0x3f0000009595b820 */ /* 0x000fe20000400000 */
[----:B------:R-:W-:Y:S02]  /*191c0*/  @!P5 FMUL R144, R144, 0.5 ;  /* 0x3f0000009090d820 */ /* 0x000fe40000400000 */
[----:B------:R-:W-:Y:S01]  /*191d0*/  @!P6 FMUL R145, R145, 0.5 ;  /* 0x3f0000009191e820 */ /* 0x000fe20000400000 */
[----:B------:R-:W-:Y:S01]  /*191e0*/  FADD R185, R186, R185 ;  /* 0x000000b9bab97221 */ /* 0x000fe20000000000 */
[----:B------:R-:W-:Y:S01]  /*191f0*/  FADD R181, R182, R181 ;  /* 0x000000b5b6b57221 */ /* 0x000fe20000000000 */
[----:B------:R-:W1:Y:S02]  /*19200*/  MUFU.EX2 R149, R149 ;  /* 0x0000009500957308 */ /* 0x000e640000000800 */
[----:B------:R-:W-:Y:S01]  /*19210*/  FADD R184, R185, R184 ;  /* 0x000000b8b9b87221 */ /* 0x000fe20000000000 */
[----:B------:R-:W-:Y:S01]  /*19220*/  FADD R180, R181, R180 ;  /* 0x000000b4b5b47221 */ /* 0x000fe20000000000 */
[----:B------:R-:W-:-:S04]  /*19230*/  @!P4 FMUL R6, R6, 0.5 ;  /* 0x3f0000000606c820 */ /* 0x000fc80000400000 */
[----:B------:R-:W2:Y:S01]  /*19240*/  MUFU.EX2 R144, R144 ;  /* 0x0000009000907308 */ /* 0x000ea20000000800 */
[----:B------:R-:W-:Y:S01]  /*19250*/  FADD R183, R184, R183 ;  /* 0x000000b7b8b77221 */ /* 0x000fe20000000000 */
[----:B------:R-:W-:-:S06]  /*19260*/  FADD R180, R180, R179 ;  /* 0x000000b3b4b47221 */ /* 0x000fcc0000000000 */
[----:B------:R-:W4:Y:S01]  /*19270*/  MUFU.EX2 R145, R145 ;  /* 0x0000009100917308 */ /* 0x000f220000000800 */
[----:B------:R-:W-:Y:S01]  /*19280*/  FADD R183, R183, R178 ;  /* 0x000000b2b7b77221 */ /* 0x000fe20000000000 */
[----:B------:R-:W-:Y:S01]  /*19290*/  FADD R180, R180, R174 ;  /* 0x000000aeb4b47221 */ /* 0x000fe20000000000 */
[--C-:B------:R-:W-:Y:S01]  /*192a0*/  FFMA R151, R151, UR7, -R2.reuse ;  /* 0x0000000797977c23 */ /* 0x100fe20008000802 */
[----:B------:R-:W-:Y:S01]  /*192b0*/  FFMA R146, R146, UR7, -R2 ;  /* 0x0000000792927c23 */ /* 0x000fe20008000802 */
[----:B------:R-:W-:-:S03]  /*192c0*/  FADD R183, R183, R177 ;  /* 0x000000b1b7b77221 */ /* 0x000fc60000000000 */
[----:B------:R-:W4:Y:S01]  /*192d0*/  MUFU.EX2 R6, R6 ;  /* 0x0000000600067308 */ /* 0x000f220000000800 */
[----:B------:R-:W-:Y:S01]  /*192e0*/  FADD R180, R180, R173 ;  /* 0x000000adb4b47221 */ /* 0x000fe20000000000 */
[----:B------:R-:W-:Y:S01]  /*192f0*/  FFMA R147, R147, UR7, -R2 ;  /* 0x0000000793937c23 */ /* 0x000fe20008000802 */
[----:B-1----:R-:W-:Y:S01]  /*19300*/  @!P3 FMUL R149, R149, R149 ;  /* 0x000000959595b220 */ /* 0x002fe20000400000 */
[----:B------:R-:W-:Y:S01]  /*19310*/  FADD R183, R183, R176 ;  /* 0x000000b0b7b77221 */ /* 0x000fe20000000000 */
[----:B------:R-:W-:Y:S01]  /*19320*/  FADD R180, R180, R172 ;  /* 0x000000acb4b47221 */ /* 0x000fe20000000000 */
[----:B------:R-:W-:Y:S01]  /*19330*/  FSETP.GEU.AND P3, PT, R151, -126, PT ;  /* 0xc2fc00009700780b */ /* 0x000fe20003f6e000 */
[----:B--2---:R-:W-:Y:S01]  /*19340*/  @!P5 FMUL R144, R144, R144 ;  /* 0x000000909090d220 */ /* 0x004fe20000400000 */
[----:B------:R-:W-:Y:S01]  /*19350*/  FSETP.GEU.AND P5, PT, R146, -126, PT ;  /* 0xc2fc00009200780b */ /* 0x000fe20003fae000 */
[----:B----4-:R-:W-:Y:S01]  /*19360*/  @!P6 FMUL R145, R145, R145 ;  /* 0x000000919191e220 */ /* 0x010fe20000400000 */
[----:B------:R-:W-:Y:S01]  /*19370*/  FSETP.GEU.AND P6, PT, R147, -126, PT ;  /* 0xc2fc00009300780b */ /* 0x000fe20003fce000 */
[----:B------:R-:W-:Y:S01]  /*19380*/  FADD R183, R183, R175 ;  /* 0x000000afb7b77221 */ /* 0x000fe20000000000 */
[----:B------:R-:W-:Y:S01]  /*19390*/  FADD R180, R180, R171 ;  /* 0x000000abb4b47221 */ /* 0x000fe20000000000 */
[----:B------:R-:W-:-:S02]  /*193a0*/  FFMA R2, R150, UR7, -R2 ;  /* 0x0000000796027c23 */ /* 0x000fc40008000802 */
[----:B------:R-:W-:Y:S01]  /*193b0*/  FADD R183, R183, R170 ;  /* 0x000000aab7b77221 */ /* 0x000fe20000000000 */
[----:B------:R-:W-:Y:S01]  /*193c0*/  FADD R180, R180, R166 ;  /* 0x000000a6b4b47221 */ /* 0x000fe20000000000 */
[----:B------:R-:W-:Y:S01]  /*193d0*/  @!P4 FMUL R6, R6, R6 ;  /* 0x000000060606c220 */ /* 0x000fe20000400000 */
[----:B------:R-:W-:Y:S01]  /*193e0*/  FSETP.GEU.AND P4, PT, R2, -126, PT ;  /* 0xc2fc00000200780b */ /* 0x000fe20003f8e000 */
[----:B------:R-:W-:Y:S01]  /*193f0*/  FADD R183, R183, R169 ;  /* 0x000000a9b7b77221 */ /* 0x000fe20000000000 */
[----:B------:R-:W-:Y:S01]  /*19400*/  FADD R180, R180, R165 ;  /* 0x000000a5b4b47221 */ /* 0x000fe20000000000 */
[----:B------:R-:W-:Y:S01]  /*19410*/  @!P3 FMUL R151, R151, 0.5 ;  /* 0x3f0000009797b820 */ /* 0x000fe20000400000 */
[----:B------:R-:W-:Y:S01]  /*19420*/  @!P5 FMUL R146, R146, 0.5 ;  /* 0x3f0000009292d820 */ /* 0x000fe20000400000 */
[----:B------:R-:W-:Y:S01]  /*19430*/  @!P6 FMUL R147, R147, 0.5 ;  /* 0x3f0000009393e820 */ /* 0x000fe20000400000 */
[----:B------:R-:W-:Y:S01]  /*19440*/  FADD R183, R183, R168 ;  /* 0x000000a8b7b77221 */ /* 0x000fe20000000000 */
[----:B------:R-:W-:-:S02]  /*19450*/  FADD R180, R180, R164 ;  /* 0x000000a4b4b47221 */ /* 0x000fc40000000000 */
[----:B------:R-:W1:Y:S01]  /*19460*/  MUFU.EX2 R151, R151 ;  /* 0x0000009700977308 */ /* 0x000e620000000800 */
[----:B------:R-:W-:Y:S01]  /*19470*/  FADD R183, R183, R167 ;  /* 0x000000a7b7b77221 */ /* 0x000fe20000000000 */
[----:B------:R-:W-:Y:S02]  /*19480*/  FADD R180, R180, R163 ;  /* 0x000000a3b4b47221 */ /* 0x000fe40000000000 */
[----:B------:R-:W-:Y:S01]  /*19490*/  @!P4 FMUL R2, R2, 0.5 ;  /* 0x3f0000000202c820 */ /* 0x000fe20000400000 */
[----:B------:R-:W-:-:S03]  /*194a0*/  FADD R183, R183, R162 ;  /* 0x000000a2b7b77221 */ /* 0x000fc60000000000 */
[----:B------:R-:W2:Y:S01]  /*194b0*/  MUFU.EX2 R146, R146 ;  /* 0x0000009200927308 */ /* 0x000ea20000000800 */
[----:B------:R-:W-:-:S07]  /*194c0*/  FADD R180, R180, R156 ;  /* 0x0000009cb4b47221 */ /* 0x000fce0000000000 */
[----:B------:R-:W4:Y:S01]  /*194d0*/  MUFU.EX2 R147, R147 ;  /* 0x0000009300937308 */ /* 0x000f220000000800 */
[----:B------:R-:W-:Y:S01]  /*194e0*/  FADD R183, R183, R159 ;  /* 0x0000009fb7b77221 */ /* 0x000fe20000000000 */
[----:B------:R-:W-:Y:S01]  /*194f0*/  FADD R180, R180, R155 ;  /* 0x0000009bb4b47221 */ /* 0x000fe20000000000 */
[----:B------:R-:W-:Y:S02]  /*19500*/  STL.64 [R1+0x298], R206 ;  /* 0x000298ce01007387 */ /* 0x000fe40000100a00 */
[----:B------:R-:W-:Y:S01]  /*19510*/  FADD R183, R183, R158 ;  /* 0x0000009eb7b77221 */ /* 0x000fe20000000000 */
[----:B------:R-:W-:Y:S02]  /*19520*/  FADD R180, R180, R154 ;  /* 0x0000009ab4b47221 */ /* 0x000fe40000000000 */
[----:B------:R-:W4:Y:S01]  /*19530*/  MUFU.EX2 R2, R2 ;  /* 0x0000000200027308 */ /* 0x000f220000000800 */
[----:B------:R-:W-:Y:S01]  /*19540*/  STL.64 [R1+0x290], R204 ;  /* 0x000290cc01007387 */ /* 0x000fe20000100a00 */
[----:B------:R-:W-:Y:S01]  /*19550*/  FADD R183, R183, R157 ;  /* 0x0000009db7b77221 */ /* 0x000fe20000000000 */
[----:B------:R-:W-:-:S02]  /*19560*/  FADD R180, R180, R153 ;  /* 0x00000099b4b47221 */ /* 0x000fc40000000000 */
[----:B------:R-:W-:Y:S01]  /*19570*/  STL.64 [R1+0x288], R202 ;  /* 0x000288ca01007387 */ /* 0x000fe20000100a00 */
[----:B-1----:R-:W-:-:S03]  /*19580*/  @!P3 FMUL R151, R151, R151 ;  /* 0x000000979797b220 */ /* 0x002fc60000400000 */
[----:B------:R-:W-:Y:S01]  /*19590*/  STL.64 [R1+0x280], R200 ;  /* 0x000280c801007387 */ /* 0x000fe20000100a00 */
[----:B--2---:R-:W-:Y:S01]  /*195a0*/  @!P5 FMUL R146, R146, R146 ;  /* 0x000000929292d220 */ /* 0x004fe20000400000 */
[----:B----4-:R-:W-:Y:S02]  /*195b0*/  @!P6 FMUL R147, R147, R147 ;  /* 0x000000939393e220 */ /* 0x010fe40000400000 */
[----:B------:R-:W-:Y:S01]  /*195c0*/  STL.64 [R1+0x278], R198 ;  /* 0x000278c601007387 */ /* 0x000fe20000100a00 */
[----:B------:R-:W-:Y:S01]  /*195d0*/  FADD R183, R183, R152 ;  /* 0x00000098b7b77221 */ /* 0x000fe20000000000 */
[----:B------:R-:W-:-:S03]  /*195e0*/  FADD R180, R180, R28 ;  /* 0x0000001cb4b47221 */ /* 0x000fc60000000000 */
[----:B------:R-:W-:Y:S01]  /*195f0*/  FADD R183, R183, R39 ;  /* 0x00000027b7b77221 */ /* 0x000fe20000000000 */
[----:B------:R-:W-:Y:S01]  /*19600*/  FADD R180, R180, R27 ;  /* 0x0000001bb4b47221 */ /* 0x000fe20000000000 */
[----:B------:R1:W-:Y:S01]  /*19610*/  STL.64 [R1+0x270], R196 ;  /* 0x000270c401007387 */ /* 0x0003e20000100a00 */
[----:B------:R-:W-:Y:S01]  /*19620*/  @!P4 FMUL R2, R2, R2 ;  /* 0x000000020202c220 */ /* 0x000fe20000400000 */
[----:B------:R-:W-:Y:S01]  /*19630*/  FADD R183, R183, R38 ;  /* 0x00000026b7b77221 */ /* 0x000fe20000000000 */
[----:B------:R-:W-:Y:S01]  /*19640*/  FADD R180, R180, R26 ;  /* 0x0000001ab4b47221 */ /* 0x000fe20000000000 */
[----:B------:R-:W-:Y:S01]  /*19650*/  F2FP.F16.F32.PACK_AB R76, R145, R144 ;  /* 0x00000090914c723e */ /* 0x000fe200000000ff */
[----:B------:R-:W-:Y:S02]  /*19660*/  IMAD.MOV.U32 R153, RZ, RZ, R220 ;  /* 0x000000ffff997224 */ /* 0x000fe400078e00dc */
[----:B------:R-:W-:Y:S01]  /*19670*/  FADD R26, R183, R37 ;  /* 0x00000025b71a7221 */ /* 0x000fe20000000000 */
[----:B------:R-:W-:Y:S01]  /*19680*/  FADD R25, R180, R25 ;  /* 0x00000019b4197221 */ /* 0x000fe20000000000 */
[----:B------:R-:W-:Y:S01]  /*19690*/  F2FP.F16.F32.PACK_AB R78, R149, R6 ;  /* 0x00000006954e723e */ /* 0x000fe200000000ff */
[----:B------:R-:W-:Y:S01]  /*196a0*/  IMAD.MOV.U32 R155, RZ, RZ, R218 ;  /* 0x000000ffff9b7224 */ /* 0x000fe200078e00da */
[----:B------:R-:W-:Y:S01]  /*196b0*/  F2FP.F16.F32.PACK_AB R77, R147, R146 ;  /* 0x00000092934d723e */ /* 0x000fe200000000ff */
[----:B------:R-:W-:Y:S01]  /*196c0*/  IMAD.MOV.U32 R157, RZ, RZ, R216 ;  /* 0x000000ffff9d7224 */ /* 0x000fe200078e00d8 */
        /* <DEDUP_REMOVED lines=15> */
[----:B---3--:R-:W-:Y:S01]  /*197c0*/  IMAD.MOV.U32 R175, RZ, RZ, R250 ;  /* 0x000000ffffaf7224 */ /* 0x008fe200078e00fa */
[----:B------:R-:W-:-:S02]  /*197d0*/  MOV R164, R209 ;  /* 0x000000d100a47202 */ /* 0x000fc40000000f00 */
[----:B------:R-:W-:Y:S02]  /*197e0*/  MOV R166, R10 ;  /* 0x0000000a00a67202 */ /* 0x000fe40000000f00 */
[----:B------:R-:W-:Y:S01]  /*197f0*/  MOV R168, R8 ;  /* 0x0000000800a87202 */ /* 0x000fe20000000f00 */
[----:B------:R-:W-:Y:S01]  /*19800*/  IMAD.MOV.U32 R177, RZ, RZ, R248 ;  /* 0x000000ffffb17224 */ /* 0x000fe200078e00f8 */
[----:B------:R-:W-:Y:S02]  /*19810*/  MOV R170, R4 ;  /* 0x0000000400aa7202 */ /* 0x000fe40000000f00 */
[----:B------:R-:W-:Y:S02]  /*19820*/  MOV R172, R221 ;  /* 0x000000dd00ac7202 */ /* 0x000fe40000000f00 */
[----:B------:R-:W-:Y:S02]  /*19830*/  MOV R174, R251 ;  /* 0x000000fb00ae7202 */ /* 0x000fe40000000f00 */
[----:B------:R-:W-:Y:S01]  /*19840*/  MOV R176, R249 ;  /* 0x000000f900b07202 */ /* 0x000fe20000000f00 */
[----:B------:R-:W-:Y:S01]  /*19850*/  IMAD.MOV.U32 R179, RZ, RZ, R246 ;  /* 0x000000ffffb37224 */ /* 0x000fe200078e00f6 */
[----:B------:R-:W-:-:S02]  /*19860*/  MOV R178, R247 ;  /* 0x000000f700b27202 */ /* 0x000fc40000000f00 */
[----:B------:R-:W-:Y:S01]  /*19870*/  MOV R180, R245 ;  /* 0x000000f500b47202 */ /* 0x000fe20000000f00 */
[----:B------:R-:W-:Y:S01]  /*19880*/  UIADD3 UR8, UR8, 0x780, URZ ;  /* 0x0000078008087890 */ /* 0x000fe2000fffe03f */
        /* <DEDUP_REMOVED lines=9> */
[----:B------:R-:W-:Y:S01]  /*19920*/  UMOV UR10, UR8 ;  /* 0x00000008000a7c82 */ /* 0x000fe20008000000 */
[----:B------:R-:W-:Y:S01]  /*19930*/  UMOV UR11, 0x40000040 ;  /* 0x40000040000b7882 */ /* 0x000fe20000000000 */
[----:B------:R-:W-:Y:S01]  /*19940*/  MOV R194, R231 ;  /* 0x000000e700c27202 */ /* 0x000fe20000000f00 */
[----:B------:R-:W-:Y:S01]  /*19950*/  IMAD.MOV.U32 R195, RZ, RZ, R230 ;  /* 0x000000ffffc37224 */ /* 0x000fe200078e00e6 */
[----:B-1----:R-:W-:Y:S01]  /*19960*/  MOV R196, R229 ;  /* 0x000000e500c47202 */ /* 0x002fe20000000f00 */
[----:B------:R-:W-:Y:S01]  /*19970*/  IMAD.MOV.U32 R197, RZ, RZ, R228 ;  /* 0x000000ffffc57224 */ /* 0x000fe200078e00e4 */
[----:B------:R-:W-:Y:S01]  /*19980*/  MOV R198, R227 ;  /* 0x000000e300c67202 */ /* 0x000fe20000000f00 */
[----:B------:R-:W-:Y:S01]  /*19990*/  IMAD.MOV.U32 R199, RZ, RZ, R226 ;  /* 0x000000ffffc77224 */ /* 0x000fe200078e00e2 */
[----:B------:R-:W-:Y:S01]  /*199a0*/  MOV R200, R225 ;  /* 0x000000e100c87202 */ /* 0x000fe20000000f00 */
[----:B------:R-:W-:Y:S01]  /*199b0*/  IMAD.MOV.U32 R201, RZ, RZ, R224 ;  /* 0x000000ffffc97224 */ /* 0x000fe200078e00e0 */
[----:B------:R-:W-:Y:S04]  /*199c0*/  STL.64 [R1+0x268], R192 ;  /* 0x000268c001007387 */ /* 0x000fe80000100a00 */
[----:B------:R-:W-:Y:S01]  /*199d0*/  STL.64 [R1+0x260], R190 ;  /* 0x000260be01007387 */ /* 0x000fe20000100a00 */
[----:B------:R-:W-:Y:S01]  /*199e0*/  MOV R202, R223 ;  /* 0x000000df00ca7202 */ /* 0x000fe20000000f00 */
[----:B------:R-:W-:Y:S01]  /*199f0*/  IMAD.MOV.U32 R203, RZ, RZ, R222 ;  /* 0x000000ffffcb7224 */ /* 0x000fe200078e00de */
[----:B------:R-:W-:Y:S01]  /*19a00*/  MOV R204, R75 ;  /* 0x0000004b00cc7202 */ /* 0x000fe20000000f00 */
[----:B------:R-:W-:Y:S04]  /*19a10*/  STL.64 [R1+0x258], R160 ;  /* 0x000258a001007387 */ /* 0x000fe80000100a00 */
[----:B------:R-:W-:Y:S04]  /*19a20*/  STL [R1+0x254], R151 ;  /* 0x0002549701007387 */ /* 0x000fe80000100800 */
[----:B------:R-:W-:Y:S04]  /*19a30*/  STL [R1+0x250], R149 ;  /* 0x0002509501007387 */ /* 0x000fe80000100800 */
[----:B------:R-:W-:Y:S04]  /*19a40*/  STL.64 [R1+0x248], R146 ;  /* 0x0002489201007387 */ /* 0x000fe80000100a00 */
[----:B------:R-:W-:Y:S04]  /*19a50*/  STL.64 [R1+0x240], R144 ;  /* 0x0002409001007387 */ /* 0x000fe80000100a00 */
[----:B------:R-:W-:Y:S04]  /*19a60*/  STL.64 [R1+0x238], R94 ;  /* 0x0002385e01007387 */ /* 0x000fe80000100a00 */
[----:B------:R1:W-:Y:S04]  /*19a70*/  STL.64 [R1+0x230], R92 ;  /* 0x0002305c01007387 */ /* 0x0003e80000100a00 */
[----:B------:R2:W-:Y:S04]  /*19a80*/  STL.64 [R1+0x228], R90 ;  /* 0x0002285a01007387 */ /* 0x0005e80000100a00 */
[----:B------:R3:W-:Y:S04]  /*19a90*/  STL.64 [R1+0x220], R88 ;  /* 0x0002205801007387 */ /* 0x0007e80000100a00 */
[----:B------:R4:W-:Y:S01]  /*19aa0*/  STL.64 [R1+0x218], R86 ;  /* 0x0002185601007387 */ /* 0x0009e20000100a00 */
[----:B-1----:R-:W-:-:S03]  /*19ab0*/  MOV R92, R30 ;  /* 0x0000001e005c7202 */ /* 0x002fc60000000f00 */
[----:B------:R1:W-:Y:S01]  /*19ac0*/  STL.64 [R1+0x210], R84 ;  /* 0x0002105401007387 */ /* 0x0003e20000100a00 */
[----:B--2---:R-:W-:Y:S01]  /*19ad0*/  MOV R90, R32 ;  /* 0x00000020005a7202 */ /* 0x004fe20000000f00 */
[----:B------:R-:W-:Y:S02]  /*19ae0*/  IMAD.MOV.U32 R91, RZ, RZ, R29 ;  /* 0x000000ffff5b7224 */ /* 0x000fe400078e001d */
        /* <DEDUP_REMOVED lines=8> */
[----:B-1----:R-:W-:Y:S01]  /*19b70*/  IMAD.MOV.U32 R85, RZ, RZ, R35 ;  /* 0x000000ffff557224 */ /* 0x002fe200078e0023 */
[----:B------:R-:W-:Y:S01]  /*19b80*/  MOV R84, R41 ;  /* 0x0000002900547202 */ /* 0x000fe20000000f00 */
[----:B------:R-:W-:Y:S01]  /*19b90*/  IMAD.MOV.U32 R93, RZ, RZ, R23 ;  /* 0x000000ffff5d7224 */ /* 0x000fe200078e0017 */
[----:B------:R-:W-:Y:S01]  /*19ba0*/  MOV R146, R20 ;  /* 0x0000001400927202 */ /* 0x000fe20000000f00 */
[----:B--2---:R-:W-:Y:S01]  /*19bb0*/  IMAD.MOV.U32 R83, RZ, RZ, R40 ;  /* 0x000000ffff537224 */ /* 0x004fe200078e0028 */
[----:B------:R-:W-:Y:S01]  /*19bc0*/  MOV R82, R43 ;  /* 0x0000002b00527202 */ /* 0x000fe20000000f00 */
[----:B------:R-:W-:Y:S01]  /*19bd0*/  IMAD.MOV.U32 R95, RZ, RZ, R21 ;  /* 0x000000ffff5f7224 */ /* 0x000fe200078e0015 */
[----:B------:R-:W-:Y:S01]  /*19be0*/  MOV R160, R213 ;  /* 0x000000d500a07202 */ /* 0x000fe20000000f00 */
[----:B---3--:R-:W-:Y:S01]  /*19bf0*/  IMAD.MOV.U32 R81, RZ, RZ, R42 ;  /* 0x000000ffff517224 */ /* 0x008fe200078e002a */
        /* <DEDUP_REMOVED lines=8> */
[----:B------:R-:W2:Y:S01]  /*19c80*/  LDL.LU R45, [R1+0x34c] ;  /* 0x00034c00012d7983 */ /* 0x000ea20000300800 */
[----:B------:R-:W-:-:S02]  /*19c90*/  IMAD.MOV.U32 R161, RZ, RZ, R212 ;  /* 0x000000ffffa17224 */ /* 0x000fc400078e00d4 */
[----:B------:R-:W-:Y:S01]  /*19ca0*/  IMAD.MOV.U32 R191, RZ, RZ, R234 ;  /* 0x000000ffffbf7224 */ /* 0x000fe200078e00ea */
[----:B------:R-:W3:Y:S01]  /*19cb0*/  LDL.LU R42, [R1+0x348] ;  /* 0x00034800012a7983 */ /* 0x000ee20000300800 */
[----:B------:R-:W-:Y:S02]  /*19cc0*/  IMAD.MOV.U32 R193, RZ, RZ, R232 ;  /* 0x000000ffffc17224 */ /* 0x000fe400078e00e8 */
[----:B------:R-:W-:Y:S01]  /*19cd0*/  IMAD.MOV.U32 R205, RZ, RZ, R74 ;  /* 0x000000ffffcd7224 */ /* 0x000fe200078e004a */
[----:B------:R-:W4:Y:S01]  /*19ce0*/  LDL.LU R43, [R1+0x344] ;  /* 0x00034400012b7983 */ /* 0x000f220000300800 */
[----:B------:R-:W-:-:S03]  /*19cf0*/  IMAD.MOV.U32 R207, RZ, RZ, R72 ;  /* 0x000000ffffcf7224 */ /* 0x000fc600078e0048 */
[----:B------:R-:W2:Y:S03]  /*19d00*/  LDL.LU R40, [R1+0x340] ;  /* 0x0003400001287983 */ /* 0x000ea60000300800 */
[----:B------:R-:W-:Y:S01]  /*19d10*/  WARPGROUP.ARRIVE ;  /* 0x00000000000079c5 */ /* 0x000fe20000000000 */
[----:B------:R-:W3:Y:S04]  /*19d20*/  LDL.LU R41, [R1+0x33c] ;  /* 0x00033c0001297983 */ /* 0x000ee80000300800 */
[----:B------:R-:W4:Y:S01]  /*19d30*/  LDL.LU R35, [R1+0x338] ;  /* 0x0003380001237983 */ /* 0x000f220000300800 */
[----:B------:R-:W-:Y:S03]  /*19d40*/  HGMMA.64x256x16.F32 R80, R76, gdesc[UR8].tnspB, R80, gsb0 ;  /* 0x43e000084c507df0 */ /* 0x000fe60008000850 */
[----:B------:R-:W2:Y:S04]  /*19d50*/  LDL.LU R36, [R1+0x334] ;  /* 0x0003340001247983 */ /* 0x000ea80000300800 */
[----:B------:R-:W3:Y:S04]  /*19d60*/  LDL.LU R33, [R1+0x330] ;  /* 0x0003300001217983 */ /* 0x000ee80000300800 */
[----:B------:R-:W4:Y:S04]  /*19d70*/  LDL.LU R34, [R1+0x32c] ;  /* 0x00032c0001227983 */ /* 0x000f280000300800 */
[----:B------:R-:W2:Y:S04]  /*19d80*/  LDL.LU R31, [R1+0x328] ;  /* 0x00032800011f7983 */ /* 0x000ea80000300800 */
[----:B------:R-:W2:Y:S04]  /*19d90*/  LDL.LU R32, [R1+0x324] ;  /* 0x0003240001207983 */ /* 0x000ea80000300800 */
[----:B------:R-:W3:Y:S04]  /*19da0*/  LDL.LU R29, [R1+0x320] ;  /* 0x00032000011d7983 */ /* 0x000ee80000300800 */
[----:B------:R-:W4:Y:S04]  /*19db0*/  LDL.LU R30, [R1+0x31c] ;  /* 0x00031c00011e7983 */ /* 0x000f280000300800 */
[----:B------:R-:W2:Y:S04]  /*19dc0*/  LDL.LU R23, [R1+0x318] ;  /* 0x0003180001177983 */ /* 0x000ea80000300800 */
[----:B------:R-:W3:Y:S04]  /*19dd0*/  LDL.LU R24, [R1+0x314] ;  /* 0x0003140001187983 */ /* 0x000ee80000300800 */
[----:B------:R-:W4:Y:S04]  /*19de0*/  LDL.LU R21, [R1+0x310] ;  /* 0x0003100001157983 */ /* 0x000f280000300800 */
[----:B------:R-:W2:Y:S04]  /*19df0*/  LDL.LU R22, [R1+0x30c] ;  /* 0x00030c0001167983 */ /* 0x000ea80000300800 */
[----:B------:R-:W3:Y:S04]  /*19e00*/  LDL.LU R19, [R1+0x308] ;  /* 0x0003080001137983 */ /* 0x000ee80000300800 */
[----:B------:R-:W3:Y:S04]  /*19e10*/  LDL.LU R20, [R1+0x304] ;  /* 0x0003040001147983 */ /* 0x000ee80000300800 */
[----:B------:R-:W4:Y:S04]  /*19e20*/  LDL.LU R17, [R1+0x300] ;  /* 0x0003000001117983 */ /* 0x000f280000300800 */
[----:B------:R-:W2:Y:S04]  /*19e30*/  LDL.LU R18, [R1+0x2fc] ;  /* 0x0002fc0001127983 */ /* 0x000ea80000300800 */
[----:B------:R-:W3:Y:S04]  /*19e40*/  LDL.LU R11, [R1+0x2f8] ;  /* 0x0002f800010b7983 */ /* 0x000ee80000300800 */
[----:B------:R-:W4:Y:S04]  /*19e50*/  LDL.LU R12, [R1+0x2f4] ;  /* 0x0002f400010c7983 */ /* 0x000f280000300800 */
[----:B------:R-:W2:Y:S04]  /*19e60*/  LDL.LU R14, [R1+0x2f0] ;  /* 0x0002f000010e7983 */ /* 0x000ea80000300800 */
[----:B------:R-:W4:Y:S04]  /*19e70*/  LDL.LU R13, [R1+0x2ec] ;  /* 0x0002ec00010d7983 */ /* 0x000f280000300800 */
[----:B------:R1:W5:Y:S04]  /*19e80*/  LDL.LU R220, [R1+0x2e8] ;  /* 0x0002e80001dc7983 */ /* 0x0003680000300800 */
        /* <DEDUP_REMOVED lines=17> */
[----:B------:R1:W5:Y:S01]  /*19fa0*/  LDL.LU R3, [R1+0x2a0] ;  /* 0x0002a00001037983 */ /* 0x0003620000300800 */
[----:B------:R-:W-:-:S03]  /*19fb0*/  WARPGROUP.DEPBAR.LE gsb0, 0x0 ;  /* 0x00008000000079c5 */ /* 0x000fc60000010000 */
        /* <DEDUP_REMOVED lines=64> */
[----:B-1----:R1:W5:Y:S04]  /*1a3c0*/  LDL.LU.64 R206, [R1+0x298] ;  /* 0x0002980001ce7983 */ /* 0x0023680000300a00 */
[----:B------:R1:W5:Y:S04]  /*1a3d0*/  LDL.LU.64 R204, [R1+0x290] ;  /* 0x0002900001cc7983 */ /* 0x0003680000300a00 */
[----:B------:R1:W5:Y:S04]  /*1a3e0*/  LDL.LU.64 R202, [R1+0x288] ;  /* 0x0002880001ca7983 */ /* 0x0003680000300a00 */
[----:B------:R1:W5:Y:S04]  /*1a3f0*/  LDL.LU.64 R200, [R1+0x280] ;  /* 0x0002800001c87983 */ /* 0x0003680000300a00 */
[----:B------:R1:W5:Y:S04]  /*1a400*/  LDL.LU.64 R198, [R1+0x278] ;  /* 0x0002780001c67983 */ /* 0x0003680000300a00 */
[----:B------:R1:W5:Y:S04]  /*1a410*/  LDL.LU.64 R196, [R1+0x270] ;  /* 0x0002700001c47983 */ /* 0x0003680000300a00 */
[----:B------:R-:W4:Y:S04]  /*1a420*/  LDL.LU.64 R192, [R1+0x268] ;  /* 0x0002680001c07983 */ /* 0x000f280000300a00 */
[----:B------:R-:W4:Y:S04]  /*1a430*/  LDL.LU.64 R190, [R1+0x260] ;  /* 0x0002600001be7983 */ /* 0x000f280000300a00 */
[----:B------:R1:W5:Y:S04]  /*1a440*/  LDL.LU.64 R160, [R1+0x258] ;  /* 0x0002580001a07983 */ /* 0x0003680000300a00 */
[----:B------:R-:W4:Y:S04]  /*1a450*/  LDL.LU R151, [R1+0x254] ;  /* 0x0002540001977983 */ /* 0x000f280000300800 */
        /* <DEDUP_REMOVED lines=11> */
[----:B------:R-:W-:Y:S01]  /*1a510*/  FADD R7, R26, R7 ;  /* 0x000000071a077221 */ /* 0x000fe20000000000 */
[----:B------:R-:W-:-:S03]  /*1a520*/  FADD R16, R25, R16 ;  /* 0x0000001019107221 */ /* 0x000fc60000000000 */
[----:B------:R-:W-:Y:S01]  /*1a530*/  FADD R7, R7, R0 ;  /* 0x0000000007077221 */ /* 0x000fe20000000000 */
[----:B------:R-:W-:-:S03]  /*1a540*/  FADD R16, R16, R15 ;  /* 0x0000000f10107221 */ /* 0x000fc60000000000 */
[----:B--2---:R-:W-:Y:S01]  /*1a550*/  FADD R14, R7, R14 ;  /* 0x0000000e070e7221 */ /* 0x004fe20000000000 */
[----:B---3--:R-:W-:-:S03]  /*1a560*/  FADD R11, R16, R11 ;  /* 0x0000000b100b7221 */ /* 0x008fc60000000000 */
[----:B----4-:R-:W-:Y:S01]  /*1a570*/  FADD R14, R14, R13 ;  /* 0x0000000d0e0e7221 */ /* 0x010fe20000000000 */
[----:B------:R-:W-:-:S03]  /*1a580*/  FADD R12, R11, R12 ;  /* 0x0000000c0b0c7221 */ /* 0x000fc60000000000 */
[----:B------:R-:W-:Y:S01]  /*1a590*/  FADD R17, R14, R17 ;  /* 0x000000110e117221 */ /* 0x000fe20000000000 */
        /* <DEDUP_REMOVED lines=31> */
[----:B------:R-:W-:-:S04]  /*1a790*/  FADD R56, R51, R56 ;  /* 0x0000003833387221 */ /* 0x000fc80000000000 */
        /* <DEDUP_REMOVED lines=11> */
[----:B------:R-:W-:Y:S01]  /*1a850*/  FADD R68, R67, R68 ;  /* 0x0000004443447221 */ /* 0x000fe20000000000 */
[----:B------:R-:W-:-:S03]  /*1a860*/  USEL UR6, UR6, URZ, UP0 ;  /* 0x0000003f06067287 */ /* 0x000fc60008000000 */
[----:B------:R-:W-:Y:S01]  /*1a870*/  FADD R69, R68, R69 ;  /* 0x0000004544457221 */ /* 0x000fe20000000000 */
[----:B------:R-:W2:Y:S03]  /*1a880*/  S2R R221, SR_TID.X ;  /* 0x0000000000dd7919 */ /* 0x000ea60000002100 */
[----:B------:R-:W-:Y:S01]  /*1a890*/  FADD R70, R69, R70 ;  /* 0x0000004645467221 */ /* 0x000fe20000000000 */
[----:B------:R-:W-:Y:S02]  /*1a8a0*/  ULEA UR7, UR6, UR38, 0x3 ;  /* 0x0000002606077291 */ /* 0x000fe4000f8e183f */
[----:B------:R-:W-:Y:S01]  /*1a8b0*/  UIADD3 UR6, UR6, 0x1, URZ ;  /* 0x0000000106067890 */ /* 0x000fe2000fffe03f */
[----:B------:R-:W-:Y:S01]  /*1a8c0*/  FADD R71, R70, R71 ;  /* 0x0000004746477221 */ /* 0x000fe20000000000 */
[----:B------:R-:W-:Y:S02]  /*1a8d0*/  UPRMT UR7, URZ, 0x654, UR7 ;  /* 0x000006543f077896 */ /* 0x000fe40008000007 */
[----:B------:R-:W-:-:S04]  /*1a8e0*/  UISETP.NE.AND UP0, UPT, UR6, 0x4, UPT ;  /* 0x000000040600788c */ /* 0x000fc8000bf05270 */
[----:B------:R-:W-:-:S03]  /*1a8f0*/  USEL UR6, UR6, URZ, UP0 ;  /* 0x0000003f06067287 */ /* 0x000fc60008000000 */
[----:B------:R-:W-:Y:S03]  /*1a900*/  SYNCS.ARRIVE.TRANS64.RED.A1T0 RZ, [UR7], RZ ;  /* 0x000000ffffff79a7 */ /* 0x000fe60008100407 */
[----:B------:R-:W-:Y:S02]  /*1a910*/  IMAD.U32 R19, RZ, RZ, UR6 ;  /* 0x00000006ff137e24 */ /* 0x000fe4000f8e00ff */
        /* <DEDUP_REMOVED lines=15> */
[----:B------:R-:W-:-:S03]  /*1aa10*/  FADD R144, R71, R144 ;  /* 0x0000009047907221 */ /* 0x000fc60000000000 */
[----:B------:R-:W-:Y:S01]  /*1aa20*/  FADD R95, R94, R95 ;  /* 0x0000005f5e5f7221 */ /* 0x000fe20000000000 */
[----:B------:R-:W-:-:S03]  /*1aa30*/  IADD3 R191, R191, 0x1, RZ ;  /* 0x00000001bfbf7810 */ /* 0x000fc60007ffe0ff */
[----:B------:R-:W-:Y:S01]  /*1aa40*/  FADD R146, R95, R146 ;  /* 0x000000925f927221 */ /* 0x000fe20000000000 */
[----:B------:R-:W-:Y:S01]  /*1aa50*/  FADD R145, R144, R145 ;  /* 0x0000009190917221 */ /* 0x000fe20000000000 */
[----:B------:R-:W-:Y:S02]  /*1aa60*/  ISETP.NE.AND P3, PT, R191, 0x4, PT ;  /* 0x00000004bf00780c */ /* 0x000fe40003f65270 */
[----:B------:R-:W-:Y:S01]  /*1aa70*/  FADD R147, R146, R147 ;  /* 0x0000009392937221 */ /* 0x000fe20000000000 */
[----:B------:R-:W-:Y:S01]  /*1aa80*/  FADD R6, R145, R6 ;  /* 0x0000000691067221 */ /* 0x000fe20000000000 */
[----:B------:R-:W-:Y:S02]  /*1aa90*/  SEL R12, RZ, 0x1, P3 ;  /* 0x00000001ff0c7807 */ /* 0x000fe40001800000 */
[----:B------:R-:W-:Y:S01]  /*1aaa0*/  FADD R2, R147, R2 ;  /* 0x0000000293027221 */ /* 0x000fe20000000000 */
[----:B------:R-:W-:Y:S01]  /*1aab0*/  FADD R20, R6, R149 ;  /* 0x0000009506147221 */ /* 0x000fe20000000000 */
[----:B------:R-:W-:-:S02]  /*1aac0*/  LOP3.LUT R12, R193, R12, RZ, 0x3c, !PT ;  /* 0x0000000cc10c7212 */ /* 0x000fc400078e3cff */
[----:B------:R-:W-:Y:S01]  /*1aad0*/  FADD R21, R2, R151 ;  /* 0x0000009702157221 */ /* 0x000fe20000000000 */
[----:B------:R-:W-:Y:S01]  /*1aae0*/  SEL R6, R191, RZ, P3 ;  /* 0x000000ffbf067207 */ /* 0x000fe20001800000 */
[----:B-12---:R-:W-:Y:S06]  /*1aaf0*/  @P2 BRA `(.L_x_31) ;  /* 0x0000000000ec2947 */ /* 0x006fec0003800000 */
[----:B-----5:R-:W-:Y:S01]  /*1ab00*/  ISETP.LT.OR P2, PT, R160, 0x1, !P0 ;  /* 0x00000001a000780c */ /* 0x020fe20004741670 */
[----:B------:R-:W-:-:S12]  /*1ab10*/  BSSY B0, `(.L_x_32) ;  /* 0x0000038000007945 */ /* 0x000fd80003800000 */
[----:B------:R-:W-:Y:S05]  /*1ab20*/  @P2 BRA `(.L_x_33) ;  /* 0x0000000000d82947 */ /* 0x000fea0003800000 */
[----:B------:R-:W-:Y:S02]  /*1ab30*/  ISETP.NE.AND P3, PT, R196, RZ, PT ;  /* 0x000000ffc400720c */ /* 0x000fe40003f65270 */
[----:B------:R-:W-:Y:S02]  /*1ab40*/  LEA R0, R8, R220, 0x3 ;  /* 0x000000dc08007211 */ /* 0x000fe400078e18ff */
[----:B------:R-:W-:-:S09]  /*1ab50*/  SHF.L.U32 R7, R161, 0x1f, RZ ;  /* 0x0000001fa1077819 */ /* 0x000fd200000006ff */
.L_x_34:
        /* <DEDUP_REMOVED lines=10> */
.L_x_35:
[----:B------:R-:W-:Y:S01]  /*1ac00*/  LEA R2, R8, R220, 0x11 ;  /* 0x000000dc08027211 */ /* 0x000fe200078e88ff */
[----:B------:R-:W-:Y:S01]  /*1ac10*/  UIADD3 UR6, UP0, UR60, 0x2f0, URZ ;  /* 0x000002f03c067890 */ /* 0x000fe2000ff1e03f */
[----:B------:R-:W-:Y:S01]  /*1ac20*/  R2UR UR35, R190 ;  /* 0x00000000be2372ca */ /* 0x000fe200000e0000 */
[----:B------:R-:W-:Y:S01]  /*1ac30*/  UMOV UR14, 0x0 ;  /* 0x00000000000e7882 */ /* 0x000fe20000000000 */
[----:B------:R-:W-:Y:S01]  /*1ac40*/  R2UR UR33, R0 ;  /* 0x00000000002172ca */ /* 0x000fe200000e0000 */
[----:B------:R-:W-:Y:S01]  /*1ac50*/  UIADD3.X UR7, URZ, UR61, URZ, UP0, !UPT ;  /* 0x0000003d3f077290 */ /* 0x000fe200087fe43f */
[----:B------:R-:W-:Y:S01]  /*1ac60*/  R2UR UR8, R2 ;  /* 0x00000000020872ca */ /* 0x000fe200000e0000 */
[----:B------:R-:W-:Y:S01]  /*1ac70*/  UMOV UR15, 0x10000000 ;  /* 0x10000000000f7882 */ /* 0x000fe20000000000 */
[----:B------:R-:W-:Y:S01]  /*1ac80*/  UMOV UR34, URZ ;  /* 0x0000003f00227c82 */ /* 0x000fe20008000000 */
[----:B------:R-:W-:Y:S01]  /*1ac90*/  UMOV UR26, 0x40 ;  /* 0x00000040001a7882 */ /* 0x000fe20000000000 */
[----:B------:R-:W-:Y:S01]  /*1aca0*/  UMOV UR28, UR36 ;  /* 0x00000024001c7c82 */ /* 0x000fe20008000000 */
[----:B------:R-:W-:Y:S01]  /*1acb0*/  UMOV UR29, UR37 ;  /* 0x00000025001d7c82 */ /* 0x000fe20008000000 */
[----:B------:R-:W-:Y:S01]  /*1acc0*/  UMOV UR18, 0x80 ;  /* 0x0000008000127882 */ /* 0x000fe20000000000 */
[----:B------:R-:W-:Y:S01]  /*1acd0*/  UMOV UR20, UR36 ;  /* 0x0000002400147c82 */ /* 0x000fe20008000000 */
[----:B------:R-:W-:Y:S01]  /*1ace0*/  UMOV UR21, UR37 ;  /* 0x0000002500157c82 */ /* 0x000fe20008000000 */
[----:B------:R-:W-:Y:S01]  /*1acf0*/  USHF.L.U32 UR35, UR35, 0x8, URZ ;  /* 0x0000000823237899 */ /* 0x000fe2000800063f */
[----:B------:R-:W-:Y:S01]  /*1ad00*/  VIADD R8, R8, 0x1 ;  /* 0x0000000108087836 */ /* 0x000fe20000000000 */
[----:B------:R-:W-:Y:S01]  /*1ad10*/  UIADD3 UR33, UR33, 0x88000, URZ ;  /* 0x0008800021217890 */ /* 0x000fe2000fffe03f */
[----:B------:R-:W-:Y:S01]  /*1ad20*/  IADD3 R190, R190, 0x1, RZ ;  /* 0x00000001bebe7810 */ /* 0x000fe20007ffe0ff */
[----:B------:R-:W-:-:S02]  /*1ad30*/  UIADD3 UR32, UR8, 0x8000, URZ ;  /* 0x0000800008207890 */ /* 0x000fc4000fffe03f */
[----:B------:R-:W-:Y:S01]  /*1ad40*/  UIADD3 UR24, UR8, 0x10000, URZ ;  /* 0x0001000008187890 */ /* 0x000fe2000fffe03f */
[----:B------:R-:W-:Y:S01]  /*1ad50*/  ISETP.NE.AND P2, PT, R8, 0x4, PT ;  /* 0x000000040800780c */ /* 0x000fe20003f45270 */
[----:B------:R-:W-:Y:S02]  /*1ad60*/  UIADD3 UR16, UR8, 0x18000, URZ ;  /* 0x0001800008107890 */ /* 0x000fe4000fffe03f */
[----:B------:R-:W-:Y:S01]  /*1ad70*/  UIADD3 UR8, UR8, 0x20000, URZ ;  /* 0x0002000008087890 */ /* 0x000fe2000fffe03f */
[----:B-12---:R-:W-:Y:S01]  /*1ad80*/  SEL R0, RZ, 0x1, P2 ;  /* 0x00000001ff007807 */ /* 0x006fe20001000000 */
        /* <DEDUP_REMOVED lines=11> */
[----:B------:R-:W-:-:S02]  /*1ae40*/  LOP3.LUT R161, R161, R0, RZ, 0x3c, !PT ;  /* 0x00000000a1a17212 */ /* 0x000fc400078e3cff */
[----:B------:R-:W-:Y:S01]  /*1ae50*/  SEL R8, R8, RZ, P2 ;  /* 0x000000ff08087207 */ /* 0x000fe20001000000 */
[----:B------:R1:W-:Y:S01]  /*1ae60*/  UTMALDG.4D [UR16], [UR6], desc[UR14] ;  /* 0x00000e10060075b4 */ /* 0x0003e20008019000 */
[----:B------:R1:W-:Y:S02]  /*1ae70*/  UTMALDG.4D [UR8], [UR6], desc[UR14] ;  /* 0x00000e08060075b4 */ /* 0x0003e40008019000 */
[----:B-1----:R-:W-:-:S03]  /*1ae80*/  NOP ;  /* 0x0000000000007918 */ /* 0x002fc60000000000 */
.L_x_33:
[----:B------:R-:W-:Y:S05]  /*1ae90*/  BSYNC B0 ;  /* 0x0000000000007941 */ /* 0x000fea0003800000 */
.L_x_32:
[----:B------:R-:W-:-:S07]  /*1aea0*/  VIADD R160, R160, 0xffffffff ;  /* 0xffffffffa0a07836 */ /* 0x000fce0000000000 */
.L_x_31:
[----:B-----5:R-:W-:Y:S01]  /*1aeb0*/  IADD3 R3, R3, 0x100, RZ ;  /* 0x0000010003037810 */ /* 0x020fe20007ffe0ff */
[----:B------:R-:W-:Y:S01]  /*1aec0*/  IMAD.MOV.U32 R11, RZ, RZ, R10 ;  /* 0x000000ffff0b7224 */ /* 0x000fe200078e000a */
[----:B------:R-:W-:Y:S01]  /*1aed0*/  MOV R7, R9 ;  /* 0x0000000900077202 */ /* 0x000fe20000000f00 */
[----:B------:R-:W-:Y:S06]  /*1aee0*/  @P1 BRA `(.L_x_36) ;  /* 0xfffffeec00481947 */ /* 0x000fec000383ffff */
.L_x_24:
[----:B------:R-:W-:-:S13]  /*1aef0*/  ISETP.GE.AND P1, PT, R192, 0x1, PT ;  /* 0x00000001c000780c */ /* 0x000fda0003f26270 */
[----:B------:R-:W-:Y:S05]  /*1af00*/  @!P1 BRA `(.L_x_37) ;  /* 0x0000019000849947 */ /* 0x000fea0003800000 */
[----:B-----5:R-:W-:Y:S01]  /*1af10*/  IMAD.MOV.U32 R11, RZ, RZ, R10 ;  /* 0x000000ffff0b7224 */ /* 0x020fe200078e000a */
[----:B------:R-:W-:Y:S02]  /*1af20*/  MOV R7, R9 ;  /* 0x0000000900077202 */ /* 0x000fe40000000f00 */
[----:B------:R-:W-:-:S07]  /*1af30*/  LOP3.LUT R182, R221, 0x1f, RZ, 0xc0, !PT ;  /* 0x0000001fddb67812 */ /* 0x000fce00078ec0ff */
.L_x_51:
[----:B------:R-:W-:Y:S01]  /*1af40*/  IMAD R9, R6, 0x8, R220 ;  /* 0x0000000806097824 */ /* 0x000fe200078e02dc */
[----:B------:R-:W-:-:S07]  /*1af50*/  SHF.L.U32 R0, R12, 0x1f, RZ ;  /* 0x0000001f0c007819 */ /* 0x000fce00000006ff */
.L_x_38:
[----:B-1----:R1:W2:Y:S02]  /*1af60*/  SYNCS.PHASECHK.TRANS64.TRYWAIT P1, [R9+URZ+0x88000], R0 ;  /* 0x08800000090075a7 */ /* 0x0022a4000802017f */
[----:B--2---:R-:W-:Y:S05]  /*1af70*/  @!P1 NANOSLEEP.SYNCS 0x989680 ;  /* 0x009896800000995d */ /* 0x004fea0003900000 */
[----:B------:R-:W2:Y:S02]  /*1af80*/  @!P1 SYNCS.PHASECHK.TRANS64 P1, [R9+URZ+0x88000], R0 ;  /* 0x08800000090095a7 */ /* 0x000ea4000802007f */
[----:B--2---:R-:W-:Y:S05]  /*1af90*/  @!P1 BRA `(.L_x_38) ;  /* 0xfffffffc00f09947 */ /* 0x004fea000383ffff */
[----:B------:R-:W-:Y:S05]  /*1afa0*/  WARPSYNC.ALL ;  /* 0x0000000000007948 */ /* 0x000fea0003800000 */
[----:B------:R-:W-:Y:S01]  /*1afb0*/  LEA R22, R6, UR40, 0xd ;  /* 0x0000002806167c11 */ /* 0x000fe2000f8e68ff */
[----:B------:R-:W-:Y:S01]  /*1afc0*/  IMAD.MOV.U32 R25, RZ, RZ, 0x40000040 ;  /* 0x40000040ff197424 */ /* 0x000fe200078e00ff */
[----:B------:R-:W-:Y:S01]  /*1afd0*/  MOV R17, 0x40000040 ;  /* 0x4000004000117802 */ /* 0x000fe20000000f00 */
[----:B------:R-:W-:Y:S01]  /*1afe0*/  IMAD.MOV.U32 R27, RZ, RZ, 0x40000040 ;  /* 0x40000040ff1b7424 */ /* 0x000fe200078e00ff */
[C---:B------:R-:W-:Y:S01]  /*1aff0*/  IADD3 R16, R22.reuse, 0x2, RZ ;  /* 0x0000000216107810 */ /* 0x040fe20007ffe0ff */
[C---:B------:R-:W-:Y:S01]  /*1b000*/  VIADD R24, R22.reuse, 0x4 ;  /* 0x0000000416187836 */ /* 0x040fe20000000000 */
[C---:B------:R-:W-:Y:S01]  /*1b010*/  R2UR UR6, R22.reuse ;  /* 0x00000000160672ca */ /* 0x040fe200000e0000 */
[----:B------:R-:W-:Y:S01]  /*1b020*/  VIADD R26, R22, 0x6 ;  /* 0x00000006161a7836 */ /* 0x000fe20000000000 */
[----:B------:R-:W-:Y:S01]  /*1b030*/  R2UR UR8, R16 ;  /* 0x00000000100872ca */ /* 0x000fe200000e0000 */
[----:B------:R-:W-:Y:S01]  /*1b040*/  VIADD R28, R22, 0x804 ;  /* 0x00000804161c7836 */ /* 0x000fe20000000000 */
[----:B------:R-:W-:Y:S01]  /*1b050*/  R2UR UR42, R24 ;  /* 0x00000000182a72ca */ /* 0x000fe200000e0000 */
[----:B------:R-:W-:Y:S01]  /*1b060*/  IMAD.MOV.U32 R29, RZ, RZ, 0x40000040 ;  /* 0x40000040ff1d7424 */ /* 0x000fe200078e00ff */
[----:B------:R-:W-:Y:S01]  /*1b070*/  MOV R14, UR43 ;  /* 0x0000002b000e7c02 */ /* 0x000fe20008000f00 */
[C---:B------:R-:W-:Y:S01]  /*1b080*/  VIADD R30, R22.reuse, 0x1006 ;  /* 0x00001006161e7836 */ /* 0x040fe20000000000 */
[----:B------:R-:W-:Y:S01]  /*1b090*/  MOV R23, 0x40000040 ;  /* 0x4000004000177802 */ /* 0x000fe20000000f00 */
[C---:B------:R-:W-:Y:S01]  /*1b0a0*/  VIADD R34, R22.reuse, 0x1802 ;  /* 0x0000180216227836 */ /* 0x040fe20000000000 */
[----:B------:R-:W-:Y:S01]  /*1b0b0*/  R2UR UR43, R25 ;  /* 0x00000000192b72ca */ /* 0x000fe200000e0000 */
[----:B------:R-:W-:Y:S01]  /*1b0c0*/  IMAD.MOV.U32 R33, RZ, RZ, 0x40000040 ;  /* 0x40000040ff217424 */ /* 0x000fe200078e00ff */
[----:B------:R-:W-:Y:S01]  /*1b0d0*/  R2UR UR9, R17 ;  /* 0x00000000110972ca */ /* 0x000fe200000e0000 */
[----:B------:R-:W-:Y:S01]  /*1b0e0*/  IMAD.MOV.U32 R37, RZ, RZ, 0x40000040 ;  /* 0x40000040ff257424 */ /* 0x000fe200078e00ff */
[----:B------:R-:W-:-:S02]  /*1b0f0*/  IADD3 R24, R22, 0x800, RZ ;  /* 0x0000080016187810 */ /* 0x000fc40007ffe0ff */
[----:B------:R-:W-:Y:S02]  /*1b100*/  R2UR UR7, R23 ;  /* 0x00000000170772ca */ /* 0x000fe400000e0000 */
[----:B------:R-:W-:Y:S01]  /*1b110*/  MOV R15, UR42 ;  /* 0x0000002a000f7c02 */ /* 0x000fe20008000f00 */
[----:B------:R-:W-:Y:S01]  /*1b120*/  UMOV UR42, UR8 ;  /* 0x00000008002a7c82 */ /* 0x000fe20008000000 */
[----:B-1----:R-:W-:Y:S02]  /*1b130*/  MOV R9, UR38 ;  /* 0x0000002600097c02 */ /* 0x002fe40008000f00 */
[----:B------:R-:W-:Y:S01]  /*1b140*/  MOV R17, UR42 ;  /* 0x0000002a00117c02 */ /* 0x000fe20008000f00 */
[----:B------:R-:W-:Y:S01]  /*1b150*/  UMOV UR42, UR6 ;  /* 0x00000006002a7c82 */ /* 0x000fe20008000000 */
[----:B------:R-:W-:Y:S02]  /*1b160*/  R2UR UR38, R26 ;  /* 0x000000001a2672ca */ /* 0x000fe400000e0000 */
[----:B------:R-:W-:-:S02]  /*1b170*/  R2UR UR6, R24 ;  /* 0x00000000180672ca */ /* 0x000fc400000e0000 */
[C---:B------:R-:W-:Y:S02]  /*1b180*/  IADD3 R26, R22.reuse, 0x802, RZ ;  /* 0x00000802161a7810 */ /* 0x040fe40007ffe0ff */
[----:B------:R-:W-:Y:S02]  /*1b190*/  IADD3 R24, R22, 0x806, RZ ;  /* 0x0000080616187810 */ /* 0x000fe40007ffe0ff */
[----:B------:R-:W-:Y:S02]  /*1b1a0*/  MOV R13, UR40 ;  /* 0x00000028000d7c02 */ /* 0x000fe40008000f00 */
[----:B------:R-:W-:Y:S01]  /*1b1b0*/  R2UR UR10, R26 ;  /* 0x000000001a0a72ca */ /* 0x000fe200000e0000 */
[----:B------:R-:W-:Y:S01]  /*1b1c0*/  VIADD R26, R22, 0x1002 ;  /* 0x00001002161a7836 */ /* 0x000fe20000000000 */
[----:B------:R-:W-:Y:S02]  /*1b1d0*/  R2UR UR14, R28 ;  /* 0x000000001c0e72ca */ /* 0x000fe400000e0000 */
[----:B------:R-:W-:-:S02]  /*1b1e0*/  R2UR UR18, R24 ;  /* 0x00000000181272ca */ /* 0x000fc400000e0000 */
[----:B------:R-:W-:Y:S02]  /*1b1f0*/  R2UR UR40, R218 ;  /* 0x00000000da2872ca */ /* 0x000fe400000e0000 */
[----:B------:R-:W-:Y:S02]  /*1b200*/  R2UR UR41, R219 ;  /* 0x00000000db2972ca */ /* 0x000fe400000e0000 */
[----:B------:R-:W-:Y:S01]  /*1b210*/  MOV R16, UR43 ;  /* 0x0000002b00107c02 */ /* 0x000fe20008000f00 */
[----:B------:R-:W-:Y:S01]  /*1b220*/  UMOV UR43, UR9 ;  /* 0x00000009002b7c82 */ /* 0x000fe20008000000 */
[C---:B------:R-:W-:Y:S02]  /*1b230*/  IADD3 R24, R22.reuse, 0x1000, RZ ;  /* 0x0000100016187810 */ /* 0x040fe40007ffe0ff */
[C---:B------:R-:W-:Y:S02]  /*1b240*/  IADD3 R28, R22.reuse, 0x1004, RZ ;  /* 0x00001004161c7810 */ /* 0x040fe40007ffe0ff */
[----:B------:R-:W-:-:S02]  /*1b250*/  IADD3 R32, R22, 0x1800, RZ ;  /* 0x0000180016207810 */ /* 0x000fc40007ffe0ff */
[C---:B------:R-:W-:Y:S01]  /*1b260*/  IADD3 R36, R22.reuse, 0x1804, RZ ;  /* 0x0000180416247810 */ /* 0x040fe20007ffe0ff */
[----:B------:R-:W-:Y:S01]  /*1b270*/  VIADD R22, R22, 0x1806 ;  /* 0x0000180616167836 */ /* 0x000fe20000000000 */
[----:B------:R-:W-:Y:S02]  /*1b280*/  MOV R31, 0x40000040 ;  /* 0x40000040001f7802 */ /* 0x000fe40000000f00 */
[----:B------:R-:W-:Y:S02]  /*1b290*/  MOV R35, 0x40000040 ;  /* 0x4000004000237802 */ /* 0x000fe40000000f00 */
[----:B------:R-:W-:Y:S01]  /*1b2a0*/  MOV R18, UR43 ;  /* 0x0000002b00127c02 */ /* 0x000fe20008000f00 */
[----:B------:R-:W-:Y:S01]  /*1b2b0*/  UMOV UR43, UR7 ;  /* 0x00000007002b7c82 */ /* 0x000fe20008000000 */
[----:B------:R-:W-:Y:S02]  /*1b2c0*/  MOV R10, UR39 ;  /* 0x00000027000a7c02 */ /* 0x000fe40008000f00 */
[----:B------:R-:W-:-:S02]  /*1b2d0*/  R2UR UR39, R27 ;  /* 0x000000001b2772ca */ /* 0x000fc400000e0000 */
[----:B------:R-:W-:Y:S02]  /*1b2e0*/  R2UR UR7, R25 ;  /* 0x00000000190772ca */ /* 0x000fe400000e0000 */
[----:B------:R-:W-:Y:S02]  /*1b2f0*/  R2UR UR11, R27 ;  /* 0x000000001b0b72ca */ /* 0x000fe400000e0000 */
[----:B------:R-:W-:Y:S02]  /*1b300*/  R2UR UR15, R29 ;  /* 0x000000001d0f72ca */ /* 0x000fe400000e0000 */
[C---:B------:R-:W-:Y:S02]  /*1b310*/  R2UR UR19, R25.reuse ;  /* 0x00000000191372ca */ /* 0x040fe400000e0000 */
[----:B------:R-:W-:Y:S02]  /*1b320*/  R2UR UR22, R24 ;  /* 0x00000000181672ca */ /* 0x000fe400000e0000 */
[----:B------:R-:W-:-:S02]  /*1b330*/  R2UR UR23, R25 ;  /* 0x00000000191772ca */ /* 0x000fc400000e0000 */
[----:B------:R-:W-:Y:S02]  /*1b340*/  R2UR UR26, R26 ;  /* 0x000000001a1a72ca */ /* 0x000fe400000e0000 */
[----:B------:R-:W-:Y:S02]  /*1b350*/  R2UR UR27, R27 ;  /* 0x000000001b1b72ca */ /* 0x000fe400000e0000 */
[----:B------:R-:W-:Y:S02]  /*1b360*/  R2UR UR30, R28 ;  /* 0x000000001c1e72ca */ /* 0x000fe400000e0000 */
[----:B------:R-:W-:Y:S02]  /*1b370*/  R2UR UR31, R29 ;  /* 0x000000001d1f72ca */ /* 0x000fe400000e0000 */
        /* <DEDUP_REMOVED lines=8> */
[----:B------:R-:W-:Y:S01]  /*1b400*/  WARPGROUP.ARRIVE ;  /* 0x00000000000079c5 */ /* 0x000fe20000000000 */
[----:B------:R-:W-:Y:S02]  /*1b410*/  MOV R2, UR37 ;  /* 0x0000002500027c02 */ /* 0x000fe40008000f00 */
[----:B------:R-:W-:Y:S02]  /*1b420*/  MOV R0, UR36 ;  /* 0x0000002400007c02 */ /* 0x000fe40008000f00 */
[----:B------:R-:W-:Y:S01]  /*1b430*/  R2UR UR36, R212 ;  /* 0x00000000d42472ca */ /* 0x000fe200000e0000 */
[----:B------:R-:W-:Y:S01]  /*1b440*/  HGMMA.64x256x16.F32 R24, gdesc[UR40], RZ, !UPT, gsb0 ;  /* 0x03e00000281879f0 */ /* 0x000fe2000c0008ff */
        /* <DEDUP_REMOVED lines=20> */
[----:B------:R-:W-:Y:S01]  /*1b590*/  R2UR UR59, R23 ;  /* 0x00000000173b72ca */ /* 0x000fe200000e0000 */
[----:B------:R-:W-:-:S02]  /*1b5a0*/  WARPGROUP.DEPBAR.LE gsb0, 0x0 ;  /* 0x00008000000079c5 */ /* 0x000fc40000010000 */
[----:B------:R-:W-:-:S06]  /*1b5b0*/  WARPGROUP.ARRIVE ;  /* 0x00000000000079c5 */ /* 0x000fcc0000000000 */
[----:B------:R-:W-:Y:S01]  /*1b5c0*/  HGMMA.64x256x16.F32 R24, gdesc[UR40], R24, gsb0 ;  /* 0x03e00000281879f0 */ /* 0x000fe20008000818 */
[----:B------:R-:W-:Y:S02]  /*1b5d0*/  R2UR UR43, R16 ;  /* 0x00000000102b72ca */ /* 0x000fe400000e0000 */
[----:B------:R-:W-:Y:S02]  /*1b5e0*/  R2UR UR42, R15 ;  /* 0x000000000f2a72ca */ /* 0x000fe400000e0000 */
[----:B------:R-:W-:Y:S02]  /*1b5f0*/  R2UR UR40, R214 ;  /* 0x00000000d62872ca */ /* 0x000fe400000e0000 */
[----:B------:R-:W-:Y:S01]  /*1b600*/  R2UR UR41, R215 ;  /* 0x00000000d72972ca */ /* 0x000fe200000e0000 */
[----:B------:R-:W-:Y:S02]  /*1b610*/  WARPGROUP.DEPBAR.LE gsb0, 0x0 ;  /* 0x00008000000079c5 */ /* 0x000fe40000010000 */
[----:B------:R-:W-:-:S15]  /*1b620*/  WARPGROUP.ARRIVE ;  /* 0x00000000000079c5 */ /* 0x000fde0000000000 */
[----:B------:R-:W-:-:S03]  /*1b630*/  NOP ;  /* 0x0000000000007918 */ /* 0x000fc60000000000 */
[----:B------:R-:W-:Y:S01]  /*1b640*/  HGMMA.64x256x16.F32 R24, gdesc[UR40], R24, gsb0 ;  /* 0x03e00000281879f0 */ /* 0x000fe20008000818 */
[----:B------:R-:W-:Y:S02]  /*1b650*/  R2UR UR43, R14 ;  /* 0x000000000e2b72ca */ /* 0x000fe400000e0000 */
[----:B------:R-:W-:Y:S01]  /*1b660*/  R2UR UR40, R13 ;  /* 0x000000000d2872ca */ /* 0x000fe200000e0000 */
[----:B------:R-:W-:Y:S02]  /*1b670*/  WARPGROUP.DEPBAR.LE gsb0, 0x0 ;  /* 0x00008000000079c5 */ /* 0x000fe40000010000 */
[----:B------:R-:W-:-:S15]  /*1b680*/  WARPGROUP.ARRIVE ;  /* 0x00000000000079c5 */ /* 0x000fde0000000000 */
[----:B------:R-:W-:-:S07]  /*1b690*/  NOP ;  /* 0x0000000000007918 */ /* 0x000fce0000000000 */
        /* <DEDUP_REMOVED lines=9> */
[----:B------:R-:W-:-:S13]  /*1b730*/  R2UR UR6, R197 ;  /* 0x00000000c50672ca */ /* 0x000fda00000e0000 */
[----:B------:R-:W-:Y:S01]  /*1b740*/  ISETP.NE.AND P1, PT, RZ, UR6, PT ;  /* 0x00000006ff007c0c */ /* 0x000fe2000bf25270 */
[----:B------:R-:W-:Y:S02]  /*1b750*/  WARPGROUP.DEPBAR.LE gsb0, 0x0 ;  /* 0x00008000000079c5 */ /* 0x000fe40000010000 */
[----:B------:R-:W-:-:S11]  /*1b760*/  WARPGROUP.ARRIVE ;  /* 0x00000000000079c5 */ /* 0x000fd60000000000 */
        /* <DEDUP_REMOVED lines=43> */
[----:B------:R-:W-:Y:S01]  /*1ba20*/  ISETP.LT.OR P2, PT, R160, 0x1, !P0 ;  /* 0x00000001a000780c */ /* 0x000fe20004741670 */
[----:B------:R-:W-:-:S12]  /*1ba30*/  BSSY B0, `(.L_x_40) ;  /* 0x0000038000007945 */ /* 0x000fd80003800000 */
[----:B------:R-:W-:Y:S05]  /*1ba40*/  @P2 BRA `(.L_x_41) ;  /* 0x0000000000d82947 */ /* 0x000fea0003800000 */
[----:B------:R-:W-:Y:S02]  /*1ba50*/  ISETP.NE.AND P3, PT, R196, RZ, PT ;  /* 0x000000ffc400720c */ /* 0x000fe40003f65270 */
[----:B------:R-:W-:Y:S02]  /*1ba60*/  LEA R0, R8, R220, 0x3 ;  /* 0x000000dc08007211 */ /* 0x000fe400078e18ff */
[----:B------:R-:W-:-:S09]  /*1ba70*/  SHF.L.U32 R2, R161, 0x1f, RZ ;  /* 0x0000001fa1027819 */ /* 0x000fd200000006ff */
.L_x_42:
[----:B-1----:R1:W2:Y:S02]  /*1ba80*/  SYNCS.PHASECHK.TRANS64.TRYWAIT P2, [R0+URZ+0x88020], R2 ;  /* 0x08802002000075a7 */ /* 0x0022a4000804017f */
[----:B--2---:R-:W-:Y:S05]  /*1ba90*/  @!P2 NANOSLEEP.SYNCS 0x989680 ;  /* 0x009896800000a95d */ /* 0x004fea0003900000 */
[----:B------:R-:W2:Y:S02]  /*1baa0*/  @!P2 SYNCS.PHASECHK.TRANS64 P2, [R0+URZ+0x88020], R2 ;  /* 0x088020020000a5a7 */ /* 0x000ea4000804007f */
[----:B--2---:R-:W-:Y:S05]  /*1bab0*/  @!P2 BRA `(.L_x_42) ;  /* 0xfffffffc00f0a947 */ /* 0x004fea000383ffff */
[----:B------:R-:W-:Y:S05]  /*1bac0*/  @P3 BRA `(.L_x_43) ;  /* 0x0000000000143947 */ /* 0x000fea0003800000 */
[----:B------:R-:W-:Y:S01]  /*1bad0*/  ISETP.NE.AND P2, PT, R182, RZ, PT ;  /* 0x000000ffb600720c */ /* 0x000fe20003f45270 */
[----:B-1----:R-:W-:-:S04]  /*1bae0*/  IMAD.MOV.U32 R2, RZ, RZ, 0x20000 ;  /* 0x00020000ff027424 */ /* 0x002fc800078e00ff */
[----:B------:R2:W-:Y:S08]  /*1baf0*/  SYNCS.ARRIVE.TRANS64 RZ, [R0+URZ+0x88000], R2 ;  /* 0x0880000200ff79a7 */ /* 0x0005f0000800003f */
[----:B------:R-:W-:Y:S05]  /*1bb00*/  @!P2 BRA `(.L_x_43) ;  /* 0x000000000004a947 */ /* 0x000fea0003800000 */
[----:B------:R-:W-:Y:S01]  /*1bb10*/  BPT.TRAP 0x1 ;  /* 0x000000040000795c */ /* 0x000fe20000300000 */
.L_x_43:
[----:B------:R-:W-:Y:S01]  /*1bb20*/  R2UR UR33, R0 ;  /* 0x00000000002172ca */ /* 0x000fe200000e0000 */
[----:B------:R-:W-:Y:S01]  /*1bb30*/  ULDC.64 UR6, c[0x0][0x198] ;  /* 0x0000660000067ab9 */ /* 0x000fe20000000a00 */
[----:B-12---:R-:W-:Y:S01]  /*1bb40*/  LEA R0, R8, R220, 0x11 ;  /* 0x000000dc08007211 */ /* 0x006fe200078e88ff */
[----:B------:R-:W-:Y:S01]  /*1bb50*/  UIADD3 UR6, UP0, UR6, 0x1f0, URZ ;  /* 0x000001f006067890 */ /* 0x000fe2000ff1e03f */
[----:B------:R-:W-:Y:S01]  /*1bb60*/  R2UR UR35, R190 ;  /* 0x00000000be2372ca */ /* 0x000fe200000e0000 */
[----:B------:R-:W-:Y:S01]  /*1bb70*/  UMOV UR14, 0x0 ;  /* 0x00000000000e7882 */ /* 0x000fe20000000000 */
[----:B------:R-:W-:Y:S01]  /*1bb80*/  R2UR UR8, R0 ;  /* 0x00000000000872ca */ /* 0x000fe200000e0000 */
[----:B------:R-:W-:Y:S01]  /*1bb90*/  UIADD3.X UR7, URZ, UR7, URZ, UP0, !UPT ;  /* 0x000000073f077290 */ /* 0x000fe200087fe43f */
[----:B------:R-:W-:Y:S01]  /*1bba0*/  VIADD R8, R8, 0x1 ;  /* 0x0000000108087836 */ /* 0x000fe20000000000 */
[----:B------:R-:W-:Y:S01]  /*1bbb0*/  UMOV UR15, 0x10000000 ;  /* 0x10000000000f7882 */ /* 0x000fe20000000000 */
[----:B------:R-:W-:Y:S01]  /*1bbc0*/  UMOV UR34, URZ ;  /* 0x0000003f00227c82 */ /* 0x000fe20008000000 */
[----:B------:R-:W-:Y:S01]  /*1bbd0*/  UMOV UR26, 0x40 ;  /* 0x00000040001a7882 */ /* 0x000fe20000000000 */
[----:B------:R-:W-:Y:S01]  /*1bbe0*/  UMOV UR28, UR36 ;  /* 0x00000024001c7c82 */ /* 0x000fe20008000000 */
[----:B------:R-:W-:Y:S01]  /*1bbf0*/  UIADD3 UR33, UR33, 0x88000, URZ ;  /* 0x0008800021217890 */ /* 0x000fe2000fffe03f */
[C---:B------:R-:W-:Y:S01]  /*1bc00*/  ISETP.NE.AND P2, PT, R8.reuse, 0x4, PT ;  /* 0x000000040800780c */ /* 0x040fe20003f45270 */
[----:B------:R-:W-:Y:S01]  /*1bc10*/  UMOV UR29, UR37 ;  /* 0x00000025001d7c82 */ /* 0x000fe20008000000 */
[----:B------:R-:W-:Y:S01]  /*1bc20*/  UMOV UR18, 0x80 ;  /* 0x0000008000127882 */ /* 0x000fe20000000000 */
[----:B------:R-:W-:Y:S01]  /*1bc30*/  USHF.L.U32 UR35, UR35, 0x8, URZ ;  /* 0x0000000823237899 */ /* 0x000fe2000800063f */
[----:B------:R-:W-:Y:S01]  /*1bc40*/  SEL R0, RZ, 0x1, P2 ;  /* 0x00000001ff007807 */ /* 0x000fe20001000000 */
[----:B------:R-:W-:Y:S01]  /*1bc50*/  UIADD3 UR32, UR8, 0x8000, URZ ;  /* 0x0000800008207890 */ /* 0x000fe2000fffe03f */
[----:B------:R-:W-:Y:S01]  /*1bc60*/  SEL R8, R8, RZ, P2 ;  /* 0x000000ff08087207 */ /* 0x000fe20001000000 */
[----:B------:R-:W-:Y:S01]  /*1bc70*/  UIADD3 UR24, UR8, 0x10000, URZ ;  /* 0x0001000008187890 */ /* 0x000fe2000fffe03f */
[----:B------:R-:W-:Y:S01]  /*1bc80*/  LOP3.LUT R161, R161, R0, RZ, 0x3c, !PT ;  /* 0x00000000a1a17212 */ /* 0x000fe200078e3cff */
[----:B------:R-:W-:-:S02]  /*1bc90*/  UIADD3 UR16, UR8, 0x18000, URZ ;  /* 0x0001800008107890 */ /* 0x000fc4000fffe03f */
[----:B------:R-:W-:Y:S01]  /*1bca0*/  UIADD3 UR8, UR8, 0x20000, URZ ;  /* 0x0002000008087890 */ /* 0x000fe2000fffe03f */
[----:B------:R-:W-:Y:S01]  /*1bcb0*/  UMOV UR25, UR33 ;  /* 0x0000002100197c82 */ /* 0x000fe20008000000 */
[----:B------:R-:W-:Y:S01]  /*1bcc0*/  UMOV UR27, UR35 ;  /* 0x00000023001b7c82 */ /* 0x000fe20008000000 */
[----:B------:R-:W-:Y:S01]  /*1bcd0*/  UMOV UR20, UR36 ;  /* 0x0000002400147c82 */ /* 0x000fe20008000000 */
[----:B------:R1:W-:Y:S01]  /*1bce0*/  UTMALDG.4D [UR32], [UR6], desc[UR14] ;  /* 0x00000e20060075b4 */ /* 0x0003e20008019000 */
[----:B------:R-:W-:Y:S01]  /*1bcf0*/  UMOV UR21, UR37 ;  /* 0x0000002500157c82 */ /* 0x000fe20008000000 */
[----:B------:R-:W-:Y:S01]  /*1bd00*/  UMOV UR17, UR33 ;  /* 0x0000002100117c82 */ /* 0x000fe20008000000 */
[----:B------:R-:W-:Y:S01]  /*1bd10*/  UMOV UR19, UR35 ;  /* 0x0000002300137c82 */ /* 0x000fe20008000000 */
[----:B------:R-:W-:Y:S01]  /*1bd20*/  UMOV UR10, 0xc0 ;  /* 0x000000c0000a7882 */ /* 0x000fe20000000000 */
[----:B------:R-:W-:Y:S01]  /*1bd30*/  UMOV UR12, UR36 ;  /* 0x00000024000c7c82 */ /* 0x000fe20008000000 */
[----:B------:R-:W-:Y:S01]  /*1bd40*/  UMOV UR13, UR37 ;  /* 0x00000025000d7c82 */ /* 0x000fe20008000000 */
[----:B------:R-:W-:Y:S01]  /*1bd50*/  UMOV UR9, UR33 ;  /* 0x0000002100097c82 */ /* 0x000fe20008000000 */
[----:B------:R1:W-:Y:S01]  /*1bd60*/  UTMALDG.4D [UR24], [UR6], desc[UR14] ;  /* 0x00000e18060075b4 */ /* 0x0003e20008019000 */
[----:B------:R-:W-:Y:S01]  /*1bd70*/  UMOV UR11, UR35 ;  /* 0x00000023000b7c82 */ /* 0x000fe20008000000 */
[----:B------:R1:W-:Y:S01]  /*1bd80*/  UTMALDG.4D [UR16], [UR6], desc[UR14] ;  /* 0x00000e10060075b4 */ /* 0x0003e20008019000 */
[----:B------:R1:W-:Y:S02]  /*1bd90*/  UTMALDG.4D [UR8], [UR6], desc[UR14] ;  /* 0x00000e08060075b4 */ /* 0x0003e40008019000 */
[----:B-1----:R-:W-:Y:S01]  /*1bda0*/  NOP ;  /* 0x0000000000007918 */ /* 0x002fe20000000000 */
.L_x_41:
[----:B------:R-:W-:Y:S05]  /*1bdb0*/  BSYNC B0 ;  /* 0x0000000000007941 */ /* 0x000fea0003800000 */
.L_x_40:
[----:B------:R-:W-:-:S07]  /*1bdc0*/  IADD3 R160, R160, -0x1, RZ ;  /* 0xffffffffa0a07810 */ /* 0x000fce0007ffe0ff */
.L_x_39:
[----:B------:R1:W-:Y:S04]  /*1bdd0*/  STL [R1+0x27c], R220 ;  /* 0x00027cdc01007387 */ /* 0x0003e80000100800 */
        /* <DEDUP_REMOVED lines=27> */
[----:B------:R-:W-:-:S05]  /*1bf90*/  VIADD R0, R3, 0x1 ;  /* 0x0000000103007836 */ /* 0x000fca0000000000 */
[-C--:B------:R-:W-:Y:S02]  /*1bfa0*/  ISETP.GE.AND P2, PT, R5, R0.reuse, PT ;  /* 0x000000000500720c */ /* 0x080fe40003f46270 */
[----:B------:R-:W-:Y:S02]  /*1bfb0*/  ISETP.GE.AND P3, PT, R4, R0, PT ;  /* 0x000000000400720c */ /* 0x000fe40003f66270 */
[----:B------:R-:W-:-:S04]  /*1bfc0*/  IADD3 R0, R3, 0x8, RZ ;  /* 0x0000000803007810 */ /* 0x000fc80007ffe0ff */
[-C--:B------:R-:W-:Y:S02]  /*1bfd0*/  ISETP.GE.AND P4, PT, R5, R0.reuse, PT ;  /* 0x000000000500720c */ /* 0x080fe40003f86270 */
[----:B------:R-:W-:Y:S01]  /*1bfe0*/  ISETP.GE.AND P5, PT, R4, R0, PT ;  /* 0x000000000400720c */ /* 0x000fe20003fa6270 */
[----:B------:R-:W-:Y:S01]  /*1bff0*/  VIADD R0, R3, 0x9 ;  /* 0x0000000903007836 */ /* 0x000fe20000000000 */
[----:B------:R-:W-:-:S04]  /*1c000*/  FSEL R25, R25, -INF , P2 ;  /* 0xff80000019197808 */ /* 0x000fc80001000000 */
[-C--:B------:R-:W-:Y:S02]  /*1c010*/  ISETP.GE.AND P6, PT, R5, R0.reuse, PT ;  /* 0x000000000500720c */ /* 0x080fe40003fc6270 */
[----:B------:R-:W-:Y:S02]  /*1c020*/  ISETP.GE.AND P2, PT, R4, R0, PT ;  /* 0x000000000400720c */ /* 0x000fe40003f46270 */
[----:B------:R-:W-:Y:S02]  /*1c030*/  IADD3 R0, R3, 0x10, RZ ;  /* 0x0000001003007810 */ /* 0x000fe40007ffe0ff */
[----:B------:R-:W-:Y:S02]  /*1c040*/  FSEL R27, R27, -INF , P3 ;  /* 0xff8000001b1b7808 */ /* 0x000fe40001800000 */
[----:B------:R-:W-:Y:S02]  /*1c050*/  FSEL R28, R28, -INF , P4 ;  /* 0xff8000001c1c7808 */ /* 0x000fe40002000000 */
[----:B------:R-:W-:-:S02]  /*1c060*/  ISETP.GE.AND P3, PT, R5, R0, PT ;  /* 0x000000000500720c */ /* 0x000fc40003f66270 */
[----:B------:R-:W-:Y:S01]  /*1c070*/  ISETP.GE.AND P4, PT, R4, R0, PT ;  /* 0x000000000400720c */ /* 0x000fe20003f86270 */
[----:B------:R-:W-:Y:S01]  /*1c080*/  VIADD R0, R3, 0x11 ;  /* 0x0000001103007836 */ /* 0x000fe20000000000 */
[----:B------:R-:W-:Y:S02]  /*1c090*/  FSEL R30, R30, -INF , P5 ;  /* 0xff8000001e1e7808 */ /* 0x000fe40002800000 */
[----:B------:R-:W-:Y:S02]  /*1c0a0*/  FSEL R29, R29, -INF , P6 ;  /* 0xff8000001d1d7808 */ /* 0x000fe40003000000 */
[-C--:B------:R-:W-:Y:S02]  /*1c0b0*/  ISETP.GE.AND P5, PT, R5, R0.reuse, PT ;  /* 0x000000000500720c */ /* 0x080fe40003fa6270 */
[----:B------:R-:W-:Y:S02]  /*1c0c0*/  ISETP.GE.AND P6, PT, R4, R0, PT ;  /* 0x000000000400720c */ /* 0x000fe40003fc6270 */
[----:B------:R-:W-:-:S02]  /*1c0d0*/  IADD3 R0, R3, 0x18, RZ ;  /* 0x0000001803007810 */ /* 0x000fc40007ffe0ff */
[----:B------:R-:W-:Y:S02]  /*1c0e0*/  FSEL R31, R31, -INF , P2 ;  /* 0xff8000001f1f7808 */ /* 0x000fe40001000000 */
[----:B------:R-:W-:Y:S02]  /*1c0f0*/  FSEL R32, R32, -INF , P3 ;  /* 0xff80000020207808 */ /* 0x000fe40001800000 */
[-C--:B------:R-:W-:Y:S02]  /*1c100*/  ISETP.GE.AND P2, PT, R5, R0.reuse, PT ;  /* 0x000000000500720c */ /* 0x080fe40003f46270 */
[----:B------:R-:W-:Y:S01]  /*1c110*/  ISETP.GE.AND P3, PT, R4, R0, PT ;  /* 0x000000000400720c */ /* 0x000fe20003f66270 */
[----:B------:R-:W-:Y:S01]  /*1c120*/  VIADD R0, R3, 0x19 ;  /* 0x0000001903007836 */ /* 0x000fe20000000000 */
[----:B------:R-:W-:Y:S02]  /*1c130*/  FSEL R34, R34, -INF , P4 ;  /* 0xff80000022227808 */ /* 0x000fe40002000000 */
[----:B------:R-:W-:-:S02]  /*1c140*/  FSEL R33, R33, -INF , P5 ;  /* 0xff80000021217808 */ /* 0x000fc40002800000 */
[-C--:B------:R-:W-:Y:S02]  /*1c150*/  ISETP.GE.AND P4, PT, R5, R0.reuse, PT ;  /* 0x000000000500720c */ /* 0x080fe40003f86270 */
[----:B------:R-:W-:Y:S02]  /*1c160*/  ISETP.GE.AND P5, PT, R4, R0, PT ;  /* 0x000000000400720c */ /* 0x000fe40003fa6270 */
[----:B------:R-:W-:Y:S02]  /*1c170*/  IADD3 R0, R3, 0x20, RZ ;  /* 0x0000002003007810 */ /* 0x000fe40007ffe0ff */
[----:B------:R-:W-:Y:S02]  /*1c180*/  FSEL R35, R35, -INF , P6 ;  /* 0xff80000023237808 */ /* 0x000fe40003000000 */
[----:B------:R-:W-:Y:S01]  /*1c190*/  FSEL R36, R36, -INF , P2 ;  /* 0xff80000024247808 */ /* 0x000fe20001000000 */
[----:B--2---:R1:W-:Y:S04]  /*1c1a0*/  STL [R1+0x2b4], R220 ;  /* 0x0002b4dc01007387 */ /* 0x0043e80000100800 */
[----:B-1----:R-:W2:Y:S01]  /*1c1b0*/  LDL.LU R220, [R1+0x10] ;  /* 0x0000100001dc7983 */ /* 0x002ea20000300800 */
        /* <DEDUP_REMOVED lines=127> */
[----:B------:R-:W-:Y:S01]  /*1c9b0*/  IADD3 R0, R3, 0x88, RZ ;  /* 0x0000008803007810 */ /* 0x000fe20007ffe0ff */
[----:B--2---:R1:W-:Y:S04]  /*1c9c0*/  STL [R1+0x2b8], R220 ;  /* 0x0002b8dc01007387 */ /* 0x0043e80000100800 */
[----:B-1----:R-:W2:Y:S01]  /*1c9d0*/  LDL.LU R220, [R1+0x4] ;  /* 0x0000040001dc7983 */ /* 0x002ea20000300800 */
[----:B------:R-:W-:-:S02]  /*1c9e0*/  FSEL R87, R87, -INF , P3 ;  /* 0xff80000057577808 */ /* 0x000fc40001800000 */
[----:B------:R-:W-:Y:S02]  /*1c9f0*/  FSEL R88, R88, -INF , P4 ;  /* 0xff80000058587808 */ /* 0x000fe40002000000 */
[-C--:B------:R-:W-:Y:S02]  /*1ca00*/  ISETP.GE.AND P3, PT, R5, R0.reuse, PT ;  /* 0x000000000500720c */ /* 0x080fe40003f66270 */
[----:B------:R-:W-:Y:S01]  /*1ca10*/  ISETP.GE.AND P4, PT, R4, R0, PT ;  /* 0x000000000400720c */ /* 0x000fe20003f86270 */
[----:B------:R-:W-:Y:S01]  /*1ca20*/  VIADD R0, R3, 0x89 ;  /* 0x0000008903007836 */ /* 0x000fe20000000000 */
[----:B------:R-:W-:Y:S02]  /*1ca30*/  FSEL R90, R90, -INF , P5 ;  /* 0xff8000005a5a7808 */ /* 0x000fe40002800000 */
[----:B------:R-:W-:Y:S02]  /*1ca40*/  FSEL R89, R89, -INF , P6 ;  /* 0xff80000059597808 */ /* 0x000fe40003000000 */
[----:B------:R-:W-:-:S02]  /*1ca50*/  ISETP.GE.AND P5, PT, R5, R0, PT ;  /* 0x000000000500720c */ /* 0x000fc40003fa6270 */
[----:B------:R-:W-:Y:S02]  /*1ca60*/  ISETP.GE.AND P6, PT, R4, R0, PT ;  /* 0x000000000400720c */ /* 0x000fe40003fc6270 */
[----:B------:R-:W-:Y:S02]  /*1ca70*/  IADD3 R0, R3, 0x90, RZ ;  /* 0x0000009003007810 */ /* 0x000fe40007ffe0ff */
[----:B------:R-:W-:Y:S02]  /*1ca80*/  FSEL R91, R91, -INF , P2 ;  /* 0xff8000005b5b7808 */ /* 0x000fe40001000000 */
[----:B------:R-:W-:Y:S02]  /*1ca90*/  FSEL R92, R92, -INF , P3 ;  /* 0xff8000005c5c7808 */ /* 0x000fe40001800000 */
[-C--:B------:R-:W-:Y:S02]  /*1caa0*/  ISETP.GE.AND P2, PT, R5, R0.reuse, PT ;  /* 0x000000000500720c */ /* 0x080fe40003f46270 */
[----:B------:R-:W-:Y:S01]  /*1cab0*/  ISETP.GE.AND P3, PT, R4, R0, PT ;  /* 0x000000000400720c */ /* 0x000fe20003f66270 */
[----:B------:R-:W-:Y:S01]  /*1cac0*/  VIADD R0, R3, 0x91 ;  /* 0x0000009103007836 */ /* 0x000fe20000000000 */
[----:B------:R-:W-:-:S02]  /*1cad0*/  FSEL R94, R94, -INF , P4 ;  /* 0xff8000005e5e7808 */ /* 0x000fc40002000000 */
[----:B------:R-:W-:Y:S02]  /*1cae0*/  FSEL R93, R93, -INF , P5 ;  /* 0xff8000005d5d7808 */ /* 0x000fe40002800000 */
[-C--:B------:R-:W-:Y:S02]  /*1caf0*/  ISETP.GE.AND P4, PT, R5, R0.reuse, PT ;  /* 0x000000000500720c */ /* 0x080fe40003f86270 */
[----:B------:R-:W-:Y:S02]  /*1cb00*/  ISETP.GE.AND P5, PT, R4, R0, PT ;  /* 0x000000000400720c */ /* 0x000fe40003fa6270 */
[----:B------:R-:W-:Y:S02]  /*1cb10*/  IADD3 R0, R3, 0x98, RZ ;  /* 0x0000009803007810 */ /* 0x000fe40007ffe0ff */
[----:B------:R-:W-:Y:S02]  /*1cb20*/  FSEL R95, R95, -INF , P6 ;  /* 0xff8000005f5f7808 */ /* 0x000fe40003000000 */
[----:B------:R-:W-:-:S02]  /*1cb30*/  FSEL R96, R96, -INF , P2 ;  /* 0xff80000060607808 */ /* 0x000fc40001000000 */
[-C--:B------:R-:W-:Y:S02]  /*1cb40*/  ISETP.GE.AND P6, PT, R5, R0.reuse, PT ;  /* 0x000000000500720c */ /* 0x080fe40003fc6270 */
[----:B------:R-:W-:Y:S01]  /*1cb50*/  ISETP.GE.AND P2, PT, R4, R0, PT ;  /* 0x000000000400720c */ /* 0x000fe20003f46270 */
[----:B------:R-:W-:Y:S01]  /*1cb60*/  VIADD R0, R3, 0x99 ;  /* 0x0000009903007836 */ /* 0x000fe20000000000 */
[----:B------:R-:W-:Y:S02]  /*1cb70*/  FSEL R98, R98, -INF , P3 ;  /* 0xff80000062627808 */ /* 0x000fe40001800000 */
[----:B------:R-:W-:Y:S02]  /*1cb80*/  FSEL R97, R97, -INF , P4 ;  /* 0xff80000061617808 */ /* 0x000fe40002000000 */
[-C--:B------:R-:W-:Y:S02]  /*1cb90*/  ISETP.GE.AND P3, PT, R5, R0.reuse, PT ;  /* 0x000000000500720c */ /* 0x080fe40003f66270 */
[----:B------:R-:W-:-:S02]  /*1cba0*/  ISETP.GE.AND P4, PT, R4, R0, PT ;  /* 0x000000000400720c */ /* 0x000fc40003f86270 */
        /* <DEDUP_REMOVED lines=107> */
[----:B------:R-:W-:Y:S02]  /*1d260*/  ISETP.GE.AND P4, PT, R5, R3, PT ;  /* 0x000000030500720c */ /* 0x000fe40003f86270 */
        /* <DEDUP_REMOVED lines=8> */
[----:B------:R-:W-:Y:S02]  /*1d2f0*/  ISETP.GE.AND P4, PT, R4, R0, PT ;  /* 0x000000000400720c */ /* 0x000fe40003f86270 */
[----:B------:R-:W-:-:S04]  /*1d300*/  FMNMX R0, R24, R11, !PT ;  /* 0x0000000b18007209 */ /* 0x000fc80007800000 */
[----:B------:R-:W-:-:S04]  /*1d310*/  FMNMX R0, R25, R0, !PT ;  /* 0x0000000019007209 */ /* 0x000fc80007800000 */
[----:B------:R-:W-:Y:S02]  /*1d320*/  FMNMX R0, R28, R0, !PT ;  /* 0x000000001c007209 */ /* 0x000fe40007800000 */
[----:B------:R-:W-:Y:S02]  /*1d330*/  FSEL R145, R145, -INF , P2 ;  /* 0xff80000091917808 */ /* 0x000fe40001000000 */
[----:B------:R-:W-:Y:S02]  /*1d340*/  FMNMX R0, R29, R0, !PT ;  /* 0x000000001d007209 */ /* 0x000fe40007800000 */
[----:B------:R-:W-:Y:S01]  /*1d350*/  ISETP.GE.AND P2, PT, R4, R3, PT ;  /* 0x000000030400720c */ /* 0x000fe20003f46270 */
[----:B------:R-:W-:Y:S01]  /*1d360*/  VIADD R2, R3, 0xf9 ;  /* 0x000000f903027836 */ /* 0x000fe20000000000 */
[----:B------:R-:W-:Y:S02]  /*1d370*/  FMNMX R0, R32, R0, !PT ;  /* 0x0000000020007209 */ /* 0x000fe40007800000 */
[----:B------:R-:W-:-:S02]  /*1d380*/  FSEL R26, R26, -INF , P2 ;  /* 0xff8000001a1a7808 */ /* 0x000fc40001000000 */
[----:B------:R-:W-:Y:S02]  /*1d390*/  FMNMX R0, R33, R0, !PT ;  /* 0x0000000021007209 */ /* 0x000fe40007800000 */
[----:B------:R-:W-:Y:S02]  /*1d3a0*/  FSEL R148, R148, -INF , P5 ;  /* 0xff80000094947808 */ /* 0x000fe40002800000 */
[-C--:B------:R-:W-:Y:S02]  /*1d3b0*/  ISETP.GE.AND P5, PT, R5, R2.reuse, PT ;  /* 0x000000020500720c */ /* 0x080fe40003fa6270 */
[----:B------:R-:W-:Y:S02]  /*1d3c0*/  ISETP.GE.AND P2, PT, R4, R2, PT ;  /* 0x000000020400720c */ /* 0x000fe40003f46270 */
[----:B------:R-:W-:Y:S02]  /*1d3d0*/  FMNMX R2, R26, R7, !PT ;  /* 0x000000071a027209 */ /* 0x000fe40007800000 */
[----:B------:R-:W-:-:S02]  /*1d3e0*/  FMNMX R0, R36, R0, !PT ;  /* 0x0000000024007209 */ /* 0x000fc40007800000 */
[----:B------:R-:W-:Y:S02]  /*1d3f0*/  FMNMX R2, R27, R2, !PT ;  /* 0x000000021b027209 */ /* 0x000fe40007800000 */
[----:B------:R-:W-:Y:S01]  /*1d400*/  FMNMX R0, R37, R0, !PT ;  /* 0x0000000025007209 */ /* 0x000fe20007800000 */
[----:B--2---:R1:W-:Y:S01]  /*1d410*/  STL [R1+0x2bc], R220 ;  /* 0x0002bcdc01007387 */ /* 0x0043e20000100800 */
[----:B------:R-:W-:Y:S02]  /*1d420*/  FMNMX R2, R30, R2, !PT ;  /* 0x000000021e027209 */ /* 0x000fe40007800000 */
[----:B------:R-:W-:Y:S02]  /*1d430*/  FMNMX R0, R14, R0, !PT ;  /* 0x000000000e007209 */ /* 0x000fe40007800000 */
[----:B------:R-:W-:Y:S02]  /*1d440*/  FMNMX R2, R31, R2, !PT ;  /* 0x000000021f027209 */ /* 0x000fe40007800000 */
[----:B------:R-:W-:-:S02]  /*1d450*/  FMNMX R0, R41, R0, !PT ;  /* 0x0000000029007209 */ /* 0x000fc40007800000 */
[----:B------:R-:W-:Y:S01]  /*1d460*/  FMNMX R2, R34, R2, !PT ;  /* 0x0000000222027209 */ /* 0x000fe20007800000 */
[----:B-1----:R-:W2:Y:S01]  /*1d470*/  LDL.LU R220, [R1] ;  /* 0x0000000001dc7983 */ /* 0x002ea20000300800 */
[----:B------:R-:W-:Y:S02]  /*1d480*/  FMNMX R0, R44, R0, !PT ;  /* 0x000000002c007209 */ /* 0x000fe40007800000 */
[----:B------:R-:W-:Y:S01]  /*1d490*/  FMNMX R2, R35, R2, !PT ;  /* 0x0000000223027209 */ /* 0x000fe20007800000 */
[----:B------:R1:W-:Y:S01]  /*1d4a0*/  STL [R1+0x278], R219 ;  /* 0x000278db01007387 */ /* 0x0003e20000100800 */
[----:B------:R-:W-:Y:S02]  /*1d4b0*/  FMNMX R0, R45, R0, !PT ;  /* 0x000000002d007209 */ /* 0x000fe40007800000 */
[----:B------:R-:W-:Y:S02]  /*1d4c0*/  FMNMX R2, R38, R2, !PT ;  /* 0x0000000226027209 */ /* 0x000fe40007800000 */
[----:B------:R-:W-:-:S02]  /*1d4d0*/  FMNMX R0, R15, R0, !PT ;  /* 0x000000000f007209 */ /* 0x000fc40007800000 */
[----:B------:R-:W-:Y:S02]  /*1d4e0*/  FMNMX R2, R39, R2, !PT ;  /* 0x0000000227027209 */ /* 0x000fe40007800000 */
[----:B------:R-:W-:Y:S01]  /*1d4f0*/  FMNMX R0, R49, R0, !PT ;  /* 0x0000000031007209 */ /* 0x000fe20007800000 */
[----:B-1----:R-:W3:Y:S01]  /*1d500*/  LDL.LU R219, [R1+0x84] ;  /* 0x0000840001db7983 */ /* 0x002ee20000300800 */
[----:B------:R-:W-:Y:S02]  /*1d510*/  FMNMX R2, R13, R2, !PT ;  /* 0x000000020d027209 */ /* 0x000fe40007800000 */
[----:B------:R-:W-:Y:S01]  /*1d520*/  FMNMX R0, R52, R0, !PT ;  /* 0x0000000034007209 */ /* 0x000fe20007800000 */
[----:B------:R1:W-:Y:S01]  /*1d530*/  STL [R1+0x274], R218 ;  /* 0x000274da01007387 */ /* 0x0003e20000100800 */
[----:B------:R-:W-:Y:S02]  /*1d540*/  FMNMX R2, R43, R2, !PT ;  /* 0x000000022b027209 */ /* 0x000fe40007800000 */
[----:B------:R-:W-:-:S02]  /*1d550*/  FMNMX R0, R53, R0, !PT ;  /* 0x0000000035007209 */ /* 0x000fc40007800000 */
[----:B------:R-:W-:Y:S02]  /*1d560*/  FMNMX R2, R46, R2, !PT ;  /* 0x000000022e027209 */ /* 0x000fe40007800000 */
[----:B------:R-:W-:Y:S02]  /*1d570*/  FMNMX R0, R23, R0, !PT ;  /* 0x0000000017007209 */ /* 0x000fe40007800000 */
[----:B------:R-:W-:Y:S01]  /*1d580*/  FMNMX R2, R47, R2, !PT ;  /* 0x000000022f027209 */ /* 0x000fe20007800000 */
[----:B-1----:R-:W4:Y:S01]  /*1d590*/  LDL.LU R218, [R1+0x90] ;  /* 0x0000900001da7983 */ /* 0x002f220000300800 */
        /* <DEDUP_REMOVED lines=83> */
[----:B------:R-:W-:Y:S05]  /*1dad0*/  WARPSYNC.ALL ;  /* 0x0000000000007948 */ /* 0x000fea0003800000 */
[----:B------:R-:W-:Y:S01]  /*1dae0*/  FMNMX R2, R169, R2, !PT ;  /* 0x00000002a9027209 */ /* 0x000fe20007800000 */
[----:B------:R1:W-:Y:S01]  /*1daf0*/  STL [R1+0x24c], R208 ;  /* 0x00024cd001007387 */ /* 0x0003e20000100800 */
[----:B------:R-:W-:Y:S01]  /*1db00*/  FMNMX R0, R171, R0, !PT ;  /* 0x00000000ab007209 */ /* 0x000fe20007800000 */
[----:B------:R-:W-:Y:S01]  /*1db10*/  ULDC UR6, c[0x0][0x604] ;  /* 0x0001810000067ab9 */ /* 0x000fe20000000800 */
        /* <DEDUP_REMOVED lines=29> */
[----:B------:R-:W-:Y:S02]  /*1dcf0*/  FSEL R149, R149, -INF , P5 ;  /* 0xff80000095957808 */ /* 0x000fe40002800000 */
[----:B------:R-:W-:Y:S01]  /*1dd00*/  FMNMX R2, R148, R2, !PT ;  /* 0x0000000294027209 */ /* 0x000fe20007800000 */
[----:B-1----:R-:W4:Y:S01]  /*1dd10*/  LDL.LU R205, [R1+0xf4] ;  /* 0x0000f40001cd7983 */ /* 0x002f220000300800 */
[----:B------:R-:W-:Y:S02]  /*1dd20*/  FMNMX R9, R139, R0, !PT ;  /* 0x000000008b097209 */ /* 0x000fe40007800000 */
[----:B------:R-:W-:Y:S01]  /*1dd30*/  FMNMX R0, R149, R2, !PT ;  /* 0x0000000295007209 */ /* 0x000fe20007800000 */
[----:B------:R1:W-:Y:S04]  /*1dd40*/  STL [R1+0x23c], R204 ;  /* 0x00023ccc01007387 */ /* 0x0003e80000100800 */
[----:B------:R-:W1:Y:S04]  /*1dd50*/  SHFL.BFLY PT, R2, R0, 0x1, 0x1f ;  /* 0x0c201f0000027f89 */ /* 0x000e6800000e0000 */
[----:B-1----:R-:W4:Y:S04]  /*1dd60*/  LDL.LU R204, [R1+0x100] ;  /* 0x0001000001cc7983 */ /* 0x002f280000300800 */
[----:B------:R1:W-:Y:S04]  /*1dd70*/  STL [R1+0x238], R203 ;  /* 0x000238cb01007387 */ /* 0x0003e80000100800 */
        /* <DEDUP_REMOVED lines=41> */
[----:B--2---:R-:W-:-:S03]  /*1e010*/  FMNMX R10, R2, R10, !PT ;  /* 0x0000000a020a7209 */ /* 0x004fc60007800000 */
[----:B------:R-:W2:Y:S04]  /*1e020*/  LDL.LU R244, [R1+0x88] ;  /* 0x0000880001f47983 */ /* 0x000ea80000300800 */
[----:B------:R-:W2:Y:S04]  /*1e030*/  LDL.LU R243, [R1+0x8c] ;  /* 0x00008c0001f37983 */ /* 0x000ea80000300800 */
[----:B------:R-:W2:Y:S01]  /*1e040*/  LDL.LU R242, [R1+0x98] ;  /* 0x0000980001f27983 */ /* 0x000ea20000300800 */
[----:B------:R-:W-:-:S03]  /*1e050*/  FSEL R151, R151, -INF , P2 ;  /* 0xff80000097977808 */ /* 0x000fc60001000000 */
[----:B------:R-:W2:Y:S01]  /*1e060*/  LDL.LU R241, [R1+0x9c] ;  /* 0x00009c0001f17983 */ /* 0x000ea20000300800 */
[----:B------:R-:W-:-:S03]  /*1e070*/  FSETP.NEU.AND P2, PT, R10, -INF , PT ;  /* 0xff8000000a00780b */ /* 0x000fc60003f4d000 */
[----:B------:R-:W2:Y:S04]  /*1e080*/  LDL.LU R240, [R1+0xa8] ;  /* 0x0000a80001f07983 */ /* 0x000ea80000300800 */
[----:B------:R-:W2:Y:S04]  /*1e090*/  LDL.LU R239, [R1+0xac] ;  /* 0x0000ac0001ef7983 */ /* 0x000ea80000300800 */
[----:B------:R-:W2:Y:S04]  /*1e0a0*/  LDL.LU R238, [R1+0xb8] ;  /* 0x0000b80001ee7983 */ /* 0x000ea80000300800 */
[----:B------:R-:W2:Y:S01]  /*1e0b0*/  LDL.LU R237, [R1+0xbc] ;  /* 0x0000bc0001ed7983 */ /* 0x000ea20000300800 */
[----:B------:R-:W-:-:S03]  /*1e0c0*/  FSEL R2, R10, RZ, P2 ;  /* 0x000000ff0a027208 */ /* 0x000fc60001000000 */
[----:B------:R-:W2:Y:S04]  /*1e0d0*/  LDL.LU R236, [R1+0xc8] ;  /* 0x0000c80001ec7983 */ /* 0x000ea80000300800 */
[----:B------:R-:W2:Y:S04]  /*1e0e0*/  LDL.LU R235, [R1+0xcc] ;  /* 0x0000cc0001eb7983 */ /* 0x000ea80000300800 */
[----:B------:R-:W2:Y:S04]  /*1e0f0*/  LDL.LU R234, [R1+0xd8] ;  /* 0x0000d80001ea7983 */ /* 0x000ea80000300800 */
[----:B------:R-:W2:Y:S04]  /*1e100*/  LDL.LU R233, [R1+0xdc] ;  /* 0x0000dc0001e97983 */ /* 0x000ea80000300800 */
[----:B------:R-:W2:Y:S01]  /*1e110*/  LDL.LU R232, [R1+0xe8] ;  /* 0x0000e80001e87983 */ /* 0x000ea20000300800 */
[----:B------:R-:W-:-:S03]  /*1e120*/  FADD R11, -R2, R11 ;  /* 0x0000000b020b7221 */ /* 0x000fc60000000100 */
[----:B------:R-:W2:Y:S04]  /*1e130*/  LDL.LU R231, [R1+0xec] ;  /* 0x0000ec0001e77983 */ /* 0x000ea80000300800 */
[----:B------:R-:W2:Y:S04]  /*1e140*/  LDL.LU R230, [R1+0xf8] ;  /* 0x0000f80001e67983 */ /* 0x000ea80000300800 */
[----:B------:R-:W2:Y:S04]  /*1e150*/  LDL.LU R229, [R1+0xfc] ;  /* 0x0000fc0001e57983 */ /* 0x000ea80000300800 */
[----:B------:R-:W2:Y:S01]  /*1e160*/  LDL.LU R228, [R1+0x108] ;  /* 0x0001080001e47983 */ /* 0x000ea20000300800 */
[----:B------:R-:W-:-:S03]  /*1e170*/  FMUL R11, R11, UR6 ;  /* 0x000000060b0b7c20 */ /* 0x000fc60008400000 */
[----:B------:R-:W2:Y:S04]  /*1e180*/  LDL.LU R227, [R1+0x10c] ;  /* 0x00010c0001e37983 */ /* 0x000ea80000300800 */
[----:B------:R-:W2:Y:S04]  /*1e190*/  LDL.LU R226, [R1+0x118] ;  /* 0x0001180001e27983 */ /* 0x000ea80000300800 */
[----:B------:R-:W2:Y:S04]  /*1e1a0*/  LDL.LU R225, [R1+0x11c] ;  /* 0x00011c0001e17983 */ /* 0x000ea80000300800 */
[----:B------:R-:W2:Y:S04]  /*1e1b0*/  LDL.LU R224, [R1+0x128] ;  /* 0x0001280001e07983 */ /* 0x000ea80000300800 */
[----:B------:R-:W2:Y:S01]  /*1e1c0*/  LDL.LU R223, [R1+0x12c] ;  /* 0x00012c0001df7983 */ /* 0x000ea20000300800 */
[----:B------:R-:W-:-:S03]  /*1e1d0*/  FSETP.GEU.AND P2, PT, R11, -126, PT ;  /* 0xc2fc00000b00780b */ /* 0x000fc60003f4e000 */
        /* <DEDUP_REMOVED lines=13> */
[----:B------:R-:W-:-:S03]  /*1e2b0*/  @!P2 FMUL R11, R11, 0.5 ;  /* 0x3f0000000b0ba820 */ /* 0x000fc60000400000 */
[----:B------:R-:W2:Y:S04]  /*1e2c0*/  LDL.LU R180, [R1+0x19c] ;  /* 0x00019c0001b47983 */ /* 0x000ea80000300800 */
[----:B------:R-:W2:Y:S04]  /*1e2d0*/  LDL.LU R159, [R1+0x1a8] ;  /* 0x0001a800019f7983 */ /* 0x000ea80000300800 */
[----:B------:R-:W2:Y:S04]  /*1e2e0*/  LDL.LU R158, [R1+0x1ac] ;  /* 0x0001ac00019e7983 */ /* 0x000ea80000300800 */
[----:B------:R-:W2:Y:S04]  /*1e2f0*/  LDL.LU R157, [R1+0x1b8] ;  /* 0x0001b800019d7983 */ /* 0x000ea80000300800 */
[----:B------:R-:W2:Y:S04]  /*1e300*/  LDL.LU R156, [R1+0x1bc] ;  /* 0x0001bc00019c7983 */ /* 0x000ea80000300800 */
[----:B------:R-:W2:Y:S01]  /*1e310*/  LDL.LU R155, [R1+0x1c8] ;  /* 0x0001c800019b7983 */ /* 0x000ea20000300800 */
[----:B------:R-:W-:-:S03]  /*1e320*/  IADD3 R6, R6, 0x1, RZ ;  /* 0x0000000106067810 */ /* 0x000fc60007ffe0ff */
[----:B------:R-:W2:Y:S01]  /*1e330*/  LDL.LU R154, [R1+0x1cc] ;  /* 0x0001cc00019a7983 */ /* 0x000ea20000300800 */
[----:B------:R-:W1:Y:S03]  /*1e340*/  MUFU.EX2 R11, R11 ;  /* 0x0000000b000b7308 */ /* 0x000e660000000800 */
[----:B------:R-:W2:Y:S04]  /*1e350*/  LDL.LU R153, [R1+0x1d8] ;  /* 0x0001d80001997983 */ /* 0x000ea80000300800 */
[----:B------:R-:W2:Y:S04]  /*1e360*/  LDL.LU R152, [R1+0x1dc] ;  /* 0x0001dc0001987983 */ /* 0x000ea80000300800 */
[----:B------:R-:W2:Y:S01]  /*1e370*/  LDL.LU R22, [R1+0x1e8] ;  /* 0x0001e80001167983 */ /* 0x000ea20000300800 */
[----:B------:R-:W-:-:S03]  /*1e380*/  ISETP.NE.AND P5, PT, R6, 0x4, PT ;  /* 0x000000040600780c */ /* 0x000fc60003fa5270 */
[----:B------:R-:W2:Y:S04]  /*1e390*/  LDL.LU R18, [R1+0x1ec] ;  /* 0x0001ec0001127983 */ /* 0x000ea80000300800 */
[----:B------:R-:W2:Y:S04]  /*1e3a0*/  LDL.LU R17, [R1+0x1f8] ;  /* 0x0001f80001117983 */ /* 0x000ea80000300800 */
[----:B------:R-:W2:Y:S04]  /*1e3b0*/  LDL.LU R16, [R1+0x1fc] ;  /* 0x0001fc0001107983 */ /* 0x000ea80000300800 */
[----:B------:R-:W2:Y:S01]  /*1e3c0*/  LDL.LU R76, [R1+0x3c] ;  /* 0x00003c00014c7983 */ /* 0x000ea20000300800 */
[----:B------:R-:W-:-:S03]  /*1e3d0*/  SEL R133, RZ, 0x1, P5 ;  /* 0x00000001ff857807 */ /* 0x000fc60002800000 */
[----:B------:R-:W2:Y:S04]  /*1e3e0*/  LDL.LU R78, [R1+0x38] ;  /* 0x00003800014e7983 */ /* 0x000ea80000300800 */
[----:B------:R-:W2:Y:S04]  /*1e3f0*/  LDL.LU R77, [R1+0x2c] ;  /* 0x00002c00014d7983 */ /* 0x000ea80000300800 */
[----:B------:R-:W2:Y:S04]  /*1e400*/  LDL.LU R79, [R1+0x28] ;  /* 0x00002800014f7983 */ /* 0x000ea80000300800 */
[----:B------:R-:W2:Y:S01]  /*1e410*/  LDL.LU R80, [R1+0x1c] ;  /* 0x00001c0001507983 */ /* 0x000ea20000300800 */
[----:B------:R-:W-:-:S03]  /*1e420*/  LOP3.LUT R133, R12, R133, RZ, 0x3c, !PT ;  /* 0x000000850c857212 */ /* 0x000fc600078e3cff */
[----:B------:R-:W2:Y:S01]  /*1e430*/  LDL.LU R82, [R1+0x18] ;  /* 0x0000180001527983 */ /* 0x000ea20000300800 */
[----:B------:R-:W-:-:S03]  /*1e440*/  LEA R12, R19, UR38, 0x3 ;  /* 0x00000026130c7c11 */ /* 0x000fc6000f8e18ff */
[----:B------:R-:W2:Y:S04]  /*1e450*/  LDL.LU R81, [R1+0xc] ;  /* 0x00000c0001517983 */ /* 0x000ea80000300800 */
[----:B------:R-:W2:Y:S04]  /*1e460*/  LDL.LU R83, [R1+0x8] ;  /* 0x0000080001537983 */ /* 0x000ea80000300800 */
[----:B------:R-:W2:Y:S04]  /*1e470*/  LDL.LU R118, [R1+0x1f4] ;  /* 0x0001f40001767983 */ /* 0x000ea80000300800 */
[----:B------:R-:W2:Y:S01]  /*1e480*/  LDL.LU R119, [R1+0x1f0] ;  /* 0x0001f00001777983 */ /* 0x000ea20000300800 */
[----:B------:R-:W-:-:S03]  /*1e490*/  PRMT R12, RZ, 0x654, R12 ;  /* 0x00000654ff0c7816 */ /* 0x000fc6000000000c */
[----:B------:R-:W2:Y:S01]  /*1e4a0*/  LDL.LU R120, [R1+0x1e4] ;  /* 0x0001e40001787983 */ /* 0x000ea20000300800 */
[----:B-1----:R-:W-:Y:S01]  /*1e4b0*/  @!P2 FMUL R11, R11, R11 ;  /* 0x0000000b0b0ba220 */ /* 0x002fe20000400000 */
[----:B------:R1:W-:Y:S02]  /*1e4c0*/  SYNCS.ARRIVE.TRANS64.RED.A1T0 RZ, [R12+URZ], RZ ;  /* 0x000000ff0cff79a7 */ /* 0x0003e4000810043f */
[----:B------:R-:W2:Y:S04]  /*1e4d0*/  LDL.LU R122, [R1+0x1e0] ;  /* 0x0001e000017a7983 */ /* 0x000ea80000300800 */
[----:B------:R-:W2:Y:S04]  /*1e4e0*/  LDL.LU R121, [R1+0x1d4] ;  /* 0x0001d40001797983 */ /* 0x000ea80000300800 */
[----:B------:R-:W2:Y:S01]  /*1e4f0*/  LDL.LU R123, [R1+0x1d0] ;  /* 0x0001d000017b7983 */ /* 0x000ea20000300800 */
[----:B------:R-:W-:-:S03]  /*1e500*/  FMUL R220, R220, R11 ;  /* 0x0000000bdcdc7220 */ /* 0x000fc60000400000 */
[----:B------:R-:W2:Y:S04]  /*1e510*/  LDL.LU R124, [R1+0x1c4] ;  /* 0x0001c400017c7983 */ /* 0x000ea80000300800 */
[----:B------:R-:W2:Y:S01]  /*1e520*/  LDL.LU R126, [R1+0x1c0] ;  /* 0x0001c000017e7983 */ /* 0x000ea20000300800 */
[----:B------:R-:W-:-:S03]  /*1e530*/  VIADD R132, R19, 0x1 ;  /* 0x0000000113847836 */ /* 0x000fc60000000000 */
[----:B------:R-:W2:Y:S01]  /*1e540*/  LDL.LU R125, [R1+0x1b4] ;  /* 0x0001b400017d7983 */ /* 0x000ea20000300800 */
[----:B------:R-:W-:-:S03]  /*1e550*/  SEL R128, R6, RZ, P5 ;  /* 0x000000ff06807207 */ /* 0x000fc60002800000 */
[----:B------:R-:W2:Y:S04]  /*1e560*/  LDL.LU R127, [R1+0x1b0] ;  /* 0x0001b000017f7983 */ /* 0x000ea80000300800 */
[----:B------:R-:W2:Y:S01]  /*1e570*/  LDL.LU R129, [R1+0x1a4] ;  /* 0x0001a40001817983 */ /* 0x000ea20000300800 */
[----:B------:R-:W-:Y:S02]  /*1e580*/  FMNMX R9, R142, R9, !PT ;  /* 0x000000098e097209 */ /* 0x000fe40007800000 */
[----:B------:R-:W-:Y:S01]  /*1e590*/  FSEL R146, R146, -INF , P6 ;  /* 0xff80000092927808 */ /* 0x000fe20003000000 */
[----:B-1----:R-:W2:Y:S01]  /*1e5a0*/  LDL.LU R12, [R1+0x1a0] ;  /* 0x0001a000010c7983 */ /* 0x002ea20000300800 */
[----:B------:R-:W-:Y:S02]  /*1e5b0*/  FMNMX R9, R143, R9, !PT ;  /* 0x000000098f097209 */ /* 0x000fe40007800000 */
[----:B------:R-:W-:Y:S01]  /*1e5c0*/  FSEL R147, R147, -INF , P3 ;  /* 0xff80000093937808 */ /* 0x000fe20001800000 */
[----:B------:R-:W2:Y:S01]  /*1e5d0*/  LDL.LU R19, [R1+0x194] ;  /* 0x0001940001137983 */ /* 0x000ea20000300800 */
[----:B------:R-:W-:-:S02]  /*1e5e0*/  FMNMX R9, R146, R9, !PT ;  /* 0x0000000992097209 */ /* 0x000fc40007800000 */
[----:B------:R-:W-:Y:S01]  /*1e5f0*/  FSEL R150, R150, -INF , P4 ;  /* 0xff80000096967808 */ /* 0x000fe20002000000 */
[----:B------:R-:W2:Y:S01]  /*1e600*/  LDL.LU R6, [R1+0x190] ;  /* 0x0001900001067983 */ /* 0x000ea20000300800 */
[----:B------:R-:W-:-:S03]  /*1e610*/  FMNMX R9, R147, R9, !PT ;  /* 0x0000000993097209 */ /* 0x000fc60007800000 */
[----:B------:R1:W-:Y:S01]  /*1e620*/  STL [R1], R220 ;  /* 0x000000dc01007387 */ /* 0x0003e20000100800 */
[----:B------:R-:W-:-:S04]  /*1e630*/  FMNMX R9, R150, R9, !PT ;  /* 0x0000000996097209 */ /* 0x000fc80007800000 */
[----:B------:R-:W-:Y:S01]  /*1e640*/  FMNMX R9, R151, R9, !PT ;  /* 0x0000000997097209 */ /* 0x000fe20007800000 */
[----:B-1----:R-:W2:Y:S04]  /*1e650*/  LDL.LU R220, [R1+0x2bc] ;  /* 0x0002bc0001dc7983 */ /* 0x002ea80000300800 */
[----:B------:R-:W1:Y:S01]  /*1e660*/  SHFL.BFLY PT, R0, R9, 0x1, 0x1f ;  /* 0x0c201f0009007f89 */ /* 0x000e6200000e0000 */
[-C--:B---3--:R-:W-:Y:S01]  /*1e670*/  FMUL R219, R219, R11.reuse ;  /* 0x0000000bdbdb7220 */ /* 0x088fe20000400000 */
[-C--:B----4-:R-:W-:Y:S01]  /*1e680*/  FMUL R218, R218, R11.reuse ;  /* 0x0000000bdada7220 */ /* 0x090fe20000400000 */
[-C--:B------:R-:W-:Y:S01]  /*1e690*/  FMUL R217, R217, R11.reuse ;  /* 0x0000000bd9d97220 */ /* 0x080fe20000400000 */
[----:B------:R-:W-:Y:S01]  /*1e6a0*/  FMUL R216, R216, R11 ;  /* 0x0000000bd8d87220 */ /* 0x000fe20000400000 */
[----:B-1----:R-:W-:-:S05]  /*1e6b0*/  FMNMX R9, R9, R0, !PT ;  /* 0x0000000009097209 */ /* 0x002fca0007800000 */
[----:B------:R-:W1:Y:S01]  /*1e6c0*/  SHFL.BFLY PT, R0, R9, 0x2, 0x1f ;  /* 0x0c401f0009007f89 */ /* 0x000e6200000e0000 */
        /* <DEDUP_REMOVED lines=11> */
[----:B-1----:R-:W-:-:S04]  /*1e780*/  FMNMX R9, R9, R0, !PT ;  /* 0x0000000009097209 */ /* 0x002fc80007800000 */
[----:B------:R-:W-:-:S04]  /*1e790*/  FSETP.NEU.AND P3, PT, R9, -INF , PT ;  /* 0xff8000000900780b */ /* 0x000fc80003f6d000 */
[----:B------:R-:W-:Y:S01]  /*1e7a0*/  FSEL R0, R9, RZ, P3 ;  /* 0x000000ff09007208 */ /* 0x000fe20001800000 */
[-C--:B------:R-:W-:Y:S01]  /*1e7b0*/  FMUL R204, R204, R11.reuse ;  /* 0x0000000bcccc7220 */ /* 0x080fe20000400000 */
[----:B------:R-:W-:-:S03]  /*1e7c0*/  FMUL R203, R203, R11 ;  /* 0x0000000bcbcb7220 */ /* 0x000fc60000400000 */
[----:B------:R-:W-:Y:S01]  /*1e7d0*/  FADD R7, -R0, R7 ;  /* 0x0000000700077221 */ /* 0x000fe20000000100 */
[----:B------:R-:W-:-:S03]  /*1e7e0*/  FMUL R202, R202, R11 ;  /* 0x0000000bcaca7220 */ /* 0x000fc60000400000 */
[----:B------:R-:W-:Y:S01]  /*1e7f0*/  FMUL R7, R7, UR6 ;  /* 0x0000000607077c20 */ /* 0x000fe20008400000 */
[-C--:B------:R-:W-:Y:S01]  /*1e800*/  FMUL R201, R201, R11.reuse ;  /* 0x0000000bc9c97220 */ /* 0x080fe20000400000 */
[-C--:B------:R-:W-:Y:S01]  /*1e810*/  FMUL R200, R200, R11.reuse ;  /* 0x0000000bc8c87220 */ /* 0x080fe20000400000 */
[-C--:B------:R-:W-:Y:S02]  /*1e820*/  FMUL R199, R199, R11.reuse ;  /* 0x0000000bc7c77220 */ /* 0x080fe40000400000 */
[----:B------:R-:W-:Y:S01]  /*1e830*/  FSETP.GEU.AND P3, PT, R7, -126, PT ;  /* 0xc2fc00000700780b */ /* 0x000fe20003f6e000 */
[-C--:B------:R-:W-:Y:S01]  /*1e840*/  FMUL R198, R198, R11.reuse ;  /* 0x0000000bc6c67220 */ /* 0x080fe20000400000 */
[-C--:B------:R-:W-:Y:S01]  /*1e850*/  FMUL R197, R197, R11.reuse ;  /* 0x0000000bc5c57220 */ /* 0x080fe20000400000 */
[-C--:B------:R-:W-:Y:S01]  /*1e860*/  FMUL R196, R196, R11.reuse ;  /* 0x0000000bc4c47220 */ /* 0x080fe20000400000 */
[-C--:B------:R-:W-:Y:S01]  /*1e870*/  FMUL R192, R192, R11.reuse ;  /* 0x0000000bc0c07220 */ /* 0x080fe20000400000 */
[-C--:B------:R-:W-:Y:S01]  /*1e880*/  FMUL R190, R190, R11.reuse ;  /* 0x0000000bbebe7220 */ /* 0x080fe20000400000 */
[-C--:B------:R-:W-:Y:S01]  /*1e890*/  FMUL R161, R161, R11.reuse ;  /* 0x0000000ba1a17220 */ /* 0x080fe20000400000 */
[-C--:B------:R-:W-:Y:S01]  /*1e8a0*/  FMUL R160, R160, R11.reuse ;  /* 0x0000000ba0a07220 */ /* 0x080fe20000400000 */
[----:B------:R-:W-:-:S05]  /*1e8b0*/  FMUL R21, R21, R11 ;  /* 0x0000000b15157220 */ /* 0x000fca0000400000 */
[----:B------:R-:W-:Y:S01]  /*1e8c0*/  @!P3 FMUL R7, R7, 0.5 ;  /* 0x3f0000000707b820 */ /* 0x000fe20000400000 */
[-C--:B------:R-:W-:Y:S01]  /*1e8d0*/  FMUL R20, R20, R11.reuse ;  /* 0x0000000b14147220 */ /* 0x080fe20000400000 */
[----:B------:R-:W-:-:S04]  /*1e8e0*/  FMUL R8, R8, R11 ;  /* 0x0000000b08087220 */ /* 0x000fc80000400000 */
[----:B------:R-:W1:Y:S01]  /*1e8f0*/  MUFU.EX2 R7, R7 ;  /* 0x0000000700077308 */ /* 0x000e620000000800 */
[----:B--2---:R-:W-:-:S05]  /*1e900*/  FMUL R220, R220, R11 ;  /* 0x0000000bdcdc7220 */ /* 0x004fca0000400000 */
[----:B------:R2:W-:Y:S04]  /*1e910*/  STL [R1+0x4], R220 ;  /* 0x000004dc01007387 */ /* 0x0005e80000100800 */
[----:B--2---:R-:W2:Y:S02]  /*1e920*/  LDL.LU R220, [R1+0x2b8] ;  /* 0x0002b80001dc7983 */ /* 0x004ea40000300800 */
        /* <DEDUP_REMOVED lines=41> */
[----:B--2---:R-:W2:Y:S01]  /*1ebc0*/  LDL.LU R220, [R1+0x280] ;  /* 0x0002800001dc7983 */ /* 0x004ea20000300800 */
        /* <DEDUP_REMOVED lines=12> */
[----:B-1----:R-:W-:Y:S01]  /*1ec90*/  @!P3 FMUL R7, R7, R7 ;  /* 0x000000070707b220 */ /* 0x002fe20000400000 */
[-C--:B------:R-:W-:Y:S01]  /*1eca0*/  FMUL R122, R122, R11.reuse ;  /* 0x0000000b7a7a7220 */ /* 0x080fe20000400000 */
        /* <DEDUP_REMOVED lines=40> */
[----:B-1----:R1:W5:Y:S04]  /*1ef30*/  LDL.LU R219, [R1+0x278] ;  /* 0x0002780001db7983 */ /* 0x0023680000300800 */
[----:B------:R3:W-:Y:S04]  /*1ef40*/  STL [R1+0x90], R218 ;  /* 0x000090da01007387 */ /* 0x0007e80000100800 */
[----:B---3--:R1:W5:Y:S04]  /*1ef50*/  LDL.LU R218, [R1+0x274] ;  /* 0x0002740001da7983 */ /* 0x0083680000300800 */
        /* <DEDUP_REMOVED lines=59> */
[----:B------:R4:W-:Y:S04]  /*1f310*/  STL [R1+0x184], R182 ;  /* 0x000184b601007387 */ /* 0x0009e80000100800 */
[----:B------:R2:W-:Y:S04]  /*1f320*/  STL [R1+0x190], R6 ;  /* 0x0001900601007387 */ /* 0x0005e80000100800 */
        /* <DEDUP_REMOVED lines=90> */
[-C--:B------:R-:W-:Y:S01]  /*1f8d0*/  FMUL R152, R152, R7.reuse ;  /* 0x0000000798987220 */ /* 0x080fe20000400000 */
[----:B---3--:R-:W4:Y:S02]  /*1f8e0*/  S2R R221, SR_TID.X ;  /* 0x0000000000dd7919 */ /* 0x008f240000002100 */
        /* <DEDUP_REMOVED lines=17> */
[----:B------:R-:W-:Y:S01]  /*1fa00*/  BSSY B0, `(.L_x_44) ;  /* 0x0000009000007945 */ /* 0x000fe20003800000 */
[----:B------:R-:W-:-:S02]  /*1fa10*/  ISETP.NE.AND P2, PT, R132, 0x4, PT ;  /* 0x000000048400780c */ /* 0x000fc40003f45270 */
[----:B----4-:R-:W-:Y:S02]  /*1fa20*/  LOP3.LUT R182, R221, 0x1f, RZ, 0xc0, !PT ;  /* 0x0000001fddb67812 */ /* 0x010fe400078ec0ff */
[----:B--2---:R-:W-:Y:S02]  /*1fa30*/  LEA R6, R128, R220, 0x3 ;  /* 0x000000dc80067211 */ /* 0x004fe400078e18ff */
[----:B-1----:R-:W-:-:S07]  /*1fa40*/  SHF.L.U32 R12, R133, 0x1f, RZ ;  /* 0x0000001f850c7819 */ /* 0x002fce00000006ff */
.L_x_45:
[----:B-1----:R1:W2:Y:S02]  /*1fa50*/  SYNCS.PHASECHK.TRANS64.TRYWAIT P3, [R6+URZ+0x88000], R12 ;  /* 0x0880000c060075a7 */ /* 0x0022a4000806017f */
[----:B--2---:R-:W-:Y:S05]  /*1fa60*/  @!P3 NANOSLEEP.SYNCS 0x989680 ;  /* 0x009896800000b95d */ /* 0x004fea0003900000 */
[----:B------:R-:W2:Y:S02]  /*1fa70*/  @!P3 SYNCS.PHASECHK.TRANS64 P3, [R6+URZ+0x88000], R12 ;  /* 0x0880000c0600b5a7 */ /* 0x000ea4000806007f */
[----:B--2---:R-:W-:Y:S05]  /*1fa80*/  @!P3 BRA `(.L_x_45) ;  /* 0xfffffffc00f0b947 */ /* 0x004fea000383ffff */
[----:B------:R-:W-:Y:S05]  /*1fa90*/  BSYNC B0 ;  /* 0x0000000000007941 */ /* 0x000fea0003800000 */
.L_x_44:
[----:B------:R-:W-:Y:S01]  /*1faa0*/  STL [R1+0xe90], R65 ;  /* 0x000e904101007387 */ /* 0x000fe20000100800 */
[----:B------:R-:W2:Y:S01]  /*1fab0*/  LDC R129, c[0x0][0x604] ;  /* 0x00018100ff817b82 */ /* 0x000ea20000000800 */
[----:B------:R-:W-:Y:S01]  /*1fac0*/  LEA R76, R128, UR39, 0xd ;  /* 0x00000027804c7c11 */ /* 0x000fe2000f8e68ff */
[----:B------:R-:W-:Y:S01]  /*1fad0*/  IMAD.MOV.U32 R77, RZ, RZ, 0x40000040 ;  /* 0x40000040ff4d7424 */ /* 0x000fe200078e00ff */
[----:B------:R-:W-:Y:S01]  /*1fae0*/  STL [R1+0xe14], R66 ;  /* 0x000e144201007387 */ /* 0x000fe20000100800 */
[----:B------:R-:W-:Y:S05]  /*1faf0*/  WARPSYNC.ALL ;  /* 0x0000000000007948 */ /* 0x000fea0003800000 */
[----:B------:R-:W-:Y:S01]  /*1fb00*/  STL [R1+0xe10], R67 ;  /* 0x000e104301007387 */ /* 0x000fe20000100800 */
[----:B------:R-:W-:-:S02]  /*1fb10*/  R2UR UR6, R76 ;  /* 0x000000004c0672ca */ /* 0x000fc400000e0000 */
[----:B------:R-:W-:Y:S01]  /*1fb20*/  R2UR UR7, R77 ;  /* 0x000000004d0772ca */ /* 0x000fe200000e0000 */
[----:B------:R-:W-:Y:S04]  /*1fb30*/  STL [R1+0xe0c], R68 ;  /* 0x000e0c4401007387 */ /* 0x000fe80000100800 */
[----:B------:R-:W-:Y:S04]  /*1fb40*/  STL [R1+0xe08], R69 ;  /* 0x000e084501007387 */ /* 0x000fe80000100800 */
[----:B------:R-:W-:Y:S01]  /*1fb50*/  STL [R1+0xe04], R70 ;  /* 0x000e044601007387 */ /* 0x000fe20000100800 */
[----:B--2---:R-:W-:-:S03]  /*1fb60*/  FMUL R2, R2, R129 ;  /* 0x0000008102027220 */ /* 0x004fc60000400000 */
[----:B------:R-:W-:Y:S01]  /*1fb70*/  STL [R1+0xe00], R71 ;  /* 0x000e004701007387 */ /* 0x000fe20000100800 */
[-C--:B------:R-:W-:Y:S01]  /*1fb80*/  FMUL R0, R0, R129.reuse ;  /* 0x0000008100007220 */ /* 0x080fe20000400000 */
[-CC-:B------:R-:W-:Y:S02]  /*1fb90*/  FFMA R24, R24, R129.reuse, -R2.reuse ;  /* 0x0000008118187223 */ /* 0x180fe40000000802 */
[----:B------:R-:W-:Y:S01]  /*1fba0*/  STL [R1+0xdfc], R178 ;  /* 0x000dfcb201007387 */ /* 0x000fe20000100800 */
[-CC-:B------:R-:W-:Y:S01]  /*1fbb0*/  FFMA R25, R25, R129.reuse, -R2.reuse ;  /* 0x0000008119197223 */ /* 0x180fe20000000802 */
[-C--:B------:R-:W-:Y:S01]  /*1fbc0*/  FFMA R28, R28, R129.reuse, -R2 ;  /* 0x000000811c1c7223 */ /* 0x080fe20000000802 */
[-C--:B------:R-:W-:Y:S01]  /*1fbd0*/  FFMA R30, R30, R129.reuse, -R0 ;  /* 0x000000811e1e7223 */ /* 0x080fe20000000800 */
[----:B------:R-:W-:Y:S01]  /*1fbe0*/  STL [R1+0xdf8], R179 ;  /* 0x000df8b301007387 */ /* 0x000fe20000100800 */
[----:B------:R-:W-:Y:S01]  /*1fbf0*/  FSETP.GEU.AND P3, PT, R24, -126, PT ;  /* 0xc2fc00001800780b */ /* 0x000fe20003f6e000 */
[-C--:B---3--:R-:W-:Y:S01]  /*1fc00*/  FFMA R16, R29, R129.reuse, -R2 ;  /* 0x000000811d107223 */ /* 0x088fe20000000802 */
[----:B------:R-:W-:Y:S01]  /*1fc10*/  FSETP.GEU.AND P5, PT, R28, -126, PT ;  /* 0xc2fc00001c00780b */ /* 0x000fe20003fae000 */
[----:B------:R-:W-:Y:S01]  /*1fc20*/  STL [R1+0xdf4], R176 ;  /* 0x000df4b001007387 */ /* 0x000fe20000100800 */
[----:B------:R-:W-:Y:S01]  /*1fc30*/  FSETP.GEU.AND P4, PT, R30, -126, PT ;  /* 0xc2fc00001e00780b */ /* 0x000fe20003f8e000 */
[-CC-:B------:R-:W-:Y:S01]  /*1fc40*/  FFMA R26, R26, R129.reuse, -R0.reuse ;  /* 0x000000811a1a7223 */ /* 0x180fe20000000800 */
[----:B-1----:R-:W-:Y:S01]  /*1fc50*/  FFMA R12, R27, R129, -R0 ;  /* 0x000000811b0c7223 */ /* 0x002fe20000000800 */
[----:B------:R-:W-:Y:S04]  /*1fc60*/  STL [R1+0xdf0], R177 ;  /* 0x000df0b101007387 */ /* 0x000fe80000100800 */
[----:B------:R-:W-:Y:S01]  /*1fc70*/  STL [R1+0xdec], R174 ;  /* 0x000decae01007387 */ /* 0x000fe20000100800 */
[----:B------:R-:W-:Y:S01]  /*1fc80*/  FSETP.GEU.AND P6, PT, R12, -126, PT ;  /* 0xc2fc00000c00780b */ /* 0x000fe20003fce000 */
[----:B------:R-:W-:-:S02]  /*1fc90*/  @!P3 FMUL R24, R24, 0.5 ;  /* 0x3f0000001818b820 */ /* 0x000fc40000400000 */
[----:B------:R-:W-:Y:S01]  /*1fca0*/  STL [R1+0xde8], R175 ;  /* 0x000de8af01007387 */ /* 0x000fe20000100800 */
[----:B------:R-:W-:Y:S01]  /*1fcb0*/  @!P5 FMUL R28, R28, 0.5 ;  /* 0x3f0000001c1cd820 */ /* 0x000fe20000400000 */
[----:B------:R-:W1:Y:S01]  /*1fcc0*/  MUFU.EX2 R156, R24 ;  /* 0x00000018009c7308 */ /* 0x000e620000000800 */
[----:B------:R-:W-:Y:S01]  /*1fcd0*/  @!P4 FMUL R30, R30, 0.5 ;  /* 0x3f0000001e1ec820 */ /* 0x000fe20000400000 */
[----:B------:R-:W-:Y:S04]  /*1fce0*/  STL [R1+0xde4], R172 ;  /* 0x000de4ac01007387 */ /* 0x000fe80000100800 */
[----:B------:R-:W-:Y:S02]  /*1fcf0*/  STL [R1+0xde0], R173 ;  /* 0x000de0ad01007387 */ /* 0x000fe40000100800 */
[----:B------:R-:W-:Y:S01]  /*1fd00*/  MUFU.EX2 R158, R28 ;  /* 0x0000001c009e7308 */ /* 0x000fe20000000800 */
[----:B------:R-:W-:Y:S01]  /*1fd10*/  @!P6 FMUL R12, R12, 0.5 ;  /* 0x3f0000000c0ce820 */ /* 0x000fe20000400000 */
[----:B------:R-:W-:Y:S04]  /*1fd20*/  STL [R1+0xddc], R170 ;  /* 0x000ddcaa01007387 */ /* 0x000fe80000100800 */
[----:B------:R-:W-:Y:S02]  /*1fd30*/  STL [R1+0xdd8], R171 ;  /* 0x000dd8ab01007387 */ /* 0x000fe40000100800 */
[----:B------:R-:W-:Y:S01]  /*1fd40*/  MUFU.EX2 R159, R30 ;  /* 0x0000001e009f7308 */ /* 0x000fe20000000800 */
[----:B-1----:R-:W-:Y:S01]  /*1fd50*/  @!P3 FMUL R156, R156, R156 ;  /* 0x0000009c9c9cb220 */ /* 0x002fe20000400000 */
[----:B------:R-:W-:Y:S01]  /*1fd60*/  STL [R1+0xdd4], R168 ;  /* 0x000dd4a801007387 */ /* 0x000fe20000100800 */
[----:B------:R-:W-:-:S02]  /*1fd70*/  FSETP.GEU.AND P3, PT, R25, -126, PT ;  /* 0xc2fc00001900780b */ /* 0x000fc40003f6e000 */
[----:B-----5:R-:W-:Y:S01]  /*1fd80*/  FFMA R6, R11, R20, R156 ;  /* 0x000000140b067223 */ /* 0x020fe2000000009c */
[----:B------:R-:W-:Y:S02]  /*1fd90*/  STL [R1+0xdd0], R169 ;  /* 0x000dd0a901007387 */ /* 0x000fe40000100800 */
[----:B------:R-:W1:Y:S02]  /*1fda0*/  MUFU.EX2 R12, R12 ;  /* 0x0000000c000c7308 */ /* 0x000e640000000800 */
[----:B------:R-:W-:Y:S04]  /*1fdb0*/  STL [R1+0xdcc], R166 ;  /* 0x000dcca601007387 */ /* 0x000fe80000100800 */
[----:B------:R-:W-:Y:S02]  /*1fdc0*/  STL [R1+0xdc8], R167 ;  /* 0x000dc8a701007387 */ /* 0x000fe40000100800 */
[----:B------:R-:W-:-:S02]  /*1fdd0*/  @!P3 FMUL R25, R25, 0.5 ;  /* 0x3f0000001919b820 */ /* 0x000fc40000400000 */
[----:B------:R-:W-:Y:S02]  /*1fde0*/  STL [R1+0xdc4], R164 ;  /* 0x000dc4a401007387 */ /* 0x000fe40000100800 */
[----:B------:R-:W2:Y:S02]  /*1fdf0*/  MUFU.EX2 R11, R25 ;  /* 0x00000019000b7308 */ /* 0x000ea40000000800 */
[----:B------:R-:W-:Y:S01]  /*1fe00*/  STL [R1+0xdc0], R165 ;  /* 0x000dc0a501007387 */ /* 0x000fe20000100800 */
[----:B-1----:R-:W-:-:S03]  /*1fe10*/  @!P6 FMUL R12, R12, R12 ;  /* 0x0000000c0c0ce220 */ /* 0x002fc60000400000 */
[----:B------:R-:W-:Y:S04]  /*1fe20*/  STL [R1+0xdbc], R163 ;  /* 0x000dbca301007387 */ /* 0x000fe80000100800 */
[----:B------:R-:W-:Y:S04]  /*1fe30*/  STL [R1+0xdb8], R142 ;  /* 0x000db88e01007387 */ /* 0x000fe80000100800 */
[----:B------:R-:W-:Y:S01]  /*1fe40*/  STL [R1+0xdb4], R143 ;  /* 0x000db48f01007387 */ /* 0x000fe20000100800 */
[----:B--2---:R-:W-:-:S03]  /*1fe50*/  @!P3 FMUL R11, R11, R11 ;  /* 0x0000000b0b0bb220 */ /* 0x004fc60000400000 */
[----:B------:R-:W-:Y:S01]  /*1fe60*/  STL [R1+0xdb0], R140 ;  /* 0x000db08c01007387 */ /* 0x000fe20000100800 */
[----:B------:R-:W-:Y:S01]  /*1fe70*/  FSETP.GEU.AND P3, PT, R26, -126, PT ;  /* 0xc2fc00001a00780b */ /* 0x000fe20003f6e000 */
[----:B------:R-:W-:Y:S02]  /*1fe80*/  FADD R6, R6, R11 ;  /* 0x0000000b06067221 */ /* 0x000fe40000000000 */
[----:B------:R-:W-:Y:S01]  /*1fe90*/  STL [R1+0xdac], R141 ;  /* 0x000dac8d01007387 */ /* 0x000fe20000100800 */
[----:B------:R-:W-:Y:S01]  /*1fea0*/  F2FP.F16.F32.PACK_AB R156, R11, R156 ;  /* 0x0000009c0b9c723e */ /* 0x000fe200000000ff */
[----:B------:R-:W-:Y:S02]  /*1feb0*/  FFMA R11, R31, R129, -R0 ;  /* 0x000000811f0b7223 */ /* 0x000fe40000000800 */
[----:B------:R-:W-:Y:S03]  /*1fec0*/  STL [R1+0xda8], R138 ;  /* 0x000da88a01007387 */ /* 0x000fe60000100800 */
[----:B------:R-:W-:Y:S01]  /*1fed0*/  FSETP.GEU.AND P6, PT, R11, -126, PT ;  /* 0xc2fc00000b00780b */ /* 0x000fe20003fce000 */
[----:B------:R-:W-:Y:S02]  /*1fee0*/  STL [R1+0xda4], R139 ;  /* 0x000da48b01007387 */ /* 0x000fe40000100800 */
[----:B------:R-:W-:-:S02]  /*1fef0*/  @!P3 FMUL R26, R26, 0.5 ;  /* 0x3f0000001a1ab820 */ /* 0x000fc40000400000 */
[----:B------:R-:W-:Y:S02]  /*1ff00*/  STL [R1+0xda0], R136 ;  /* 0x000da08801007387 */ /* 0x000fe40000100800 */
[----:B------:R-:W1:Y:S02]  /*1ff10*/  MUFU.EX2 R157, R26 ;  /* 0x0000001a009d7308 */ /* 0x000e640000000800 */
[----:B------:R-:W-:Y:S04]  /*1ff20*/  STL [R1+0xd9c], R137 ;  /* 0x000d9c8901007387 */ /* 0x000fe80000100800 */
[----:B------:R-:W-:Y:S01]  /*1ff30*/  STL [R1+0xd98], R134 ;  /* 0x000d988601007387 */ /* 0x000fe20000100800 */
[----:B------:R-:W-:-:S03]  /*1ff40*/  @!P6 FMUL R11, R11, 0.5 ;  /* 0x3f0000000b0be820 */ /* 0x000fc60000400000 */
[----:B------:R-:W-:Y:S03]  /*1ff50*/  STL [R1+0xd94], R135 ;  /* 0x000d948701007387 */ /* 0x000fe60000100800 */
[----:B------:R-:W-:Y:S01]  /*1ff60*/  MUFU.EX2 R11, R11 ;  /* 0x0000000b000b7308 */ /* 0x000fe20000000800 */
[----:B------:R-:W-:Y:S01]  /*1ff70*/  STL [R1+0xd90], R130 ;  /* 0x000d908201007387 */ /* 0x000fe20000100800 */
[----:B-1----:R-:W-:-:S03]  /*1ff80*/  @!P3 FMUL R157, R157, R157 ;  /* 0x0000009d9d9db220 */ /* 0x002fc60000400000 */
[----:B------:R-:W-:Y:S01]  /*1ff90*/  STL [R1+0xd8c], R131 ;  /* 0x000d8c8301007387 */ /* 0x000fe20000100800 */
[----:B------:R-:W-:Y:S01]  /*1ffa0*/  FSETP.GEU.AND P3, PT, R16, -126, PT ;  /* 0xc2fc00001000780b */ /* 0x000fe20003f6e000 */
[----:B------:R-:W-:Y:S02]  /*1ffb0*/  FFMA R7, R7, R21, R157 ;  /* 0x0000001507077223 */ /* 0x000fe4000000009d */
[----:B------:R-:W-:Y:S01]  /*1ffc0*/  STL [R1+0xd88], R116 ;  /* 0x000d887401007387 */ /* 0x000fe20000100800 */
[----:B------:R-:W-:Y:S01]  /*1ffd0*/  @!P5 FMUL R158, R158, R158 ;  /* 0x0000009e9e9ed220 */ /* 0x000fe20000400000 */
[----:B------:R-:W-:Y:S01]  /*1ffe0*/  @!P4 FMUL R159, R159, R159 ;  /* 0x0000009f9f9fc220 */ /* 0x000fe20000400000 */
[----:B------:R-:W-:Y:S01]  /*1fff0*/  FADD R7, R7, R12 ;  /* 0x0000000c07077221 */ /* 0x000fe20000000000 */
[----:B------:R-:W-:Y:S01]  /*20000*/  STL [R1+0xd84], R117 ;  /* 0x000d847501007387 */ /* 0x000fe20000100800 */
[----:B------:R-:W-:-:S03]  /*20010*/  F2FP.F16.F32.PACK_AB R157, R12, R157 ;  /* 0x0000009d0c9d723e */ /* 0x000fc600000000ff */
[----:B------:R-:W-:Y:S02]  /*20020*/  STL [R1+0xd80], R114 ;  /* 0x000d807201007387 */ /* 0x000fe40000100800 */
[----:B------:R-:W-:Y:S02]  /*20030*/  @!P3 FMUL R16, R16, 0.5 ;  /* 0x3f0000001010b820 */ /* 0x000fe40000400000 */
[----:B------:R-:W-:Y:S04]  /*20040*/  STL [R1+0xd7c], R115 ;  /* 0x000d7c7301007387 */ /* 0x000fe80000100800 */
[----:B------:R-:W-:Y:S01]  /*20050*/  STL [R1+0xd78], R112 ;  /* 0x000d787001007387 */ /* 0x000fe20000100800 */
[----:B------:R-:W1:Y:S03]  /*20060*/  MUFU.EX2 R16, R16 ;  /* 0x0000001000107308 */ /* 0x000e660000000800 */
        /* <DEDUP_REMOVED lines=88> */
[----:B------:R-:W-:Y:S04]  /*205f0*/  STL [R1+0x1000], R57 ;  /* 0x0010003901007387 */ /* 0x000fe80000100800 */
[----:B------:R-:W-:Y:S04]  /*20600*/  STL.64 [R1+0xff8], R54 ;  /* 0x000ff83601007387 */ /* 0x000fe80000100a00 */
[----:B------:R-:W-:Y:S04]  /*20610*/  STL.64 [R1+0xff0], R52 ;  /* 0x000ff03401007387 */ /* 0x000fe80000100a00 */
[----:B------:R-:W-:Y:S04]  /*20620*/  STL.64 [R1+0xfe8], R50 ;  /* 0x000fe83201007387 */ /* 0x000fe80000100a00 */
[----:B------:R-:W-:Y:S04]  /*20630*/  STL [R1+0xfe0], R49 ;  /* 0x000fe03101007387 */ /* 0x000fe80000100800 */
[----:B------:R-:W-:Y:S04]  /*20640*/  STL.64 [R1+0xfd8], R46 ;  /* 0x000fd82e01007387 */ /* 0x000fe80000100a00 */
[----:B------:R-:W-:Y:S04]  /*20650*/  STL.64 [R1+0xfd0], R44 ;  /* 0x000fd02c01007387 */ /* 0x000fe80000100a00 */
[----:B------:R-:W-:Y:S04]  /*20660*/  STL [R1+0xfcc], R43 ;  /* 0x000fcc2b01007387 */ /* 0x000fe80000100800 */
[----:B------:R-:W-:Y:S04]  /*20670*/  STL [R1+0xfc8], R41 ;  /* 0x000fc82901007387 */ /* 0x000fe80000100800 */
[----:B------:R-:W-:Y:S04]  /*20680*/  STL.64 [R1+0xfc0], R38 ;  /* 0x000fc02601007387 */ /* 0x000fe80000100a00 */
[----:B------:R-:W-:Y:S04]  /*20690*/  STL.64 [R1+0xfb8], R36 ;  /* 0x000fb82401007387 */ /* 0x000fe80000100a00 */
[----:B------:R-:W-:Y:S04]  /*206a0*/  STL.64 [R1+0xfb0], R34 ;  /* 0x000fb02201007387 */ /* 0x000fe80000100a00 */
[----:B------:R-:W-:Y:S04]  /*206b0*/  STL.64 [R1+0xfa8], R32 ;  /* 0x000fa82001007387 */ /* 0x000fe80000100a00 */
[----:B------:R2:W-:Y:S04]  /*206c0*/  STL [R1+0xfa0], R29 ;  /* 0x000fa01d01007387 */ /* 0x0005e80000100800 */
[----:B--2---:R-:W2:Y:S04]  /*206d0*/  LDL.LU.64 R28, [R1] ;  /* 0x00000000011c7983 */ /* 0x004ea80000300a00 */
        /* <DEDUP_REMOVED lines=63> */
[----:B-1----:R-:W-:Y:S01]  /*20ad0*/  @!P3 FMUL R16, R16, R16 ;  /* 0x000000101010b220 */ /* 0x002fe20000400000 */
[----:B------:R-:W-:Y:S01]  /*20ae0*/  @!P6 FMUL R11, R11, R11 ;  /* 0x0000000b0b0be220 */ /* 0x000fe20000400000 */
[----:B------:R-:W-:Y:S01]  /*20af0*/  FADD R6, R6, R158 ;  /* 0x0000009e06067221 */ /* 0x000fe20000000000 */
[----:B------:R-:W-:-:S02]  /*20b00*/  FADD R7, R7, R159 ;  /* 0x0000009f07077221 */ /* 0x000fc40000000000 */
[----:B------:R-:W-:Y:S01]  /*20b10*/  F2FP.F16.F32.PACK_AB R158, R16, R158 ;  /* 0x0000009e109e723e */ /* 0x000fe200000000ff */
[----:B------:R-:W-:Y:S01]  /*20b20*/  FADD R181, R6, R16 ;  /* 0x0000001006b57221 */ /* 0x000fe20000000000 */
[----:B------:R-:W-:Y:S01]  /*20b30*/  F2FP.F16.F32.PACK_AB R159, R11, R159 ;  /* 0x0000009f0b9f723e */ /* 0x000fe200000000ff */
[----:B------:R-:W-:-:S03]  /*20b40*/  FADD R180, R7, R11 ;  /* 0x0000000b07b47221 */ /* 0x000fc60000000000 */
        /* <DEDUP_REMOVED lines=60> */
[----:B-1----:R-:W1:Y:S03]  /*20f10*/  LDC R129, c[0x0][0x604] ;  /* 0x00018100ff817b82 */ /* 0x002e660000000800 */
        /* <DEDUP_REMOVED lines=10> */
[----:B------:R-:W3:Y:S04]  /*20fc0*/  LDL.LU R128, [R1+0x1028] ;  /* 0x0010280001807983 */ /* 0x000ee80000300800 */
[----:B------:R-:W4:Y:S04]  /*20fd0*/  LDL.LU.64 R76, [R1+0x1020] ;  /* 0x00102000014c7983 */ /* 0x000f280000300a00 */
[----:B------:R-:W4:Y:S04]  /*20fe0*/  LDL.LU.64 R62, [R1+0x1018] ;  /* 0x00101800013e7983 */ /* 0x000f280000300a00 */
[----:B------:R-:W4:Y:S04]  /*20ff0*/  LDL.LU.64 R60, [R1+0x1010] ;  /* 0x00101000013c7983 */ /* 0x000f280000300a00 */
[----:B------:R-:W4:Y:S04]  /*21000*/  LDL.LU.64 R58, [R1+0x1008] ;  /* 0x00100800013a7983 */ /* 0x000f280000300a00 */
[----:B------:R-:W4:Y:S04]  /*21010*/  LDL.LU R57, [R1+0x1000] ;  /* 0x0010000001397983 */ /* 0x000f280000300800 */
[----:B------:R-:W4:Y:S04]  /*21020*/  LDL.LU.64 R54, [R1+0xff8] ;  /* 0x000ff80001367983 */ /* 0x000f280000300a00 */
[----:B------:R-:W4:Y:S04]  /*21030*/  LDL.LU.64 R52, [R1+0xff0] ;  /* 0x000ff00001347983 */ /* 0x000f280000300a00 */
[----:B------:R-:W4:Y:S04]  /*21040*/  LDL.LU.64 R50, [R1+0xfe8] ;  /* 0x000fe80001327983 */ /* 0x000f280000300a00 */
[----:B------:R-:W4:Y:S04]  /*21050*/  LDL.LU R49, [R1+0xfe0] ;  /* 0x000fe00001317983 */ /* 0x000f280000300800 */
[----:B------:R-:W4:Y:S04]  /*21060*/  LDL.LU.64 R46, [R1+0xfd8] ;  /* 0x000fd800012e7983 */ /* 0x000f280000300a00 */
[----:B------:R-:W4:Y:S04]  /*21070*/  LDL.LU.64 R44, [R1+0xfd0] ;  /* 0x000fd000012c7983 */ /* 0x000f280000300a00 */
[----:B------:R-:W4:Y:S04]  /*21080*/  LDL.LU R43, [R1+0xfcc] ;  /* 0x000fcc00012b7983 */ /* 0x000f280000300800 */
[----:B------:R-:W4:Y:S04]  /*21090*/  LDL.LU R41, [R1+0xfc8] ;  /* 0x000fc80001297983 */ /* 0x000f280000300800 */
[----:B------:R-:W3:Y:S04]  /*210a0*/  LDL.LU.64 R38, [R1+0xfc0] ;  /* 0x000fc00001267983 */ /* 0x000ee80000300a00 */
[----:B------:R-:W4:Y:S04]  /*210b0*/  LDL.LU.64 R36, [R1+0xfb8] ;  /* 0x000fb80001247983 */ /* 0x000f280000300a00 */
[----:B------:R-:W3:Y:S04]  /*210c0*/  LDL.LU.64 R34, [R1+0xfb0] ;  /* 0x000fb00001227983 */ /* 0x000ee80000300a00 */
[----:B------:R-:W1:Y:S04]  /*210d0*/  LDL.LU.64 R32, [R1+0xfa8] ;  /* 0x000fa80001207983 */ /* 0x000e680000300a00 */
        /* <DEDUP_REMOVED lines=124> */
[-CC-:B-1----:R-:W-:Y:S01]  /*218a0*/  FFMA R32, R32, R129.reuse, -R2.reuse ;  /* 0x0000008120207223 */ /* 0x182fe20000000802 */
[-C--:B------:R-:W-:Y:S01]  /*218b0*/  FFMA R33, R33, R129.reuse, -R2 ;  /* 0x0000008121217223 */ /* 0x080fe20000000802 */
[-CC-:B---3--:R-:W-:Y:S01]  /*218c0*/  FFMA R34, R34, R129.reuse, -R0.reuse ;  /* 0x0000008122227223 */ /* 0x188fe20000000800 */
[-C--:B------:R-:W-:Y:S01]  /*218d0*/  FFMA R35, R35, R129.reuse, -R0 ;  /* 0x0000008123237223 */ /* 0x080fe20000000800 */
[-CC-:B----4-:R-:W-:Y:S01]  /*218e0*/  FFMA R36, R36, R129.reuse, -R2.reuse ;  /* 0x0000008124247223 */ /* 0x190fe20000000802 */
[----:B------:R-:W-:Y:S01]  /*218f0*/  FSETP.GEU.AND P5, PT, R32, -126, PT ;  /* 0xc2fc00002000780b */ /* 0x000fe20003fae000 */
[-C--:B------:R-:W-:Y:S01]  /*21900*/  FFMA R37, R37, R129.reuse, -R2 ;  /* 0x0000008125257223 */ /* 0x080fe20000000802 */
[----:B------:R-:W-:Y:S01]  /*21910*/  FSETP.GEU.AND P6, PT, R33, -126, PT ;  /* 0xc2fc00002100780b */ /* 0x000fe20003fce000 */
[-CC-:B------:R-:W-:Y:S01]  /*21920*/  FFMA R38, R38, R129.reuse, -R0.reuse ;  /* 0x0000008126267223 */ /* 0x180fe20000000800 */
[----:B------:R-:W-:Y:S01]  /*21930*/  FSETP.GEU.AND P3, PT, R34, -126, PT ;  /* 0xc2fc00002200780b */ /* 0x000fe20003f6e000 */
[----:B------:R-:W-:Y:S01]  /*21940*/  FFMA R39, R39, R129, -R0 ;  /* 0x0000008127277223 */ /* 0x000fe20000000800 */
[----:B------:R-:W-:Y:S01]  /*21950*/  FSETP.GEU.AND P4, PT, R35, -126, PT ;  /* 0xc2fc00002300780b */ /* 0x000fe20003f8e000 */
[----:B------:R-:W-:Y:S01]  /*21960*/  STL.64 [R1+0xf98], R128 ;  /* 0x000f988001007387 */ /* 0x000fe20000100a00 */
[----:B------:R-:W-:Y:S01]  /*21970*/  VIADD R6, R76, 0x80 ;  /* 0x000000804c067836 */ /* 0x000fe20000000000 */
[----:B------:R-:W-:-:S04]  /*21980*/  MOV R7, 0x40000040 ;  /* 0x4000004000077802 */ /* 0x000fc80000000f00 */
[----:B------:R-:W-:Y:S01]  /*21990*/  @!P5 FMUL R32, R32, 0.5 ;  /* 0x3f0000002020d820 */ /* 0x000fe20000400000 */
[----:B------:R-:W-:Y:S01]  /*219a0*/  R2UR UR6, R6 ;  /* 0x00000000060672ca */ /* 0x000fe200000e0000 */
[----:B------:R-:W-:Y:S01]  /*219b0*/  @!P6 FMUL R33, R33, 0.5 ;  /* 0x3f0000002121e820 */ /* 0x000fe20000400000 */
[----:B------:R-:W-:Y:S01]  /*219c0*/  R2UR UR7, R7 ;  /* 0x00000000070772ca */ /* 0x000fe200000e0000 */
[----:B------:R-:W-:Y:S01]  /*219d0*/  @!P3 FMUL R34, R34, 0.5 ;  /* 0x3f0000002222b820 */ /* 0x000fe20000400000 */
[----:B------:R1:W3:Y:S01]  /*219e0*/  MUFU.EX2 R127, R32 ;  /* 0x00000020007f7308 */ /* 0x0002e20000000800 */
[----:B------:R-:W-:-:S07]  /*219f0*/  @!P4 FMUL R35, R35, 0.5 ;  /* 0x3f0000002323c820 */ /* 0x000fce0000400000 */
[----:B------:R4:W4:Y:S01]  /*21a00*/  MUFU.EX2 R126, R33 ;  /* 0x00000021007e7308 */ /* 0x0009220000000800 */
[----:B-1----:R-:W-:-:S07]  /*21a10*/  IMAD.MOV.U32 R32, RZ, RZ, R184 ;  /* 0x000000ffff207224 */ /* 0x002fce00078e00b8 */
[----:B------:R1:W1:Y:S01]  /*21a20*/  MUFU.EX2 R123, R34 ;  /* 0x00000022007b7308 */ /* 0x0002620000000800 */
[----:B---3--:R-:W-:Y:S01]  /*21a30*/  @!P5 FMUL R127, R127, R127 ;  /* 0x0000007f7f7fd220 */ /* 0x008fe20000400000 */
[----:B------:R-:W-:Y:S02]  /*21a40*/  FSETP.GEU.AND P5, PT, R36, -126, PT ;  /* 0xc2fc00002400780b */ /* 0x000fe40003fae000 */
[----:B----4-:R-:W-:-:S04]  /*21a50*/  MOV R33, R183 ;  /* 0x000000b700217202 */ /* 0x010fc80000000f00 */
[----:B------:R3:W4:Y:S01]  /*21a60*/  MUFU.EX2 R122, R35 ;  /* 0x00000023007a7308 */ /* 0x0007220000000800 */
[----:B------:R-:W-:Y:S01]  /*21a70*/  @!P6 FMUL R126, R126, R126 ;  /* 0x0000007e7e7ee220 */ /* 0x000fe20000400000 */
[----:B------:R-:W-:Y:S01]  /*21a80*/  FSETP.GEU.AND P6, PT, R37, -126, PT ;  /* 0xc2fc00002500780b */ /* 0x000fe20003fce000 */
[----:B-1----:R-:W-:-:S03]  /*21a90*/  IMAD.MOV.U32 R34, RZ, RZ, R182 ;  /* 0x000000ffff227224 */ /* 0x002fc600078e00b6 */
[----:B------:R-:W-:Y:S01]  /*21aa0*/  STL.64 [R1+0xf90], R126 ;  /* 0x000f907e01007387 */ /* 0x000fe20000100a00 */
[----:B------:R-:W-:Y:S01]  /*21ab0*/  @!P5 FMUL R36, R36, 0.5 ;  /* 0x3f0000002424d820 */ /* 0x000fe20000400000 */
[----:B------:R-:W-:Y:S01]  /*21ac0*/  F2FP.F16.F32.PACK_AB R152, R126, R127 ;  /* 0x0000007f7e98723e */ /* 0x000fe200000000ff */
[----:B------:R-:W-:Y:S01]  /*21ad0*/  @!P3 FMUL R123, R123, R123 ;  /* 0x0000007b7b7bb220 */ /* 0x000fe20000400000 */
[----:B------:R-:W-:Y:S01]  /*21ae0*/  FSETP.GEU.AND P3, PT, R38, -126, PT ;  /* 0xc2fc00002600780b */ /* 0x000fe20003f6e000 */
[----:B------:R1:W1:Y:S01]  /*21af0*/  MUFU.EX2 R125, R36 ;  /* 0x00000024007d7308 */ /* 0x0002620000000800 */
[----:B---3--:R-:W-:-:S03]  /*21b00*/  MOV R35, R179 ;  /* 0x000000b300237202 */ /* 0x008fc60000000f00 */
[----:B------:R-:W-:Y:S01]  /*21b10*/  @!P6 FMUL R37, R37, 0.5 ;  /* 0x3f0000002525e820 */ /* 0x000fe20000400000 */
[----:B----4-:R-:W-:Y:S01]  /*21b20*/  @!P4 FMUL R122, R122, R122 ;  /* 0x0000007a7a7ac220 */ /* 0x010fe20000400000 */
[----:B------:R-:W-:Y:S02]  /*21b30*/  FSETP.GEU.AND P4, PT, R39, -126, PT ;  /* 0xc2fc00002700780b */ /* 0x000fe40003f8e000 */
[----:B------:R3:W4:Y:S01]  /*21b40*/  MUFU.EX2 R124, R37 ;  /* 0x00000025007c7308 */ /* 0x0007220000000800 */
[----:B-1----:R-:W-:Y:S01]  /*21b50*/  IMAD.MOV.U32 R36, RZ, RZ, R178 ;  /* 0x000000ffff247224 */ /* 0x002fe200078e00b2 */
[----:B------:R-:W-:Y:S02]  /*21b60*/  F2FP.F16.F32.PACK_AB R153, R122, R123 ;  /* 0x0000007b7a99723e */ /* 0x000fe400000000ff */
[----:B------:R-:W-:-:S04]  /*21b70*/  @!P3 FMUL R38, R38, 0.5 ;  /* 0x3f0000002626b820 */ /* 0x000fc80000400000 */
[----:B------:R1:W1:Y:S01]  /*21b80*/  MUFU.EX2 R121, R38 ;  /* 0x0000002600797308 */ /* 0x0002620000000800 */
[----:B------:R-:W-:Y:S01]  /*21b90*/  @!P5 FMUL R125, R125, R125 ;  /* 0x0000007d7d7dd220 */ /* 0x000fe20000400000 */
[----:B---3--:R-:W-:Y:S01]  /*21ba0*/  MOV R37, R177 ;  /* 0x000000b100257202 */ /* 0x008fe20000000f00 */
[----:B------:R-:W-:-:S05]  /*21bb0*/  @!P4 FMUL R39, R39, 0.5 ;  /* 0x3f0000002727c820 */ /* 0x000fca0000400000 */
[----:B------:R3:W3:Y:S01]  /*21bc0*/  MUFU.EX2 R120, R39 ;  /* 0x0000002700787308 */ /* 0x0006e20000000800 */
[----:B----4-:R-:W-:Y:S01]  /*21bd0*/  @!P6 FMUL R124, R124, R124 ;  /* 0x0000007c7c7ce220 */ /* 0x010fe20000400000 */
[----:B-1----:R-:W-:-:S04]  /*21be0*/  IMAD.MOV.U32 R38, RZ, RZ, R176 ;  /* 0x000000ffff267224 */ /* 0x002fc800078e00b0 */
[----:B------:R-:W-:Y:S01]  /*21bf0*/  STL.64 [R1+0xf88], R124 ;  /* 0x000f887c01007387 */ /* 0x000fe20000100a00 */
[----:B------:R-:W-:Y:S01]  /*21c00*/  F2FP.F16.F32.PACK_AB R154, R124, R125 ;  /* 0x0000007d7c9a723e */ /* 0x000fe200000000ff */
[----:B------:R-:W-:Y:S02]  /*21c10*/  @!P3 FMUL R121, R121, R121 ;  /* 0x000000797979b220 */ /* 0x000fe40000400000 */
[----:B------:R-:W-:Y:S01]  /*21c20*/  STL.64 [R1+0xf80], R122 ;  /* 0x000f807a01007387 */ /* 0x000fe20000100a00 */
[----:B---3--:R-:W-:Y:S01]  /*21c30*/  MOV R39, R175 ;  /* 0x000000af00277202 */ /* 0x008fe20000000f00 */
[----:B------:R-:W-:-:S05]  /*21c40*/  @!P4 FMUL R120, R120, R120 ;  /* 0x000000787878c220 */ /* 0x000fca0000400000 */
[----:B------:R-:W-:Y:S01]  /*21c50*/  STL.64 [R1+0xf78], R120 ;  /* 0x000f787801007387 */ /* 0x000fe20000100a00 */
[----:B------:R-:W-:-:S03]  /*21c60*/  F2FP.F16.F32.PACK_AB R155, R120, R121 ;  /* 0x00000079789b723e */ /* 0x000fc600000000ff */
[----:B------:R2:W-:Y:S04]  /*21c70*/  STL.64 [R1+0xf70], R76 ;  /* 0x000f704c01007387 */ /* 0x0005e80000100a00 */
[----:B------:R1:W-:Y:S04]  /*21c80*/  STL.64 [R1+0xf68], R62 ;  /* 0x000f683e01007387 */ /* 0x0003e80000100a00 */
[----:B------:R3:W-:Y:S04]  /*21c90*/  STL.64 [R1+0xf60], R60 ;  /* 0x000f603c01007387 */ /* 0x0007e80000100a00 */
[----:B------:R4:W-:Y:S01]  /*21ca0*/  STL.64 [R1+0xf58], R58 ;  /* 0x000f583a01007387 */ /* 0x0009e20000100a00 */
[----:B--2---:R-:W-:Y:S01]  /*21cb0*/  IMAD.MOV.U32 R76, RZ, RZ, R149 ;  /* 0x000000ffff4c7224 */ /* 0x004fe200078e0095 */
[----:B------:R-:W-:-:S02]  /*21cc0*/  MOV R77, R148 ;  /* 0x00000094004d7202 */ /* 0x000fc40000000f00 */
[----:B------:R2:W-:Y:S01]  /*21cd0*/  STL [R1+0xf50], R57 ;  /* 0x000f503901007387 */ /* 0x0005e20000100800 */
[----:B-1----:R-:W-:Y:S01]  /*21ce0*/  IMAD.MOV.U32 R62, RZ, RZ, R151 ;  /* 0x000000ffff3e7224 */ /* 0x002fe200078e0097 */
[----:B------:R-:W-:Y:S02]  /*21cf0*/  MOV R63, R150 ;  /* 0x00000096003f7202 */ /* 0x000fe40000000f00 */
[----:B------:R1:W-:Y:S01]  /*21d00*/  STL.64 [R1+0xf48], R54 ;  /* 0x000f483601007387 */ /* 0x0003e20000100a00 */
[----:B---3--:R-:W-:Y:S01]  /*21d10*/  IMAD.MOV.U32 R60, RZ, RZ, R157 ;  /* 0x000000ffff3c7224 */ /* 0x008fe200078e009d */
[----:B------:R-:W-:Y:S02]  /*21d20*/  MOV R61, R156 ;  /* 0x0000009c003d7202 */ /* 0x000fe40000000f00 */
[----:B------:R3:W-:Y:S01]  /*21d30*/  STL.64 [R1+0xf40], R52 ;  /* 0x000f403401007387 */ /* 0x0007e20000100a00 */
[----:B----4-:R-:W-:Y:S01]  /*21d40*/  IMAD.MOV.U32 R58, RZ, RZ, R159 ;  /* 0x000000ffff3a7224 */ /* 0x010fe200078e009f */
[----:B--2---:R-:W-:-:S02]  /*21d50*/  MOV R57, R160 ;  /* 0x000000a000397202 */ /* 0x004fc40000000f00 */
[----:B------:R2:W-:Y:S01]  /*21d60*/  STL.64 [R1+0xf38], R50 ;  /* 0x000f383201007387 */ /* 0x0005e20000100a00 */
[----:B------:R-:W-:-:S03]  /*21d70*/  MOV R59, R158 ;  /* 0x0000009e003b7202 */ /* 0x000fc60000000f00 */
[----:B------:R4:W-:Y:S01]  /*21d80*/  STL [R1+0xf30], R49 ;  /* 0x000f303101007387 */ /* 0x0009e20000100800 */
[----:B-1----:R-:W-:Y:S01]  /*21d90*/  MOV R54, R163 ;  /* 0x000000a300367202 */ /* 0x002fe20000000f00 */
[----:B------:R-:W-:Y:S02]  /*21da0*/  IMAD.MOV.U32 R55, RZ, RZ, R161 ;  /* 0x000000ffff377224 */ /* 0x000fe400078e00a1 */
[----:B------:R1:W-:Y:S01]  /*21db0*/  STL.64 [R1+0xf28], R46 ;  /* 0x000f282e01007387 */ /* 0x0003e20000100a00 */
[----:B---3--:R-:W-:Y:S01]  /*21dc0*/  MOV R52, R165 ;  /* 0x000000a500347202 */ /* 0x008fe20000000f00 */
[----:B------:R-:W-:Y:S02]  /*21dd0*/  IMAD.MOV.U32 R53, RZ, RZ, R164 ;  /* 0x000000ffff357224 */ /* 0x000fe400078e00a4 */
[----:B------:R3:W-:Y:S01]  /*21de0*/  STL.64 [R1+0xf20], R44 ;  /* 0x000f202c01007387 */ /* 0x0007e20000100a00 */
[----:B--2---:R-:W-:Y:S01]  /*21df0*/  MOV R50, R167 ;  /* 0x000000a700327202 */ /* 0x004fe20000000f00 */
[----:B----4-:R-:W-:-:S02]  /*21e00*/  IMAD.MOV.U32 R49, RZ, RZ, R168 ;  /* 0x000000ffff317224 */ /* 0x010fc400078e00a8 */
[----:B------:R2:W-:Y:S01]  /*21e10*/  STL [R1+0xf1c], R43 ;  /* 0x000f1c2b01007387 */ /* 0x0005e20000100800 */
[----:B------:R-:W-:-:S03]  /*21e20*/  IMAD.MOV.U32 R51, RZ, RZ, R166 ;  /* 0x000000ffff337224 */ /* 0x000fc600078e00a6 */
[----:B------:R4:W-:Y:S01]  /*21e30*/  STL [R1+0xf18], R41 ;  /* 0x000f182901007387 */ /* 0x0009e20000100800 */
[----:B-1----:R-:W-:Y:S01]  /*21e40*/  IMAD.MOV.U32 R46, RZ, RZ, R170 ;  /* 0x000000ffff2e7224 */ /* 0x002fe200078e00aa */
[----:B------:R-:W-:Y:S02]  /*21e50*/  MOV R47, R169 ;  /* 0x000000a9002f7202 */ /* 0x000fe40000000f00 */
[----:B------:R1:W-:Y:S01]  /*21e60*/  STL [R1+0xf14], R29 ;  /* 0x000f141d01007387 */ /* 0x0003e20000100800 */
[----:B---3--:R-:W-:Y:S01]  /*21e70*/  IMAD.MOV.U32 R44, RZ, RZ, R172 ;  /* 0x000000ffff2c7224 */ /* 0x008fe200078e00ac */
[----:B--2---:R-:W-:Y:S02]  /*21e80*/  MOV R43, R173 ;  /* 0x000000ad002b7202 */ /* 0x004fe40000000f00 */
[----:B------:R2:W-:Y:S01]  /*21e90*/  STL [R1+0xf10], R25 ;  /* 0x000f101901007387 */ /* 0x0005e20000100800 */
[----:B------:R-:W-:Y:S01]  /*21ea0*/  MOV R45, R171 ;  /* 0x000000ab002d7202 */ /* 0x000fe20000000f00 */
[----:B----4-:R-:W-:Y:S01]  /*21eb0*/  IMAD.MOV.U32 R41, RZ, RZ, R174 ;  /* 0x000000ffff297224 */ /* 0x010fe200078e00ae */
[----:B-1----:R-:W-:Y:S01]  /*21ec0*/  MOV R29, R185 ;  /* 0x000000b9001d7202 */ /* 0x002fe20000000f00 */
[----:B--2---:R-:W-:-:S02]  /*21ed0*/  IMAD.MOV.U32 R25, RZ, RZ, R186 ;  /* 0x000000ffff197224 */ /* 0x004fc400078e00ba */
        /* <DEDUP_REMOVED lines=23> */
[----:B------:R-:W-:-:S06]  /*22050*/  MOV R151, R3 ;  /* 0x0000000300977202 */ /* 0x000fcc0000000f00 */
        /* <DEDUP_REMOVED lines=85> */
[----:B------:R1:W4:Y:S04]  /*225b0*/  LDL.LU R29, [R1+0xf14] ;  /* 0x000f1400011d7983 */ /* 0x0003280000300800 */
[----:B------:R1:W4:Y:S01]  /*225c0*/  LDL.LU R25, [R1+0xf10] ;  /* 0x000f100001197983 */ /* 0x0003220000300800 */
[----:B------:R-:W-:-:S03]  /*225d0*/  MOV R17, 0x40000040 ;  /* 0x4000004000117802 */ /* 0x000fc60000000f00 */
[----:B------:R-:W-:Y:S01]  /*225e0*/  STL [R1+0xf0c], R162 ;  /* 0x000f0ca201007387 */ /* 0x000fe20000100800 */
[----:B------:R-:W-:Y:S01]  /*225f0*/  R2UR UR7, R17 ;  /* 0x00000000110772ca */ /* 0x000fe200000e0000 */
[-C--:B--2---:R-:W-:Y:S02]  /*22600*/  FFMA R14, R14, R129.reuse, -R2 ;  /* 0x000000810e0e7223 */ /* 0x084fe40000000802 */
[----:B------:R-:W-:Y:S01]  /*22610*/  STL [R1+0xf08], R128 ;  /* 0x000f088001007387 */ /* 0x000fe20000100800 */
[----:B------:R-:W-:Y:S02]  /*22620*/  FFMA R11, R13, R129, -R0 ;  /* 0x000000810d0b7223 */ /* 0x000fe40000000800 */
[----:B------:R-:W-:Y:S01]  /*22630*/  FSETP.GEU.AND P5, PT, R14, -126, PT ;  /* 0xc2fc00000e00780b */ /* 0x000fe20003fae000 */
[----:B---3--:R-:W-:Y:S02]  /*22640*/  STL.64 [R1+0xf00], R126 ;  /* 0x000f007e01007387 */ /* 0x008fe40000100a00 */
[----:B------:R-:W-:-:S02]  /*22650*/  FSETP.GEU.AND P3, PT, R11, -126, PT ;  /* 0xc2fc00000b00780b */ /* 0x000fc40003f6e000 */
[----:B----4-:R-:W-:Y:S04]  /*22660*/  STL.64 [R1+0xef8], R124 ;  /* 0x000ef87c01007387 */ /* 0x010fe80000100a00 */
[----:B------:R-:W-:Y:S04]  /*22670*/  STL.64 [R1+0xef0], R122 ;  /* 0x000ef07a01007387 */ /* 0x000fe80000100a00 */
[----:B------:R-:W-:Y:S01]  /*22680*/  @!P5 FMUL R14, R14, 0.5 ;  /* 0x3f0000000e0ed820 */ /* 0x000fe20000400000 */
[----:B------:R-:W-:Y:S01]  /*22690*/  STL.64 [R1+0xee8], R120 ;  /* 0x000ee87801007387 */ /* 0x000fe20000100a00 */
[----:B------:R-:W-:-:S02]  /*226a0*/  VIADD R16, R76, 0x100 ;  /* 0x000001004c107836 */ /* 0x000fc40000000000 */
[----:B------:R-:W-:Y:S01]  /*226b0*/  @!P3 FMUL R11, R11, 0.5 ;  /* 0x3f0000000b0bb820 */ /* 0x000fe20000400000 */
[----:B------:R-:W2:Y:S02]  /*226c0*/  MUFU.EX2 R119, R14 ;  /* 0x0000000e00777308 */ /* 0x000ea40000000800 */
[----:B------:R-:W-:-:S06]  /*226d0*/  R2UR UR6, R16 ;  /* 0x00000000100672ca */ /* 0x000fcc00000e0000 */
[----:B------:R-:W3:Y:S01]  /*226e0*/  MUFU.EX2 R11, R11 ;  /* 0x0000000b000b7308 */ /* 0x000ee20000000800 */
[----:B--2---:R-:W-:Y:S01]  /*226f0*/  @!P5 FMUL R119, R119, R119 ;  /* 0x000000777777d220 */ /* 0x004fe20000400000 */
[----:B---3--:R-:W-:Y:S01]  /*22700*/  @!P3 FMUL R11, R11, R11 ;  /* 0x0000000b0b0bb220 */ /* 0x008fe20000400000 */
[-CC-:B------:R-:W-:Y:S01]  /*22710*/  FFMA R7, R46, R129.reuse, -R0.reuse ;  /* 0x000000812e077223 */ /* 0x180fe20000000800 */
[-C--:B------:R-:W-:Y:S01]  /*22720*/  FFMA R12, R47, R129.reuse, -R0 ;  /* 0x000000812f0c7223 */ /* 0x080fe20000000800 */
[-CC-:B------:R-:W-:Y:S01]  /*22730*/  FFMA R14, R44, R129.reuse, -R2.reuse ;  /* 0x000000812c0e7223 */ /* 0x180fe20000000802 */
[-C--:B------:R-:W-:Y:S02]  /*22740*/  FFMA R6, R45, R129.reuse, -R2 ;  /* 0x000000812d067223 */ /* 0x080fe40000000802 */
[----:B------:R-:W-:Y:S01]  /*22750*/  FSETP.GEU.AND P3, PT, R7, -126, PT ;  /* 0xc2fc00000700780b */ /* 0x000fe20003f6e000 */
[-C--:B------:R-:W-:Y:S01]  /*22760*/  FFMA R13, R43, R129.reuse, -R0 ;  /* 0x000000812b0d7223 */ /* 0x080fe20000000800 */
[----:B------:R-:W-:Y:S01]  /*22770*/  FSETP.GEU.AND P5, PT, R14, -126, PT ;  /* 0xc2fc00000e00780b */ /* 0x000fe20003fae000 */
[----:B------:R-:W-:-:S03]  /*22780*/  FFMA R41, R41, R129, -R2 ;  /* 0x0000008129297223 */ /* 0x000fc60000000802 */
[----:B------:R-:W-:Y:S02]  /*22790*/  FSETP.GEU.AND P4, PT, R13, -126, PT ;  /* 0xc2fc00000d00780b */ /* 0x000fe40003f8e000 */
[----:B------:R-:W-:-:S05]  /*227a0*/  FSETP.GEU.AND P6, PT, R41, -126, PT ;  /* 0xc2fc00002900780b */ /* 0x000fca0003fce000 */
[----:B------:R-:W-:Y:S02]  /*227b0*/  @!P3 FMUL R7, R7, 0.5 ;  /* 0x3f0000000707b820 */ /* 0x000fe40000400000 */
[----:B------:R-:W-:-:S04]  /*227c0*/  @!P5 FMUL R14, R14, 0.5 ;  /* 0x3f0000000e0ed820 */ /* 0x000fc80000400000 */
[----:B------:R-:W2:Y:S01]  /*227d0*/  MUFU.EX2 R7, R7 ;  /* 0x0000000700077308 */ /* 0x000ea20000000800 */
[----:B------:R-:W-:Y:S01]  /*227e0*/  @!P4 FMUL R13, R13, 0.5 ;  /* 0x3f0000000d0dc820 */ /* 0x000fe20000400000 */
[----:B------:R-:W-:-:S06]  /*227f0*/  @!P6 FMUL R41, R41, 0.5 ;  /* 0x3f0000002929e820 */ /* 0x000fcc0000400000 */
[----:B------:R-:W3:Y:S08]  /*22800*/  MUFU.EX2 R13, R13 ;  /* 0x0000000d000d7308 */ /* 0x000ef00000000800 */
[----:B------:R-:W4:Y:S01]  /*22810*/  MUFU.EX2 R118, R41 ;  /* 0x0000002900767308 */ /* 0x000f220000000800 */
[----:B--2---:R-:W-:-:S07]  /*22820*/  @!P3 FMUL R7, R7, R7 ;  /* 0x000000070707b220 */ /* 0x004fce0000400000 */
[----:B------:R-:W2:Y:S01]  /*22830*/  MUFU.EX2 R14, R14 ;  /* 0x0000000e000e7308 */ /* 0x000ea20000000800 */
[----:B---3--:R-:W-:Y:S01]  /*22840*/  @!P4 FMUL R13, R13, R13 ;  /* 0x0000000d0d0dc220 */ /* 0x008fe20000400000 */
[----:B------:R-:W-:Y:S01]  /*22850*/  FSETP.GEU.AND P4, PT, R12, -126, PT ;  /* 0xc2fc00000c00780b */ /* 0x000fe20003f8e000 */
[----:B----4-:R-:W-:Y:S01]  /*22860*/  @!P6 FMUL R118, R118, R118 ;  /* 0x000000767676e220 */ /* 0x010fe20000400000 */
[----:B------:R-:W-:-:S04]  /*22870*/  FSETP.GEU.AND P6, PT, R6, -126, PT ;  /* 0xc2fc00000600780b */ /* 0x000fc80003fce000 */
[----:B------:R-:W-:Y:S01]  /*22880*/  STL.64 [R1+0xee0], R118 ;  /* 0x000ee07601007387 */ /* 0x000fe20000100a00 */
[----:B------:R-:W-:-:S06]  /*22890*/  F2FP.F16.F32.PACK_AB R36, R118, R119 ;  /* 0x000000777624723e */ /* 0x000fcc00000000ff */
[----:B------:R-:W-:Y:S01]  /*228a0*/  @!P4 FMUL R12, R12, 0.5 ;  /* 0x3f0000000c0cc820 */ /* 0x000fe20000400000 */
[----:B--2---:R-:W-:Y:S01]  /*228b0*/  @!P5 FMUL R14, R14, R14 ;  /* 0x0000000e0e0ed220 */ /* 0x004fe20000400000 */
[----:B------:R-:W-:Y:S04]  /*228c0*/  STL.64 [R1+0xed8], R76 ;  /* 0x000ed84c01007387 */ /* 0x000fe80000100a00 */
[----:B------:R-:W-:Y:S01]  /*228d0*/  STL.64 [R1+0xed0], R62 ;  /* 0x000ed03e01007387 */ /* 0x000fe20000100a00 */
[----:B------:R-:W-:Y:S01]  /*228e0*/  @!P6 FMUL R6, R6, 0.5 ;  /* 0x3f0000000606e820 */ /* 0x000fe20000400000 */
[----:B------:R-:W2:Y:S02]  /*228f0*/  MUFU.EX2 R12, R12 ;  /* 0x0000000c000c7308 */ /* 0x000ea40000000800 */
[----:B------:R-:W-:Y:S04]  /*22900*/  STL.64 [R1+0xec8], R60 ;  /* 0x000ec83c01007387 */ /* 0x000fe80000100a00 */
[----:B------:R-:W-:Y:S02]  /*22910*/  STL.64 [R1+0xec0], R58 ;  /* 0x000ec03a01007387 */ /* 0x000fe40000100a00 */
[----:B------:R-:W3:Y:S02]  /*22920*/  MUFU.EX2 R6, R6 ;  /* 0x0000000600067308 */ /* 0x000ee40000000800 */
[----:B------:R-:W-:Y:S04]  /*22930*/  STL [R1+0xeb8], R57 ;  /* 0x000eb83901007387 */ /* 0x000fe80000100800 */
[----:B------:R-:W-:Y:S01]  /*22940*/  STL.64 [R1+0xeb0], R54 ;  /* 0x000eb03601007387 */ /* 0x000fe20000100a00 */
[----:B--2---:R-:W-:-:S03]  /*22950*/  @!P4 FMUL R12, R12, R12 ;  /* 0x0000000c0c0cc220 */ /* 0x004fc60000400000 */
[----:B------:R-:W-:Y:S04]  /*22960*/  STL.64 [R1+0xea8], R52 ;  /* 0x000ea83401007387 */ /* 0x000fe80000100a00 */
[----:B------:R-:W-:Y:S01]  /*22970*/  STL.64 [R1+0xea0], R50 ;  /* 0x000ea03201007387 */ /* 0x000fe20000100a00 */
[----:B---3--:R-:W-:-:S03]  /*22980*/  @!P6 FMUL R6, R6, R6 ;  /* 0x000000060606e220 */ /* 0x008fc60000400000 */
[----:B------:R-:W-:Y:S04]  /*22990*/  STL [R1+0xe9c], R49 ;  /* 0x000e9c3101007387 */ /* 0x000fe80000100800 */
        /* <DEDUP_REMOVED lines=65> */
[----:B------:R-:W-:-:S02]  /*22db0*/  F2FP.F16.F32.PACK_AB R37, R13, R11 ;  /* 0x0000000b0d25723e */ /* 0x000fc400000000ff */
[----:B------:R-:W-:Y:S01]  /*22dc0*/  F2FP.F16.F32.PACK_AB R38, R6, R14 ;  /* 0x0000000e0626723e */ /* 0x000fe200000000ff */
[----:B------:R-:W-:Y:S01]  /*22dd0*/  STL [R1+0xe94], R41 ;  /* 0x000e942901007387 */ /* 0x000fe20000100800 */
[----:B------:R-:W-:-:S04]  /*22de0*/  F2FP.F16.F32.PACK_AB R39, R12, R7 ;  /* 0x000000070c27723e */ /* 0x000fc800000000ff */
        /* <DEDUP_REMOVED lines=10> */
[----:B------:R-:W-:Y:S01]  /*22e90*/  STL.64 [R1+0x28], R54 ;  /* 0x0000283601007387 */ /* 0x000fe20000100a00 */
[----:B------:R-:W-:-:S03]  /*22ea0*/  IMAD.MOV.U32 R179, RZ, RZ, R44 ;  /* 0x000000ffffb37224 */ /* 0x000fc600078e002c */
        /* <DEDUP_REMOVED lines=38> */
[----:B------:R-:W-:Y:S04]  /*23110*/  STL.64 [R1+0x160], R132 ;  /* 0x0001608401007387 */ /* 0x000fe80000100a00 */
[----:B------:R-:W-:Y:S01]  /*23120*/  STL.64 [R1+0x168], R134 ;  /* 0x0001688601007387 */ /* 0x000fe20000100a00 */
[----:B--2---:R-:W2:Y:S03]  /*23130*/  LDC R129, c[0x0][0x604] ;  /* 0x00018100ff817b82 */ /* 0x004ea60000000800 */
[----:B------:R-:W-:Y:S01]  /*23140*/  STL.64 [R1+0x170], R136 ;  /* 0x0001708801007387 */ /* 0x000fe20000100a00 */
[----:B---3--:R-:W-:-:S03]  /*23150*/  IMAD.MOV.U32 R130, RZ, RZ, R50 ;  /* 0x000000ffff827224 */ /* 0x008fc600078e0032 */
        /* <DEDUP_REMOVED lines=15> */
[----:B------:R2:W-:Y:S04]  /*23250*/  STL.64 [R1+0x1f0], R168 ;  /* 0x0001f0a801007387 */ /* 0x0005e80000100a00 */
[----:B------:R2:W-:Y:S04]  /*23260*/  STL.64 [R1+0x1f8], R170 ;  /* 0x0001f8aa01007387 */ /* 0x0005e80000100a00 */
[----:B---3--:R-:W3:Y:S04]  /*23270*/  LDL.LU R162, [R1+0xf0c] ;  /* 0x000f0c0001a27983 */ /* 0x008ee80000300800 */
[----:B------:R-:W3:Y:S04]  /*23280*/  LDL.LU R128, [R1+0xf08] ;  /* 0x000f080001807983 */ /* 0x000ee80000300800 */
[----:B------:R-:W3:Y:S04]  /*23290*/  LDL.LU.64 R126, [R1+0xf00] ;  /* 0x000f0000017e7983 */ /* 0x000ee80000300a00 */
        /* <DEDUP_REMOVED lines=8> */
[----:B------:R-:W3:Y:S04]  /*23320*/  LDL.LU R57, [R1+0xeb8] ;  /* 0x000eb80001397983 */ /* 0x000ee80000300800 */
[----:B------:R-:W3:Y:S04]  /*23330*/  LDL.LU.64 R54, [R1+0xeb0] ;  /* 0x000eb00001367983 */ /* 0x000ee80000300a00 */
[----:B------:R-:W3:Y:S04]  /*23340*/  LDL.LU.64 R52, [R1+0xea8] ;  /* 0x000ea80001347983 */ /* 0x000ee80000300a00 */
[----:B------:R-:W3:Y:S04]  /*23350*/  LDL.LU.64 R50, [R1+0xea0] ;  /* 0x000ea00001327983 */ /* 0x000ee80000300a00 */
[----:B------:R-:W3:Y:S04]  /*23360*/  LDL.LU R49, [R1+0xe9c] ;  /* 0x000e9c0001317983 */ /* 0x000ee80000300800 */
[----:B------:R1:W3:Y:S04]  /*23370*/  LDL.LU R45, [R1+0xe98] ;  /* 0x000e9800012d7983 */ /* 0x0002e80000300800 */
[----:B------:R1:W3:Y:S04]  /*23380*/  LDL.LU R41, [R1+0xe94] ;  /* 0x000e940001297983 */ /* 0x0002e80000300800 */
        /* <DEDUP_REMOVED lines=33> */
[----:B----4-:R-:W4:Y:S04]  /*235a0*/  LDL.LU R164, [R1+0xa0] ;  /* 0x0000a00001a47983 */ /* 0x010f280000300800 */
[----:B------:R-:W4:Y:S04]  /*235b0*/  LDL.LU R165, [R1+0xa4] ;  /* 0x0000a40001a57983 */ /* 0x000f280000300800 */
[----:B-1----:R-:W4:Y:S04]  /*235c0*/  LDL.LU R166, [R1+0xa8] ;  /* 0x0000a80001a67983 */ /* 0x002f280000300800 */
[----:B------:R-:W4:Y:S04]  /*235d0*/  LDL.LU R167, [R1+0xac] ;  /* 0x0000ac0001a77983 */ /* 0x000f280000300800 */
[----:B--2---:R-:W4:Y:S04]  /*235e0*/  LDL.LU R168, [R1+0xb0] ;  /* 0x0000b00001a87983 */ /* 0x004f280000300800 */
[----:B------:R-:W4:Y:S04]  /*235f0*/  LDL.LU R169, [R1+0xb4] ;  /* 0x0000b40001a97983 */ /* 0x000f280000300800 */
[----:B------:R-:W4:Y:S04]  /*23600*/  LDL.LU R170, [R1+0xb8] ;  /* 0x0000b80001aa7983 */ /* 0x000f280000300800 */
[----:B------:R-:W4:Y:S04]  /*23610*/  LDL.LU R171, [R1+0xbc] ;  /* 0x0000bc0001ab7983 */ /* 0x000f280000300800 */
[----:B------:R-:W4:Y:S04]  /*23620*/  LDL.LU R172, [R1+0xc0] ;  /* 0x0000c00001ac7983 */ /* 0x000f280000300800 */
[----:B------:R-:W2:Y:S04]  /*23630*/  LDL.LU R117, [R1+0xc4] ;  /* 0x0000c40001757983 */ /* 0x000ea80000300800 */
        /* <DEDUP_REMOVED lines=79> */
[-C--:B------:R-:W-:Y:S01]  /*23b30*/  FFMA R15, R15, R129.reuse, -R2 ;  /* 0x000000810f0f7223 */ /* 0x080fe20000000802 */
[-CC-:B---3--:R-:W-:Y:S01]  /*23b40*/  FFMA R20, R50, R129.reuse, -R0.reuse ;  /* 0x0000008132147223 */ /* 0x188fe20000000800 */
[-C--:B------:R-:W-:Y:S01]  /*23b50*/  FFMA R18, R51, R129.reuse, -R0 ;  /* 0x0000008133127223 */ /* 0x080fe20000000800 */
[-CC-:B------:R-:W-:Y:S01]  /*23b60*/  FFMA R49, R49, R129.reuse, -R2.reuse ;  /* 0x0000008131317223 */ /* 0x180fe20000000802 */
[-CC-:B------:R-:W-:Y:S01]  /*23b70*/  FFMA R21, R52, R129.reuse, -R2.reuse ;  /* 0x0000008134157223 */ /* 0x180fe20000000802 */
        /* <DEDUP_REMOVED lines=8> */
[----:B------:R-:W-:-:S03]  /*23c00*/  MOV R25, 0x40000040 ;  /* 0x4000004000197802 */ /* 0x000fc60000000f00 */
[----:B------:R1:W-:Y:S01]  /*23c10*/  STL [R1+0xe80], R162 ;  /* 0x000e80a201007387 */ /* 0x0003e20000100800 */
[----:B------:R-:W-:Y:S01]  /*23c20*/  R2UR UR7, R25 ;  /* 0x00000000190772ca */ /* 0x000fe200000e0000 */
[----:B------:R-:W-:Y:S01]  /*23c30*/  @!P5 FMUL R15, R15, 0.5 ;  /* 0x3f0000000f0fd820 */ /* 0x000fe20000400000 */
[----:B--2---:R-:W-:Y:S01]  /*23c40*/  MOV R182, R108 ;  /* 0x0000006c00b67202 */ /* 0x004fe20000000f00 */
[----:B------:R-:W-:Y:S01]  /*23c50*/  @!P3 FMUL R20, R20, 0.5 ;  /* 0x3f0000001414b820 */ /* 0x000fe20000400000 */
[----:B------:R2:W-:Y:S01]  /*23c60*/  STL.64 [R1+0xe78], R128 ;  /* 0x000e788001007387 */ /* 0x0005e20000100a00 */
[----:B------:R-:W-:Y:S01]  /*23c70*/  @!P4 FMUL R18, R18, 0.5 ;  /* 0x3f0000001212c820 */ /* 0x000fe20000400000 */
[----:B------:R-:W3:Y:S01]  /*23c80*/  MUFU.EX2 R17, R15 ;  /* 0x0000000f00117308 */ /* 0x000ee20000000800 */
[----:B------:R-:W-:Y:S01]  /*23c90*/  @!P6 FMUL R49, R49, 0.5 ;  /* 0x3f0000003131e820 */ /* 0x000fe20000400000 */
[----:B------:R3:W-:Y:S01]  /*23ca0*/  STL.64 [R1+0xe70], R126 ;  /* 0x000e707e01007387 */ /* 0x0007e20000100a00 */
[----:B-1----:R-:W-:Y:S01]  /*23cb0*/  MOV R162, R173 ;  /* 0x000000ad00a27202 */ /* 0x002fe20000000f00 */
[----:B------:R-:W-:Y:S01]  /*23cc0*/  IMAD.MOV.U32 R173, RZ, RZ, R117 ;  /* 0x000000ffffad7224 */ /* 0x000fe200078e0075 */
[----:B----4-:R-:W-:Y:S01]  /*23cd0*/  MOV R180, R110 ;  /* 0x0000006e00b47202 */ /* 0x010fe20000000f00 */
[----:B------:R1:W-:Y:S01]  /*23ce0*/  STL.64 [R1+0xe68], R124 ;  /* 0x000e687c01007387 */ /* 0x0003e20000100a00 */
[----:B------:R-:W-:Y:S01]  /*23cf0*/  IMAD.MOV.U32 R181, RZ, RZ, R109 ;  /* 0x000000ffffb57224 */ /* 0x000fe200078e006d */
[----:B------:R-:W4:Y:S01]  /*23d00*/  MUFU.EX2 R15, R49 ;  /* 0x00000031000f7308 */ /* 0x000f220000000800 */
[----:B------:R-:W-:Y:S01]  /*23d10*/  IMAD.MOV.U32 R183, RZ, RZ, R107 ;  /* 0x000000ffffb77224 */ /* 0x000fe200078e006b */
[----:B--2---:R-:W-:Y:S01]  /*23d20*/  MOV R128, R175 ;  /* 0x000000af00807202 */ /* 0x004fe20000000f00 */
[----:B------:R-:W-:Y:S01]  /*23d30*/  IMAD.MOV.U32 R129, RZ, RZ, R174 ;  /* 0x000000ffff817224 */ /* 0x000fe200078e00ae */
[----:B------:R-:W-:Y:S01]  /*23d40*/  MOV R174, R116 ;  /* 0x0000007400ae7202 */ /* 0x000fe20000000f00 */
[----:B------:R-:W-:Y:S01]  /*23d50*/  IMAD.MOV.U32 R175, RZ, RZ, R115 ;  /* 0x000000ffffaf7224 */ /* 0x000fe200078e0073 */
[----:B---3--:R-:W-:Y:S01]  /*23d60*/  MOV R126, R177 ;  /* 0x000000b1007e7202 */ /* 0x008fe20000000f00 */
[----:B------:R-:W-:Y:S01]  /*23d70*/  IMAD.MOV.U32 R127, RZ, RZ, R176 ;  /* 0x000000ffff7f7224 */ /* 0x000fe200078e00b0 */
[----:B------:R-:W2:Y:S01]  /*23d80*/  MUFU.EX2 R20, R20 ;  /* 0x0000001400147308 */ /* 0x000ea20000000800 */
[----:B------:R-:W-:Y:S01]  /*23d90*/  @!P5 FMUL R17, R17, R17 ;  /* 0x000000111111d220 */ /* 0x000fe20000400000 */
[----:B------:R-:W-:Y:S01]  /*23da0*/  FSETP.GEU.AND P5, PT, R21, -126, PT ;  /* 0xc2fc00001500780b */ /* 0x000fe20003fae000 */
[----:B-1----:R-:W-:Y:S01]  /*23db0*/  IMAD.MOV.U32 R125, RZ, RZ, R178 ;  /* 0x000000ffff7d7224 */ /* 0x002fe200078e00b2 */
[----:B------:R-:W-:Y:S01]  /*23dc0*/  MOV R124, R179 ;  /* 0x000000b3007c7202 */ /* 0x000fe20000000f00 */
[----:B------:R-:W-:Y:S01]  /*23dd0*/  IMAD.MOV.U32 R177, RZ, RZ, R113 ;  /* 0x000000ffffb17224 */ /* 0x000fe200078e0071 */
[----:B------:R-:W-:Y:S01]  /*23de0*/  MOV R176, R114 ;  /* 0x0000007200b07202 */ /* 0x000fe20000000f00 */
[----:B------:R-:W-:Y:S01]  /*23df0*/  IMAD.MOV.U32 R179, RZ, RZ, R111 ;  /* 0x000000ffffb37224 */ /* 0x000fe200078e006f */
[----:B------:R-:W1:Y:S01]  /*23e00*/  MUFU.EX2 R18, R18 ;  /* 0x0000001200127308 */ /* 0x000e620000000800 */
[----:B----4-:R-:W-:Y:S01]  /*23e10*/  @!P6 FMUL R15, R15, R15 ;  /* 0x0000000f0f0fe220 */ /* 0x010fe20000400000 */
[----:B------:R-:W-:Y:S01]  /*23e20*/  FSETP.GEU.AND P6, PT, R19, -126, PT ;  /* 0xc2fc00001300780b */ /* 0x000fe20003fce000 */
[----:B------:R-:W-:Y:S01]  /*23e30*/  IMAD.MOV.U32 R185, RZ, RZ, R105 ;  /* 0x000000ffffb97224 */ /* 0x000fe200078e0069 */
[----:B------:R-:W-:Y:S01]  /*23e40*/  MOV R178, R112 ;  /* 0x0000007000b27202 */ /* 0x000fe20000000f00 */
[----:B------:R-:W-:Y:S01]  /*23e50*/  IMAD.MOV.U32 R187, RZ, RZ, R103 ;  /* 0x000000ffffbb7224 */ /* 0x000fe200078e0067 */
[----:B------:R-:W-:Y:S01]  /*23e60*/  MOV R184, R106 ;  /* 0x0000006a00b87202 */ /* 0x000fe20000000f00 */
[----:B------:R-:W-:Y:S01]  /*23e70*/  @!P5 FMUL R21, R21, 0.5 ;  /* 0x3f0000001515d820 */ /* 0x000fe20000400000 */
[----:B------:R-:W-:Y:S01]  /*23e80*/  MOV R186, R104 ;  /* 0x0000006800ba7202 */ /* 0x000fe20000000f00 */
[----:B--2---:R-:W-:Y:S01]  /*23e90*/  @!P3 FMUL R20, R20, R20 ;  /* 0x000000141414b220 */ /* 0x004fe20000400000 */
[----:B------:R-:W-:Y:S01]  /*23ea0*/  FSETP.GEU.AND P3, PT, R16, -126, PT ;  /* 0xc2fc00001000780b */ /* 0x000fe20003f6e000 */
[----:B------:R-:W-:Y:S01]  /*23eb0*/  IMAD.MOV.U32 R189, RZ, RZ, R101 ;  /* 0x000000ffffbd7224 */ /* 0x000fe200078e0065 */
[----:B------:R-:W-:Y:S01]  /*23ec0*/  MOV R188, R102 ;  /* 0x0000006600bc7202 */ /* 0x000fe20000000f00 */
[----:B------:R-:W2:Y:S01]  /*23ed0*/  MUFU.EX2 R21, R21 ;  /* 0x0000001500157308 */ /* 0x000ea20000000800 */
[----:B------:R-:W-:Y:S01]  /*23ee0*/  MOV R190, R100 ;  /* 0x0000006400be7202 */ /* 0x000fe20000000f00 */
[----:B------:R-:W-:Y:S01]  /*23ef0*/  @!P6 FMUL R19, R19, 0.5 ;  /* 0x3f0000001313e820 */ /* 0x000fe20000400000 */
[----:B------:R-:W-:-:S02]  /*23f00*/  IMAD.MOV.U32 R191, RZ, RZ, R99 ;  /* 0x000000ffffbf7224 */ /* 0x000fc400078e0063 */
[----:B-1----:R-:W-:Y:S01]  /*23f10*/  @!P4 FMUL R18, R18, R18 ;  /* 0x000000121212c220 */ /* 0x002fe20000400000 */
[----:B------:R-:W-:Y:S01]  /*23f20*/  FSETP.GEU.AND P4, PT, R22, -126, PT ;  /* 0xc2fc00001600780b */ /* 0x000fe20003f8e000 */
[----:B------:R-:W-:Y:S01]  /*23f30*/  IMAD.MOV.U32 R193, RZ, RZ, R97 ;  /* 0x000000ffffc17224 */ /* 0x000fe200078e0061 */
[----:B------:R-:W-:Y:S01]  /*23f40*/  MOV R192, R98 ;  /* 0x0000006200c07202 */ /* 0x000fe20000000f00 */
[----:B------:R-:W1:Y:S01]  /*23f50*/  MUFU.EX2 R19, R19 ;  /* 0x0000001300137308 */ /* 0x000e620000000800 */
[----:B------:R-:W-:Y:S01]  /*23f60*/  MOV R194, R96 ;  /* 0x0000006000c27202 */ /* 0x000fe20000000f00 */
[----:B------:R-:W-:Y:S01]  /*23f70*/  @!P3 FMUL R16, R16, 0.5 ;  /* 0x3f0000001010b820 */ /* 0x000fe20000400000 */
[----:B------:R-:W-:Y:S01]  /*23f80*/  IMAD.MOV.U32 R195, RZ, RZ, R95 ;  /* 0x000000ffffc37224 */ /* 0x000fe200078e005f */
[----:B------:R-:W-:Y:S01]  /*23f90*/  F2FP.F16.F32.PACK_AB R25, R18, R20 ;  /* 0x000000141219723e */ /* 0x000fe200000000ff */
[----:B------:R-:W-:Y:S01]  /*23fa0*/  STL.64 [R1+0xe60], R122 ;  /* 0x000e607a01007387 */ /* 0x000fe20000100a00 */
[----:B------:R-:W-:-:S02]  /*23fb0*/  MOV R196, R94 ;  /* 0x0000005e00c47202 */ /* 0x000fc40000000f00 */
[----:B------:R-:W3:Y:S01]  /*23fc0*/  MUFU.EX2 R16, R16 ;  /* 0x0000001000107308 */ /* 0x000ee20000000800 */
[----:B--2---:R-:W-:Y:S01]  /*23fd0*/  @!P5 FMUL R21, R21, R21 ;  /* 0x000000151515d220 */ /* 0x004fe20000400000 */
[----:B------:R-:W-:Y:S01]  /*23fe0*/  @!P4 FMUL R22, R22, 0.5 ;  /* 0x3f0000001616c820 */ /* 0x000fe20000400000 */
[----:B------:R-:W-:Y:S01]  /*23ff0*/  IMAD.MOV.U32 R197, RZ, RZ, R93 ;  /* 0x000000ffffc57224 */ /* 0x000fe200078e005d */
[----:B------:R-:W-:Y:S01]  /*24000*/  STL.64 [R1+0xe58], R120 ;  /* 0x000e587801007387 */ /* 0x000fe20000100a00 */
[----:B------:R-:W-:-:S03]  /*24010*/  MOV R198, R92 ;  /* 0x0000005c00c67202 */ /* 0x000fc60000000f00 */
[----:B------:R-:W2:Y:S01]  /*24020*/  MUFU.EX2 R22, R22 ;  /* 0x0000001600167308 */ /* 0x000ea20000000800 */
[----:B-1----:R-:W-:Y:S01]  /*24030*/  @!P6 FMUL R19, R19, R19 ;  /* 0x000000131313e220 */ /* 0x002fe20000400000 */
[----:B------:R-:W-:Y:S01]  /*24040*/  STL.64 [R1+0xe50], R118 ;  /* 0x000e507601007387 */ /* 0x000fe20000100a00 */
[----:B------:R-:W-:Y:S01]  /*24050*/  IMAD.MOV.U32 R199, RZ, RZ, R91 ;  /* 0x000000ffffc77224 */ /* 0x000fe200078e005b */
[----:B------:R-:W-:Y:S01]  /*24060*/  MOV R200, R90 ;  /* 0x0000005a00c87202 */ /* 0x000fe20000000f00 */
[----:B---3--:R-:W-:Y:S01]  /*24070*/  @!P3 FMUL R16, R16, R16 ;  /* 0x000000101010b220 */ /* 0x008fe20000400000 */
[----:B------:R-:W-:Y:S01]  /*24080*/  IMAD.MOV.U32 R201, RZ, RZ, R89 ;  /* 0x000000ffffc97224 */ /* 0x000fe200078e0059 */
[----:B------:R-:W-:Y:S01]  /*24090*/  MOV R202, R88 ;  /* 0x0000005800ca7202 */ /* 0x000fe20000000f00 */
[----:B--2---:R-:W-:Y:S01]  /*240a0*/  @!P4 FMUL R22, R22, R22 ;  /* 0x000000161616c220 */ /* 0x004fe20000400000 */
        /* <DEDUP_REMOVED lines=41> */
[----:B------:R-:W-:-:S02]  /*24340*/  F2FP.F16.F32.PACK_AB R27, R22, R16 ;  /* 0x00000010161b723e */ /* 0x000fc400000000ff */
[----:B------:R-:W-:Y:S02]  /*24350*/  MOV R244, R26 ;  /* 0x0000001a00f47202 */ /* 0x000fe40000000f00 */
[----:B------:R-:W-:Y:S02]  /*24360*/  F2FP.F16.F32.PACK_AB R26, R19, R21 ;  /* 0x00000015131a723e */ /* 0x000fe400000000ff */
[----:B------:R-:W-:Y:S01]  /*24370*/  MOV R245, R24 ;  /* 0x0000001800f57202 */ /* 0x000fe20000000f00 */
[----:B------:R-:W-:Y:S02]  /*24380*/  VIADD R24, R76, 0x180 ;  /* 0x000001804c187836 */ /* 0x000fe40000000000 */
[----:B------:R-:W-:-:S03]  /*24390*/  IMAD.MOV.U32 R246, RZ, RZ, R10 ;  /* 0x000000fffff67224 */ /* 0x000fc600078e000a */
[----:B------:R-:W-:Y:S02]  /*243a0*/  R2UR UR6, R24 ;  /* 0x00000000180672ca */ /* 0x000fe400000e0000 */
[----:B------:R-:W-:Y:S02]  /*243b0*/  MOV R247, R9 ;  /* 0x0000000900f77202 */ /* 0x000fe40000000f00 */
[----:B------:R-:W-:Y:S02]  /*243c0*/  F2FP.F16.F32.PACK_AB R24, R15, R17 ;  /* 0x000000110f18723e */ /* 0x000fe400000000ff */
[----:B------:R-:W-:Y:S01]  /*243d0*/  MOV R248, R8 ;  /* 0x0000000800f87202 */ /* 0x000fe20000000f00 */
[----:B------:R-:W-:Y:S01]  /*243e0*/  IMAD.MOV.U32 R249, RZ, RZ, R5 ;  /* 0x000000fffff97224 */ /* 0x000fe200078e0005 */
[----:B------:R-:W-:Y:S02]  /*243f0*/  MOV R250, R4 ;  /* 0x0000000400fa7202 */ /* 0x000fe40000000f00 */
        /* <DEDUP_REMOVED lines=76> */
[----:B--2---:R-:W-:Y:S04]  /*248c0*/  STL.64 [R1+0xe48], R180 ;  /* 0x000e48b401007387 */ /* 0x004fe80000100a00 */
[----:B---3--:R-:W-:Y:S01]  /*248d0*/  STL [R1+0xe44], R162 ;  /* 0x000e44a201007387 */ /* 0x008fe20000100800 */
[----:B----4-:R-:W-:-:S03]  /*248e0*/  FFMA R23, R23, R129, -R2 ;  /* 0x0000008117177223 */ /* 0x010fc60000000802 */
[----:B------:R-:W-:Y:S01]  /*248f0*/  STL [R1+0xe40], R128 ;  /* 0x000e408001007387 */ /* 0x000fe20000100800 */
[-C--:B------:R-:W-:Y:S01]  /*24900*/  FFMA R26, R57, R129.reuse, -R2 ;  /* 0x00000081391a7223 */ /* 0x080fe20000000802 */
[-CC-:B------:R-:W-:Y:S01]  /*24910*/  FFMA R38, R58, R129.reuse, -R0.reuse ;  /* 0x000000813a267223 */ /* 0x180fe20000000800 */
[-C--:B------:R-:W-:Y:S01]  /*24920*/  FFMA R24, R59, R129.reuse, -R0 ;  /* 0x000000813b187223 */ /* 0x080fe20000000800 */
[----:B------:R-:W-:Y:S01]  /*24930*/  FSETP.GEU.AND P5, PT, R23, -126, PT ;  /* 0xc2fc00001700780b */ /* 0x000fe20003fae000 */
[----:B------:R-:W-:Y:S01]  /*24940*/  STL.64 [R1+0xe38], R126 ;  /* 0x000e387e01007387 */ /* 0x000fe20000100a00 */
[-CC-:B------:R-:W-:Y:S01]  /*24950*/  FFMA R27, R60, R129.reuse, -R2.reuse ;  /* 0x000000813c1b7223 */ /* 0x180fe20000000802 */
[-C--:B------:R-:W-:Y:S01]  /*24960*/  FFMA R37, R61, R129.reuse, -R2 ;  /* 0x000000813d257223 */ /* 0x080fe20000000802 */
[----:B------:R-:W-:Y:S01]  /*24970*/  FFMA R36, R62, R129, -R0 ;  /* 0x000000813e247223 */ /* 0x000fe20000000800 */
[----:B------:R-:W-:Y:S01]  /*24980*/  STL.64 [R1+0xe30], R124 ;  /* 0x000e307c01007387 */ /* 0x000fe20000100a00 */
[----:B------:R-:W-:-:S02]  /*24990*/  FSETP.GEU.AND P6, PT, R26, -126, PT ;  /* 0xc2fc00001a00780b */ /* 0x000fc40003fce000 */
[----:B------:R-:W-:Y:S01]  /*249a0*/  FSETP.GEU.AND P3, PT, R38, -126, PT ;  /* 0xc2fc00002600780b */ /* 0x000fe20003f6e000 */
[----:B------:R-:W-:Y:S01]  /*249b0*/  STL.64 [R1+0xe28], R122 ;  /* 0x000e287a01007387 */ /* 0x000fe20000100a00 */
[----:B------:R-:W-:-:S03]  /*249c0*/  FSETP.GEU.AND P4, PT, R24, -126, PT ;  /* 0xc2fc00001800780b */ /* 0x000fc60003f8e000 */
[----:B------:R-:W-:Y:S01]  /*249d0*/  @!P5 FMUL R23, R23, 0.5 ;  /* 0x3f0000001717d820 */ /* 0x000fe20000400000 */
[----:B------:R1:W-:Y:S03]  /*249e0*/  STL.64 [R1+0xe20], R120 ;  /* 0x000e207801007387 */ /* 0x0003e60000100a00 */
[----:B------:R2:W3:Y:S02]  /*249f0*/  MUFU.EX2 R25, R23 ;  /* 0x0000001700197308 */ /* 0x0004e40000000800 */
[----:B------:R-:W-:Y:S02]  /*24a00*/  @!P6 FMUL R26, R26, 0.5 ;  /* 0x3f0000001a1ae820 */ /* 0x000fe40000400000 */
[----:B------:R-:W-:Y:S02]  /*24a10*/  @!P3 FMUL R38, R38, 0.5 ;  /* 0x3f0000002626b820 */ /* 0x000fe40000400000 */
[----:B------:R-:W-:-:S02]  /*24a20*/  @!P4 FMUL R24, R24, 0.5 ;  /* 0x3f0000001818c820 */ /* 0x000fc40000400000 */
[----:B------:R-:W4:Y:S01]  /*24a30*/  MUFU.EX2 R26, R26 ;  /* 0x0000001a001a7308 */ /* 0x000f220000000800 */
[----:B-1----:R-:W4:Y:S01]  /*24a40*/  LDL.LU.64 R120, [R1] ;  /* 0x0000000001787983 */ /* 0x002f220000300a00 */
[----:B--2---:R-:W-:-:S03]  /*24a50*/  FFMA R23, R63, R129, -R0 ;  /* 0x000000813f177223 */ /* 0x004fc60000000800 */
[----:B------:R-:W2:Y:S03]  /*24a60*/  LDL.LU.64 R122, [R1+0x8] ;  /* 0x00000800017a7983 */ /* 0x000ea60000300a00 */
[----:B------:R-:W1:Y:S01]  /*24a70*/  MUFU.EX2 R38, R38 ;  /* 0x0000002600267308 */ /* 0x000e620000000800 */
[----:B------:R-:W2:Y:S01]  /*24a80*/  LDL.LU.64 R124, [R1+0x10] ;  /* 0x00001000017c7983 */ /* 0x000ea20000300a00 */
[----:B---3--:R-:W-:Y:S01]  /*24a90*/  @!P5 FMUL R25, R25, R25 ;  /* 0x000000191919d220 */ /* 0x008fe20000400000 */
[----:B------:R-:W-:Y:S02]  /*24aa0*/  FSETP.GEU.AND P5, PT, R27, -126, PT ;  /* 0xc2fc00001b00780b */ /* 0x000fe40003fae000 */
[----:B------:R-:W2:Y:S03]  /*24ab0*/  LDL.LU.64 R126, [R1+0x18] ;  /* 0x00001800017e7983 */ /* 0x000ea60000300a00 */
[----:B------:R-:W3:Y:S01]  /*24ac0*/  MUFU.EX2 R24, R24 ;  /* 0x0000001800187308 */ /* 0x000ee20000000800 */
[----:B------:R-:W2:Y:S01]  /*24ad0*/  LDL.LU.64 R128, [R1+0x20] ;  /* 0x0000200001807983 */ /* 0x000ea20000300a00 */
[----:B----4-:R-:W-:Y:S01]  /*24ae0*/  @!P6 FMUL R26, R26, R26 ;  /* 0x0000001a1a1ae220 */ /* 0x010fe20000400000 */
[----:B------:R-:W-:-:S02]  /*24af0*/  FSETP.GEU.AND P6, PT, R37, -126, PT ;  /* 0xc2fc00002500780b */ /* 0x000fc40003fce000 */
        /* <DEDUP_REMOVED lines=60> */
[----:B---3--:R-:W-:Y:S01]  /*24ec0*/  @!P4 FMUL R24, R24, R24 ;  /* 0x000000181818c220 */ /* 0x008fe20000400000 */
        /* <DEDUP_REMOVED lines=10> */
[----:B------:R-:W-:Y:S01]  /*24f70*/  IMAD.MOV.U32 R29, RZ, RZ, 0x40000040 ;  /* 0x40000040ff1d7424 */ /* 0x000fe200078e00ff */
[----:B------:R-:W-:Y:S01]  /*24f80*/  IADD3 R28, R76, 0x200, RZ ;  /* 0x000002004c1c7810 */ /* 0x000fe20007ffe0ff */
[----:B-1----:R-:W-:Y:S01]  /*24f90*/  @!P5 FMUL R27, R27, R27 ;  /* 0x0000001b1b1bd220 */ /* 0x002fe20000400000 */
[----:B---3--:R-:W-:-:S02]  /*24fa0*/  @!P6 FMUL R37, R37, R37 ;  /* 0x000000252525e220 */ /* 0x008fc40000400000 */
[----:B------:R-:W-:Y:S01]  /*24fb0*/  R2UR UR6, R28 ;  /* 0x000000001c0672ca */ /* 0x000fe200000e0000 */
[----:B----4-:R-:W-:Y:S01]  /*24fc0*/  @!P3 FMUL R36, R36, R36 ;  /* 0x000000242424b220 */ /* 0x010fe20000400000 */
[----:B------:R-:W-:Y:S02]  /*24fd0*/  R2UR UR7, R29 ;  /* 0x000000001d0772ca */ /* 0x000fe400000e0000 */
[----:B------:R-:W-:Y:S01]  /*24fe0*/  F2FP.F16.F32.PACK_AB R28, R26, R25 ;  /* 0x000000191a1c723e */ /* 0x000fe200000000ff */
[----:B------:R-:W-:Y:S01]  /*24ff0*/  @!P4 FMUL R23, R23, R23 ;  /* 0x000000171717c220 */ /* 0x000fe20000400000 */
[----:B------:R-:W-:Y:S02]  /*25000*/  F2FP.F16.F32.PACK_AB R29, R24, R38 ;  /* 0x00000026181d723e */ /* 0x000fe400000000ff */
[----:B------:R-:W-:Y:S02]  /*25010*/  F2FP.F16.F32.PACK_AB R30, R37, R27 ;  /* 0x0000001b251e723e */ /* 0x000fe400000000ff */
[----:B------:R-:W-:Y:S01]  /*25020*/  F2FP.F16.F32.PACK_AB R31, R23, R36 ;  /* 0x00000024171f723e */ /* 0x000fe200000000ff */
[----:B------:R-:W-:Y:S03]  /*25030*/  STL.64 [R1+0xe18], R118 ;  /* 0x000e187601007387 */ /* 0x000fe60000100a00 */
[----:B--2---:R-:W-:-:S06]  /*25040*/  WARPGROUP.ARRIVE ;  /* 0x00000000000079c5 */ /* 0x004fcc0000000000 */
[----:B------:R-:W-:Y:S03]  /*25050*/  HGMMA.64x256x16.F32 R120, R28, gdesc[UR4].tnspB, R120, gsb0 ;  /* 0x43e000041c787df0 */ /* 0x000fe60008000878 */
[----:B------:R-:W-:Y:S02]  /*25060*/  WARPGROUP.DEPBAR.LE gsb0, 0x0 ;  /* 0x00008000000079c5 */ /* 0x000fe40000010000 */
[----:B------:R1:W-:Y:S04]  /*25070*/  STL [R1+0x24], R129 ;  /* 0x0000248101007387 */ /* 0x0003e80000100800 */
[----:B------:R-:W-:Y:S04]  /*25080*/  STL.64 [R1+0x28], R130 ;  /* 0x0000288201007387 */ /* 0x000fe80000100a00 */
[----:B------:R2:W-:Y:S01]  /*25090*/  STL.64 [R1+0x30], R132 ;  /* 0x0000308401007387 */ /* 0x0005e20000100a00 */
[----:B------:R-:W-:Y:S01]  /*250a0*/  MOV R250, R126 ;  /* 0x0000007e00fa7202 */ /* 0x000fe20000000f00 */
[----:B------:R-:W-:Y:S01]  /*250b0*/  IMAD.MOV.U32 R251, RZ, RZ, R125 ;  /* 0x000000fffffb7224 */ /* 0x000fe200078e007d */
[----:B------:R-:W-:Y:S01]  /*250c0*/  MOV R249, R127 ;  /* 0x0000007f00f97202 */ /* 0x000fe20000000f00 */
[----:B------:R-:W-:Y:S01]  /*250d0*/  STL.64 [R1+0x38], R134 ;  /* 0x0000388601007387 */ /* 0x000fe20000100a00 */
[----:B------:R-:W-:Y:S01]  /*250e0*/  MOV R252, R124 ;  /* 0x0000007c00fc7202 */ /* 0x000fe20000000f00 */
[----:B------:R-:W-:Y:S01]  /*250f0*/  IMAD.MOV.U32 R80, RZ, RZ, R121 ;  /* 0x000000ffff507224 */ /* 0x000fe200078e0079 */
[----:B------:R-:W-:Y:S01]  /*25100*/  MOV R28, R123 ;  /* 0x0000007b001c7202 */ /* 0x000fe20000000f00 */
[----:B------:R-:W-:Y:S01]  /*25110*/  STL.64 [R1+0x40], R136 ;  /* 0x0000408801007387 */ /* 0x000fe20000100a00 */
[----:B------:R-:W-:Y:S01]  /*25120*/  MOV R81, R122 ;  /* 0x0000007a00517202 */ /* 0x000fe20000000f00 */
[----:B-1----:R-:W1:Y:S02]  /*25130*/  LDC R129, c[0x0][0x604] ;  /* 0x00018100ff817b82 */ /* 0x002e640000000800 */
        /* <DEDUP_REMOVED lines=52> */
[----:B------:R-:W-:Y:S01]  /*25480*/  STL.64 [R1+0x1e8], R242 ;  /* 0x0001e8f201007387 */ /* 0x000fe20000100a00 */
[----:B--2---:R-:W-:-:S03]  /*25490*/  IMAD.MOV.U32 R132, RZ, RZ, R128 ;  /* 0x000000ffff847224 */ /* 0x004fc600078e0080 */
[----:B------:R-:W-:Y:S04]  /*254a0*/  STL.64 [R1+0x1f0], R244 ;  /* 0x0001f0f401007387 */ /* 0x000fe80000100a00 */
[----:B------:R2:W-:Y:S04]  /*254b0*/  STL.64 [R1+0x1f8], R246 ;  /* 0x0001f8f601007387 */ /* 0x0005e80000100a00 */
[----:B---3--:R-:W3:Y:S04]  /*254c0*/  LDL.LU.64 R180, [R1+0xe48] ;  /* 0x000e480001b47983 */ /* 0x008ee80000300a00 */
[----:B------:R-:W1:Y:S01]  /*254d0*/  LDL.LU R162, [R1+0xe44] ;  /* 0x000e440001a27983 */ /* 0x000e620000300800 */
[----:B------:R-:W-:-:S03]  /*254e0*/  MOV R39, R120 ;  /* 0x0000007800277202 */ /* 0x000fc60000000f00 */
[----:B------:R-:W4:Y:S04]  /*254f0*/  LDL.LU R128, [R1+0xe40] ;  /* 0x000e400001807983 */ /* 0x000f280000300800 */
[----:B------:R-:W4:Y:S04]  /*25500*/  LDL.LU.64 R126, [R1+0xe38] ;  /* 0x000e3800017e7983 */ /* 0x000f280000300a00 */
[----:B------:R-:W4:Y:S04]  /*25510*/  LDL.LU.64 R124, [R1+0xe30] ;  /* 0x000e3000017c7983 */ /* 0x000f280000300a00 */
[----:B------:R-:W4:Y:S04]  /*25520*/  LDL.LU.64 R122, [R1+0xe28] ;  /* 0x000e2800017a7983 */ /* 0x000f280000300a00 */
[----:B------:R-:W4:Y:S04]  /*25530*/  LDL.LU.64 R120, [R1+0xe20] ;  /* 0x000e200001787983 */ /* 0x000f280000300a00 */
[----:B------:R-:W4:Y:S04]  /*25540*/  LDL.LU.64 R118, [R1+0xe18] ;  /* 0x000e180001767983 */ /* 0x000f280000300a00 */
[----:B------:R-:W4:Y:S04]  /*25550*/  LDL.LU R133, [R1+0x24] ;  /* 0x0000240001857983 */ /* 0x000f280000300800 */
[----:B------:R-:W3:Y:S04]  /*25560*/  LDL.LU R66, [R1+0xe14] ;  /* 0x000e140001427983 */ /* 0x000ee80000300800 */
[----:B------:R-:W4:Y:S04]  /*25570*/  LDL.LU R248, [R1+0x28] ;  /* 0x0000280001f87983 */ /* 0x000f280000300800 */
[----:B--2---:R-:W2:Y:S04]  /*25580*/  LDL.LU R247, [R1+0x2c] ;  /* 0x00002c0001f77983 */ /* 0x004ea80000300800 */
[----:B------:R-:W2:Y:S04]  /*25590*/  LDL.LU R246, [R1+0x30] ;  /* 0x0000300001f67983 */ /* 0x000ea80000300800 */
[----:B------:R-:W2:Y:S04]  /*255a0*/  LDL.LU R245, [R1+0x34] ;  /* 0x0000340001f57983 */ /* 0x000ea80000300800 */
[----:B------:R-:W4:Y:S04]  /*255b0*/  LDL.LU R244, [R1+0x38] ;  /* 0x0000380001f47983 */ /* 0x000f280000300800 */
[----:B------:R-:W2:Y:S04]  /*255c0*/  LDL.LU R243, [R1+0x3c] ;  /* 0x00003c0001f37983 */ /* 0x000ea80000300800 */
[----:B------:R-:W2:Y:S04]  /*255d0*/  LDL.LU R242, [R1+0x40] ;  /* 0x0000400001f27983 */ /* 0x000ea80000300800 */
[----:B------:R-:W2:Y:S04]  /*255e0*/  LDL.LU R241, [R1+0x44] ;  /* 0x0000440001f17983 */ /* 0x000ea80000300800 */
[----:B------:R-:W2:Y:S04]  /*255f0*/  LDL.LU R240, [R1+0x48] ;  /* 0x0000480001f07983 */ /* 0x000ea80000300800 */
        /* <DEDUP_REMOVED lines=188> */
[----:B------:R-:W-:Y:S01]  /*261c0*/  MOV R162, R28 ;  /* 0x0000001c00a27202 */ /* 0x000fe20000000f00 */
[-CC-:B---3--:R-:W-:Y:S01]  /*261d0*/  FFMA R66, R66, R129.reuse, -R0.reuse ;  /* 0x0000008142427223 */ /* 0x188fe20000000800 */
[----:B----4-:R-:W-:-:S02]  /*261e0*/  FFMA R28, R67, R129, -R0 ;  /* 0x00000081431c7223 */ /* 0x010fc40000000800 */
[----:B------:R-:W-:Y:S02]  /*261f0*/  FSETP.GEU.AND P6, PT, R65, -126, PT ;  /* 0xc2fc00004100780b */ /* 0x000fe40003fce000 */
[----:B------:R-:W-:Y:S02]  /*26200*/  FSETP.GEU.AND P5, PT, R79, -126, PT ;  /* 0xc2fc00004f00780b */ /* 0x000fe40003fae000 */
[----:B------:R-:W-:Y:S02]  /*26210*/  FSETP.GEU.AND P3, PT, R66, -126, PT ;  /* 0xc2fc00004200780b */ /* 0x000fe40003f6e000 */
[----:B------:R-:W-:Y:S02]  /*26220*/  FSETP.GEU.AND P4, PT, R28, -126, PT ;  /* 0xc2fc00001c00780b */ /* 0x000fe40003f8e000 */
[----:B------:R-:W-:-:S05]  /*26230*/  MOV R67, R81 ;  /* 0x0000005100437202 */ /* 0x000fca0000000f00 */
[----:B------:R-:W-:Y:S02]  /*26240*/  @!P6 FMUL R65, R65, 0.5 ;  /* 0x3f0000004141e820 */ /* 0x000fe40000400000 */
[----:B------:R-:W-:Y:S02]  /*26250*/  @!P5 FMUL R79, R79, 0.5 ;  /* 0x3f0000004f4fd820 */ /* 0x000fe40000400000 */
[----:B------:R-:W-:Y:S02]  /*26260*/  @!P3 FMUL R66, R66, 0.5 ;  /* 0x3f0000004242b820 */ /* 0x000fe40000400000 */
[----:B------:R-:W-:Y:S01]  /*26270*/  @!P4 FMUL R28, R28, 0.5 ;  /* 0x3f0000001c1cc820 */ /* 0x000fe20000400000 */
[----:B------:R1:W-:Y:S02]  /*26280*/  MUFU.EX2 R81, R65 ;  /* 0x0000004100517308 */ /* 0x0003e40000000800 */
[----:B-1----:R-:W-:-:S06]  /*26290*/  IMAD.MOV.U32 R65, RZ, RZ, R80 ;  /* 0x000000ffff417224 */ /* 0x002fcc00078e0050 */
[----:B------:R1:W3:Y:S08]  /*262a0*/  MUFU.EX2 R80, R66 ;  /* 0x0000004200507308 */ /* 0x0002f00000000800 */
[----:B------:R-:W4:Y:S08]  /*262b0*/  MUFU.EX2 R79, R79 ;  /* 0x0000004f004f7308 */ /* 0x000f300000000800 */
[----:B------:R-:W4:Y:S01]  /*262c0*/  MUFU.EX2 R28, R28 ;  /* 0x0000001c001c7308 */ /* 0x000f220000000800 */
[----:B-1----:R-:W-:Y:S01]  /*262d0*/  MOV R66, R39 ;  /* 0x0000002700427202 */ /* 0x002fe20000000f00 */
[-C--:B--2---:R-:W-:Y:S01]  /*262e0*/  FFMA R39, R70, R129.reuse, -R0 ;  /* 0x0000008146277223 */ /* 0x084fe20000000800 */
[-CC-:B------:R-:W-:Y:S01]  /*262f0*/  FFMA R68, R68, R129.reuse, -R2.reuse ;  /* 0x0000008144447223 */ /* 0x180fe20000000802 */
[-C--:B------:R-:W-:Y:S01]  /*26300*/  FFMA R69, R69, R129.reuse, -R2 ;  /* 0x0000008145457223 */ /* 0x080fe20000000802 */
[----:B------:R-:W-:Y:S01]  /*26310*/  FFMA R71, R71, R129, -R0 ;  /* 0x0000008147477223 */ /* 0x000fe20000000800 */
[----:B---3--:R-:W-:Y:S01]  /*26320*/  @!P3 FMUL R80, R80, R80 ;  /* 0x000000505050b220 */ /* 0x008fe20000400000 */
[----:B------:R-:W-:Y:S01]  /*26330*/  FSETP.GEU.AND P3, PT, R39, -126, PT ;  /* 0xc2fc00002700780b */ /* 0x000fe20003f6e000 */
[----:B------:R-:W-:Y:S01]  /*26340*/  @!P6 FMUL R81, R81, R81 ;  /* 0x000000515151e220 */ /* 0x000fe20000400000 */
[----:B----4-:R-:W-:Y:S01]  /*26350*/  @!P5 FMUL R79, R79, R79 ;  /* 0x0000004f4f4fd220 */ /* 0x010fe20000400000 */
[----:B------:R-:W-:-:S02]  /*26360*/  FSETP.GEU.AND P5, PT, R68, -126, PT ;  /* 0xc2fc00004400780b */ /* 0x000fc40003fae000 */
[----:B------:R-:W-:Y:S01]  /*26370*/  FSETP.GEU.AND P6, PT, R69, -126, PT ;  /* 0xc2fc00004500780b */ /* 0x000fe20003fce000 */
[----:B------:R-:W-:Y:S01]  /*26380*/  @!P4 FMUL R28, R28, R28 ;  /* 0x0000001c1c1cc220 */ /* 0x000fe20000400000 */
[----:B------:R-:W-:-:S06]  /*26390*/  FSETP.GEU.AND P4, PT, R71, -126, PT ;  /* 0xc2fc00004700780b */ /* 0x000fcc0003f8e000 */
[----:B------:R-:W-:Y:S01]  /*263a0*/  @!P3 FMUL R39, R39, 0.5 ;  /* 0x3f0000002727b820 */ /* 0x000fe20000400000 */
[----:B------:R1:W-:Y:S02]  /*263b0*/  STL.64 [R1+0xcd8], R180 ;  /* 0x000cd8b401007387 */ /* 0x0003e40000100a00 */
[----:B------:R-:W-:Y:S02]  /*263c0*/  @!P5 FMUL R68, R68, 0.5 ;  /* 0x3f0000004444d820 */ /* 0x000fe40000400000 */
[----:B------:R-:W-:Y:S01]  /*263d0*/  @!P6 FMUL R69, R69, 0.5 ;  /* 0x3f0000004545e820 */ /* 0x000fe20000400000 */
[----:B------:R2:W-:Y:S01]  /*263e0*/  STL.64 [R1+0xcd0], R178 ;  /* 0x000cd0b201007387 */ /* 0x0005e20000100a00 */
[----:B------:R-:W-:Y:S01]  /*263f0*/  MUFU.EX2 R39, R39 ;  /* 0x0000002700277308 */ /* 0x000fe20000000800 */
[----:B------:R-:W-:Y:S01]  /*26400*/  @!P4 FMUL R71, R71, 0.5 ;  /* 0x3f0000004747c820 */ /* 0x000fe20000400000 */
[----:B-1----:R-:W-:Y:S02]  /*26410*/  MOV R180, R220 ;  /* 0x000000dc00b47202 */ /* 0x002fe40000000f00 */
[----:B------:R-:W-:Y:S01]  /*26420*/  MOV R220, R82 ;  /* 0x0000005200dc7202 */ /* 0x000fe20000000f00 */
[----:B--2---:R-:W-:Y:S01]  /*26430*/  IMAD.MOV.U32 R178, RZ, RZ, R222 ;  /* 0x000000ffffb27224 */ /* 0x004fe200078e00de */
[----:B------:R-:W-:Y:S01]  /*26440*/  MOV R179, R221 ;  /* 0x000000dd00b37202 */ /* 0x000fe20000000f00 */
[----:B------:R-:W-:Y:S01]  /*26450*/  IMAD.MOV.U32 R221, RZ, RZ, R78 ;  /* 0x000000ffffdd7224 */ /* 0x000fe200078e004e */
[----:B------:R-:W-:Y:S01]  /*26460*/  MOV R222, R77 ;  /* 0x0000004d00de7202 */ /* 0x000fe20000000f00 */
[----:B------:R-:W1:Y:S01]  /*26470*/  MUFU.EX2 R82, R68 ;  /* 0x0000004400527308 */ /* 0x000e620000000800 */
[----:B------:R-:W-:Y:S04]  /*26480*/  STL.64 [R1+0xcc8], R176 ;  /* 0x000cc8b001007387 */ /* 0x000fe80000100a00 */
[----:B------:R-:W-:Y:S03]  /*26490*/  STL.64 [R1+0xcc0], R174 ;  /* 0x000cc0ae01007387 */ /* 0x000fe60000100a00 */
[----:B------:R-:W2:Y:S01]  /*264a0*/  MUFU.EX2 R77, R69 ;  /* 0x00000045004d7308 */ /* 0x000ea20000000800 */
[----:B------:R-:W-:Y:S07]  /*264b0*/  STL.64 [R1+0xcb8], R172 ;  /* 0x000cb8ac01007387 */ /* 0x000fee0000100a00 */
[----:B------:R-:W3:Y:S01]  /*264c0*/  MUFU.EX2 R78, R71 ;  /* 0x00000047004e7308 */ /* 0x000ee20000000800 */
[----:B------:R-:W-:Y:S04]  /*264d0*/  STL.64 [R1+0xcb0], R170 ;  /* 0x000cb0aa01007387 */ /* 0x000fe80000100a00 */
[----:B------:R-:W-:Y:S04]  /*264e0*/  STL.64 [R1+0xca8], R168 ;  /* 0x000ca8a801007387 */ /* 0x000fe80000100a00 */
[----:B------:R-:W-:Y:S04]  /*264f0*/  STL.64 [R1+0xca0], R166 ;  /* 0x000ca0a601007387 */ /* 0x000fe80000100a00 */
[----:B------:R-:W-:Y:S04]  /*26500*/  STL.64 [R1+0xc98], R164 ;  /* 0x000c98a401007387 */ /* 0x000fe80000100a00 */
[----:B------:R-:W-:Y:S04]  /*26510*/  STL [R1+0xc90], R163 ;  /* 0x000c90a301007387 */ /* 0x000fe80000100800 */
[----:B------:R-:W-:Y:S04]  /*26520*/  STL.64 [R1+0xc88], R142 ;  /* 0x000c888e01007387 */ /* 0x000fe80000100a00 */
[----:B------:R-:W-:Y:S01]  /*26530*/  STL.64 [R1+0xc80], R140 ;  /* 0x000c808c01007387 */ /* 0x000fe20000100a00 */
[----:B------:R-:W-:-:S03]  /*26540*/  MOV R31, 0x40000040 ;  /* 0x40000040001f7802 */ /* 0x000fc60000000f00 */
[----:B------:R4:W-:Y:S04]  /*26550*/  STL.64 [R1+0xc78], R138 ;  /* 0x000c788a01007387 */ /* 0x0009e80000100a00 */
[----:B------:R3:W-:Y:S01]  /*26560*/  STL.64 [R1+0xc70], R136 ;  /* 0x000c708801007387 */ /* 0x0007e20000100a00 */
[----:B-1----:R-:W-:-:S03]  /*26570*/  @!P5 FMUL R82, R82, R82 ;  /* 0x000000525252d220 */ /* 0x002fc60000400000 */
[----:B------:R1:W-:Y:S01]  /*26580*/  STL.64 [R1+0xc68], R134 ;  /* 0x000c688601007387 */ /* 0x0003e20000100a00 */
[----:B----4-:R-:W-:-:S03]  /*26590*/  MOV R138, R244 ;  /* 0x000000f4008a7202 */ /* 0x010fc60000000f00 */
[----:B------:R4:W-:Y:S01]  /*265a0*/  STL.64 [R1+0xc60], R130 ;  /* 0x000c608201007387 */ /* 0x0009e20000100a00 */
[----:B--2---:R-:W-:Y:S01]  /*265b0*/  @!P6 FMUL R77, R77, R77 ;  /* 0x0000004d4d4de220 */ /* 0x004fe20000400000 */
[----:B------:R-:W-:Y:S01]  /*265c0*/  @!P3 FMUL R39, R39, R39 ;  /* 0x000000272727b220 */ /* 0x000fe20000400000 */
[----:B---3--:R-:W-:Y:S01]  /*265d0*/  @!P4 FMUL R78, R78, R78 ;  /* 0x0000004e4e4ec220 */ /* 0x008fe20000400000 */
[----:B------:R2:W-:Y:S01]  /*265e0*/  STL.64 [R1+0xc58], R128 ;  /* 0x000c588001007387 */ /* 0x0005e20000100a00 */
[----:B------:R-:W-:Y:S01]  /*265f0*/  IMAD.MOV.U32 R136, RZ, RZ, R246 ;  /* 0x000000ffff887224 */ /* 0x000fe200078e00f6 */
[----:B------:R-:W-:Y:S02]  /*26600*/  MOV R137, R245 ;  /* 0x000000f500897202 */ /* 0x000fe40000000f00 */
[----:B------:R3:W-:Y:S01]  /*26610*/  STL.64 [R1+0xc50], R126 ;  /* 0x000c507e01007387 */ /* 0x0007e20000100a00 */
[----:B-1----:R-:W-:Y:S01]  /*26620*/  MOV R134, R248 ;  /* 0x000000f800867202 */ /* 0x002fe20000000f00 */
[----:B------:R-:W-:Y:S01]  /*26630*/  IMAD.MOV.U32 R139, RZ, RZ, R243 ;  /* 0x000000ffff8b7224 */ /* 0x000fe200078e00f3 */
[----:B------:R-:W-:Y:S01]  /*26640*/  MOV R135, R247 ;  /* 0x000000f700877202 */ /* 0x000fe20000000f00 */
[----:B------:R1:W-:Y:S01]  /*26650*/  STL.64 [R1+0xc48], R124 ;  /* 0x000c487c01007387 */ /* 0x0003e20000100a00 */
[----:B----4-:R-:W-:Y:S01]  /*26660*/  MOV R130, R250 ;  /* 0x000000fa00827202 */ /* 0x010fe20000000f00 */
[----:B------:R-:W-:Y:S01]  /*26670*/  IMAD.MOV.U32 R131, RZ, RZ, R249 ;  /* 0x000000ffff837224 */ /* 0x000fe200078e00f9 */
[----:B------:R-:W-:Y:S01]  /*26680*/  MOV R140, R242 ;  /* 0x000000f2008c7202 */ /* 0x000fe20000000f00 */
[----:B------:R-:W-:Y:S01]  /*26690*/  IMAD.MOV.U32 R142, RZ, RZ, R240 ;  /* 0x000000ffff8e7224 */ /* 0x000fe200078e00f0 */
[----:B--2---:R-:W-:Y:S01]  /*266a0*/  MOV R129, R251 ;  /* 0x000000fb00817202 */ /* 0x004fe20000000f00 */
[----:B------:R-:W-:Y:S01]  /*266b0*/  IMAD.MOV.U32 R163, RZ, RZ, R237 ;  /* 0x000000ffffa37224 */ /* 0x000fe200078e00ed */
[----:B------:R-:W-:Y:S01]  /*266c0*/  MOV R141, R241 ;  /* 0x000000f1008d7202 */ /* 0x000fe20000000f00 */
[----:B------:R-:W-:Y:S01]  /*266d0*/  IMAD.MOV.U32 R166, RZ, RZ, R234 ;  /* 0x000000ffffa67224 */ /* 0x000fe200078e00ea */
        /* <DEDUP_REMOVED lines=21> */
[----:B------:R-:W-:Y:S01]  /*26830*/  MOV R176, R224 ;  /* 0x000000e000b07202 */ /* 0x000fe20000000f00 */
[----:B------:R-:W-:Y:S01]  /*26840*/  IMAD.MOV.U32 R224, RZ, RZ, R62 ;  /* 0x000000ffffe07224 */ /* 0x000fe200078e003e */
[----:B------:R-:W-:Y:S02]  /*26850*/  MOV R177, R223 ;  /* 0x000000df00b17202 */ /* 0x000fe40000000f00 */
[----:B------:R-:W-:Y:S02]  /*26860*/  R2UR UR7, R31 ;  /* 0x000000001f0772ca */ /* 0x000fe400000e0000 */
[----:B------:R-:W-:Y:S01]  /*26870*/  MOV R124, R66 ;  /* 0x00000042007c7202 */ /* 0x000fe20000000f00 */
[----:B------:R-:W-:Y:S01]  /*26880*/  IMAD.MOV.U32 R239, RZ, RZ, R43 ;  /* 0x000000ffffef7224 */ /* 0x000fe200078e002b */
[----:B------:R-:W-:Y:S02]  /*26890*/  MOV R126, R67 ;  /* 0x00000043007e7202 */ /* 0x000fe40000000f00 */
[----:B------:R-:W-:-:S02]  /*268a0*/  MOV R219, R83 ;  /* 0x0000005300db7202 */ /* 0x000fc40000000f00 */
[----:B------:R-:W-:Y:S02]  /*268b0*/  MOV R223, R63 ;  /* 0x0000003f00df7202 */ /* 0x000fe40000000f00 */
[----:B------:R-:W-:Y:S02]  /*268c0*/  MOV R225, R61 ;  /* 0x0000003d00e17202 */ /* 0x000fe40000000f00 */
[----:B------:R-:W-:Y:S02]  /*268d0*/  MOV R226, R60 ;  /* 0x0000003c00e27202 */ /* 0x000fe40000000f00 */
[----:B------:R-:W-:Y:S02]  /*268e0*/  MOV R228, R58 ;  /* 0x0000003a00e47202 */ /* 0x000fe40000000f00 */
[----:B------:R-:W-:Y:S02]  /*268f0*/  MOV R229, R57 ;  /* 0x0000003900e57202 */ /* 0x000fe40000000f00 */
[----:B------:R-:W-:-:S02]  /*26900*/  MOV R231, R54 ;  /* 0x0000003600e77202 */ /* 0x000fc40000000f00 */
[----:B------:R-:W-:Y:S02]  /*26910*/  MOV R232, R53 ;  /* 0x0000003500e87202 */ /* 0x000fe40000000f00 */
[----:B------:R-:W-:Y:S02]  /*26920*/  MOV R234, R51 ;  /* 0x0000003300ea7202 */ /* 0x000fe40000000f00 */
[----:B------:R-:W-:Y:S02]  /*26930*/  MOV R235, R50 ;  /* 0x0000003200eb7202 */ /* 0x000fe40000000f00 */
[----:B------:R-:W-:Y:S01]  /*26940*/  MOV R237, R46 ;  /* 0x0000002e00ed7202 */ /* 0x000fe20000000f00 */
[----:B------:R-:W-:Y:S01]  /*26950*/  IMAD.MOV.U32 R242, RZ, RZ, R33 ;  /* 0x000000fffff27224 */ /* 0x000fe200078e0021 */
[----:B------:R-:W-:Y:S02]  /*26960*/  MOV R238, R44 ;  /* 0x0000002c00ee7202 */ /* 0x000fe40000000f00 */
[----:B------:R-:W-:-:S02]  /*26970*/  MOV R240, R35 ;  /* 0x0000002300f07202 */ /* 0x000fc40000000f00 */
[----:B------:R-:W-:Y:S02]  /*26980*/  MOV R241, R34 ;  /* 0x0000002200f17202 */ /* 0x000fe40000000f00 */
[----:B------:R-:W-:Y:S02]  /*26990*/  MOV R243, R32 ;  /* 0x0000002000f37202 */ /* 0x000fe40000000f00 */
[----:B------:R-:W-:Y:S02]  /*269a0*/  MOV R244, R30 ;  /* 0x0000001e00f47202 */ /* 0x000fe40000000f00 */
[----:B------:R-:W-:-:S04]  /*269b0*/  IADD3 R30, R76, 0x280, RZ ;  /* 0x000002804c1e7810 */ /* 0x000fc80007ffe0ff */
[----:B------:R-:W-:Y:S01]  /*269c0*/  R2UR UR6, R30 ;  /* 0x000000001e0672ca */ /* 0x000fe200000e0000 */
[----:B------:R-:W-:Y:S01]  /*269d0*/  IMAD.MOV.U32 R245, RZ, RZ, R29 ;  /* 0x000000fffff57224 */ /* 0x000fe200078e001d */
[----:B------:R-:W-:Y:S02]  /*269e0*/  F2FP.F16.F32.PACK_AB R32, R81, R79 ;  /* 0x0000004f5120723e */ /* 0x000fe400000000ff */
[----:B------:R-:W-:Y:S02]  /*269f0*/  F2FP.F16.F32.PACK_AB R33, R28, R80 ;  /* 0x000000501c21723e */ /* 0x000fe400000000ff */
[----:B------:R-:W-:Y:S02]  /*26a00*/  F2FP.F16.F32.PACK_AB R34, R77, R82 ;  /* 0x000000524d22723e */ /* 0x000fe400000000ff */
[----:B------:R-:W-:Y:S02]  /*26a10*/  MOV R246, R10 ;  /* 0x0000000a00f67202 */ /* 0x000fe40000000f00 */
[----:B------:R-:W-:-:S02]  /*26a20*/  F2FP.F16.F32.PACK_AB R35, R78, R39 ;  /* 0x000000274e23723e */ /* 0x000fc400000000ff */
[----:B------:R-:W-:Y:S01]  /*26a30*/  MOV R247, R9 ;  /* 0x0000000900f77202 */ /* 0x000fe20000000f00 */
[----:B------:R-:W-:Y:S01]  /*26a40*/  IMAD.MOV.U32 R248, RZ, RZ, R8 ;  /* 0x000000fffff87224 */ /* 0x000fe200078e0008 */
[----:B------:R-:W-:Y:S02]  /*26a50*/  MOV R249, R5 ;  /* 0x0000000500f97202 */ /* 0x000fe40000000f00 */
[----:B------:R-:W-:Y:S01]  /*26a60*/  MOV R250, R4 ;  /* 0x0000000400fa7202 */ /* 0x000fe20000000f00 */
[----:B------:R-:W-:-:S06]  /*26a70*/  IMAD.MOV.U32 R251, RZ, RZ, R3 ;  /* 0x000000fffffb7224 */ /* 0x000fcc00078e0003 */
[----:B------:R-:W-:-:S06]  /*26a80*/  WARPGROUP.ARRIVE ;  /* 0x00000000000079c5 */ /* 0x000fcc0000000000 */
[----:B------:R-:W-:Y:S01]  /*26a90*/  HGMMA.64x256x16.F32 R124, R32, gdesc[UR4].tnspB, R124, gsb0 ;  /* 0x43e00004207c7df0 */ /* 0x000fe2000800087c */
        /* <DEDUP_REMOVED lines=125> */
[----:B---3--:R-:W-:Y:S04]  /*27270*/  STL.64 [R1+0xb98], R178 ;  /* 0x000b98b201007387 */ /* 0x008fe80000100a00 */
[----:B----4-:R-:W-:Y:S04]  /*27280*/  STL.64 [R1+0xb90], R176 ;  /* 0x000b90b001007387 */ /* 0x010fe80000100a00 */
[----:B------:R-:W-:Y:S04]  /*27290*/  STL.64 [R1+0xb88], R174 ;  /* 0x000b88ae01007387 */ /* 0x000fe80000100a00 */
[----:B------:R-:W-:Y:S04]  /*272a0*/  STL.64 [R1+0xb80], R172 ;  /* 0x000b80ac01007387 */ /* 0x000fe80000100a00 */
[----:B------:R-:W-:Y:S04]  /*272b0*/  STL.64 [R1+0xb78], R170 ;  /* 0x000b78aa01007387 */ /* 0x000fe80000100a00 */
        /* <DEDUP_REMOVED lines=19> */
[-CC-:B------:R-:W-:Y:S01]  /*273f0*/  FFMA R83, R164, R129.reuse, -R2.reuse ;  /* 0x00000081a4537223 */ /* 0x180fe20000000802 */
[-C--:B------:R-:W-:Y:S01]  /*27400*/  FFMA R29, R73, R129.reuse, -R2 ;  /* 0x00000081491d7223 */ /* 0x080fe20000000802 */
[-CC-:B------:R-:W-:Y:S01]  /*27410*/  FFMA R35, R74, R129.reuse, -R0.reuse ;  /* 0x000000814a237223 */ /* 0x180fe20000000800 */
[-C--:B------:R-:W-:Y:S01]  /*27420*/  FFMA R30, R75, R129.reuse, -R0 ;  /* 0x000000814b1e7223 */ /* 0x080fe20000000800 */
[-CC-:B------:R-:W-:Y:S01]  /*27430*/  FFMA R31, R64, R129.reuse, -R2.reuse ;  /* 0x00000081401f7223 */ /* 0x180fe20000000802 */
[----:B-1----:R-:W2:Y:S04]  /*27440*/  LDL.LU.64 R112, [R1] ;  /* 0x0000000001707983 */ /* 0x002ea80000300a00 */
[----:B------:R-:W2:Y:S04]  /*27450*/  LDL.LU.64 R114, [R1+0x8] ;  /* 0x0000080001727983 */ /* 0x000ea80000300a00 */
[----:B------:R-:W2:Y:S04]  /*27460*/  LDL.LU.64 R116, [R1+0x10] ;  /* 0x0000100001747983 */ /* 0x000ea80000300a00 */
[----:B------:R-:W2:Y:S01]  /*27470*/  LDL.LU.64 R118, [R1+0x18] ;  /* 0x0000180001767983 */ /* 0x000ea20000300a00 */
[----:B------:R-:W-:-:S03]  /*27480*/  FFMA R33, R42, R129, -R2 ;  /* 0x000000812a217223 */ /* 0x000fc60000000802 */
[----:B------:R-:W2:Y:S01]  /*27490*/  LDL.LU.64 R120, [R1+0x20] ;  /* 0x0000200001787983 */ /* 0x000ea20000300a00 */
[-CC-:B------:R-:W-:Y:S01]  /*274a0*/  FFMA R32, R48, R129.reuse, -R0.reuse ;  /* 0x0000008130207223 */ /* 0x180fe20000000800 */
[----:B------:R-:W-:Y:S02]  /*274b0*/  FFMA R34, R40, R129, -R0 ;  /* 0x0000008128227223 */ /* 0x000fe40000000800 */
        /* <DEDUP_REMOVED lines=87> */
[----:B------:R-:W-:Y:S01]  /*27a30*/  VIADD R40, R76, 0x300 ;  /* 0x000003004c287836 */ /* 0x000fe20000000000 */
[----:B------:R-:W-:Y:S01]  /*27a40*/  MOV R41, 0x40000040 ;  /* 0x4000004000297802 */ /* 0x000fe20000000f00 */
        /* <DEDUP_REMOVED lines=18> */
[----:B--2---:R-:W-:-:S06]  /*27b70*/  WARPGROUP.ARRIVE ;  /* 0x00000000000079c5 */ /* 0x004fcc0000000000 */
[----:B------:R-:W-:Y:S01]  /*27b80*/  HGMMA.64x256x16.F32 R112, R40, gdesc[UR4].tnspB, R112, gsb0 ;  /* 0x43e0000428707df0 */ /* 0x000fe20008000870 */
        /* <DEDUP_REMOVED lines=8> */
[----:B------:R-:W-:Y:S04]  /*27c10*/  STL [R1+0x348], R31 ;  /* 0x0003481f01007387 */ /* 0x000fe80000100800 */
[----:B------:R-:W-:Y:S04]  /*27c20*/  STL [R1+0x344], R33 ;  /* 0x0003442101007387 */ /* 0x000fe80000100800 */
[----:B------:R-:W-:Y:S04]  /*27c30*/  STL [R1+0x350], R32 ;  /* 0x0003502001007387 */ /* 0x000fe80000100800 */
[----:B------:R-:W-:Y:S01]  /*27c40*/  STL [R1+0x34c], R34 ;  /* 0x00034c2201007387 */ /* 0x000fe20000100800 */
[----:B------:R-:W-:-:S03]  /*27c50*/  WARPGROUP.DEPBAR.LE gsb0, 0x0 ;  /* 0x00008000000079c5 */ /* 0x000fc60000010000 */
[----:B------:R-:W-:Y:S04]  /*27c60*/  STL [R1+0x24], R121 ;  /* 0x0000247901007387 */ /* 0x000fe80000100800 */
[----:B------:R-:W-:Y:S04]  /*27c70*/  STL.64 [R1+0x28], R122 ;  /* 0x0000287a01007387 */ /* 0x000fe80000100a00 */
[----:B------:R-:W-:Y:S04]  /*27c80*/  STL.64 [R1+0x30], R124 ;  /* 0x0000307c01007387 */ /* 0x000fe80000100a00 */
[----:B------:R-:W-:Y:S04]  /*27c90*/  STL.64 [R1+0x38], R126 ;  /* 0x0000387e01007387 */ /* 0x000fe80000100a00 */
[----:B------:R1:W-:Y:S04]  /*27ca0*/  STL.64 [R1+0x40], R128 ;  /* 0x0000408001007387 */ /* 0x0003e80000100a00 */
[----:B------:R-:W-:Y:S04]  /*27cb0*/  STL.64 [R1+0x48], R130 ;  /* 0x0000488201007387 */ /* 0x000fe80000100a00 */
[----:B------:R-:W-:Y:S04]  /*27cc0*/  STL.64 [R1+0x50], R132 ;  /* 0x0000508401007387 */ /* 0x000fe80000100a00 */
        /* <DEDUP_REMOVED lines=61> */
[----:B--2---:R-:W2:Y:S04]  /*280a0*/  LDL.LU.64 R180, [R1+0xba0] ;  /* 0x000ba00001b47983 */ /* 0x004ea80000300a00 */
[----:B------:R-:W4:Y:S04]  /*280b0*/  LDL.LU.64 R178, [R1+0xb98] ;  /* 0x000b980001b27983 */ /* 0x000f280000300a00 */
[----:B------:R-:W4:Y:S04]  /*280c0*/  LDL.LU.64 R176, [R1+0xb90] ;  /* 0x000b900001b07983 */ /* 0x000f280000300a00 */
[----:B------:R-:W4:Y:S04]  /*280d0*/  LDL.LU.64 R174, [R1+0xb88] ;  /* 0x000b880001ae7983 */ /* 0x000f280000300a00 */
[----:B------:R-:W4:Y:S04]  /*280e0*/  LDL.LU.64 R172, [R1+0xb80] ;  /* 0x000b800001ac7983 */ /* 0x000f280000300a00 */
[----:B------:R-:W4:Y:S04]  /*280f0*/  LDL.LU.64 R170, [R1+0xb78] ;  /* 0x000b780001aa7983 */ /* 0x000f280000300a00 */
[----:B------:R-:W4:Y:S04]  /*28100*/  LDL.LU.64 R168, [R1+0xb70] ;  /* 0x000b700001a87983 */ /* 0x000f280000300a00 */
[----:B------:R-:W4:Y:S04]  /*28110*/  LDL.LU.64 R166, [R1+0xb68] ;  /* 0x000b680001a67983 */ /* 0x000f280000300a00 */
[----:B------:R-:W1:Y:S04]  /*28120*/  LDL.LU R165, [R1+0xb64] ;  /* 0x000b640001a57983 */ /* 0x000e680000300800 */
[----:B------:R-:W2:Y:S04]  /*28130*/  LDL.LU R163, [R1+0xb60] ;  /* 0x000b600001a37983 */ /* 0x000ea80000300800 */
[----:B------:R-:W4:Y:S04]  /*28140*/  LDL.LU.64 R142, [R1+0xb58] ;  /* 0x000b5800018e7983 */ /* 0x000f280000300a00 */
[----:B------:R-:W4:Y:S04]  /*28150*/  LDL.LU.64 R140, [R1+0xb50] ;  /* 0x000b5000018c7983 */ /* 0x000f280000300a00 */
[----:B------:R-:W4:Y:S04]  /*28160*/  LDL.LU.64 R138, [R1+0xb48] ;  /* 0x000b4800018a7983 */ /* 0x000f280000300a00 */
[----:B------:R-:W4:Y:S04]  /*28170*/  LDL.LU.64 R136, [R1+0xb40] ;  /* 0x000b400001887983 */ /* 0x000f280000300a00 */
[----:B------:R-:W4:Y:S04]  /*28180*/  LDL.LU.64 R134, [R1+0xb38] ;  /* 0x000b380001867983 */ /* 0x000f280000300a00 */
[----:B------:R-:W4:Y:S01]  /*28190*/  LDL.LU.64 R130, [R1+0xb30] ;  /* 0x000b300001827983 */ /* 0x000f220000300a00 */
[----:B------:R-:W-:-:S03]  /*281a0*/  MOV R132, R120 ;  /* 0x0000007800847202 */ /* 0x000fc60000000f00 */
[----:B------:R-:W4:Y:S04]  /*281b0*/  LDL.LU R128, [R1+0xb28] ;  /* 0x000b280001807983 */ /* 0x000f280000300800 */
[----:B------:R-:W4:Y:S04]  /*281c0*/  LDL.LU.64 R126, [R1+0xb20] ;  /* 0x000b2000017e7983 */ /* 0x000f280000300a00 */
[----:B------:R-:W4:Y:S04]  /*281d0*/  LDL.LU.64 R124, [R1+0xb18] ;  /* 0x000b1800017c7983 */ /* 0x000f280000300a00 */
[----:B------:R-:W4:Y:S01]  /*281e0*/  LDL.LU.64 R122, [R1+0xb10] ;  /* 0x000b1000017a7983 */ /* 0x000f220000300a00 */
[----:B------:R-:W-:-:S03]  /*281f0*/  MOV R248, R112 ;  /* 0x0000007000f87202 */ /* 0x000fc60000000f00 */
        /* <DEDUP_REMOVED lines=20> */
[----:B------:R-:W4:Y:S04]  /*28340*/  LDL.LU R240, [R1+0x28] ;  /* 0x0000280001f07983 */ /* 0x000f280000300800 */
        /* <DEDUP_REMOVED lines=117> */
[-CC-:B-1----:R-:W-:Y:S01]  /*28aa0*/  FFMA R40, R165, R129.reuse, -R2.reuse ;  /* 0x00000081a5287223 */ /* 0x182fe20000000802 */
[-C--:B------:R-:W-:Y:S01]  /*28ab0*/  FFMA R42, R72, R129.reuse, -R2 ;  /* 0x00000081482a7223 */ /* 0x080fe20000000802 */
[-CC-:B------:R-:W-:Y:S01]  /*28ac0*/  FFMA R43, R56, R129.reuse, -R0.reuse ;  /* 0x00000081382b7223 */ /* 0x180fe20000000800 */
[----:B--2---:R-:W-:-:S02]  /*28ad0*/  FFMA R41, R163, R129, -R0 ;  /* 0x00000081a3297223 */ /* 0x004fc40000000800 */
        /* <DEDUP_REMOVED lines=10> */
[----:B------:R-:W2:Y:S08]  /*28b80*/  MUFU.EX2 R43, R43 ;  /* 0x0000002b002b7308 */ /* 0x000eb00000000800 */
[----:B------:R-:W2:Y:S01]  /*28b90*/  MUFU.EX2 R41, R41 ;  /* 0x0000002900297308 */ /* 0x000ea20000000800 */
[-CC-:B----4-:R-:W-:Y:S01]  /*28ba0*/  FFMA R84, R84, R129.reuse, -R2.reuse ;  /* 0x0000008154547223 */ /* 0x190fe20000000802 */
[-C--:B------:R-:W-:Y:S01]  /*28bb0*/  FFMA R85, R85, R129.reuse, -R2 ;  /* 0x0000008155557223 */ /* 0x080fe20000000802 */
[-CC-:B------:R-:W-:Y:S01]  /*28bc0*/  FFMA R87, R87, R129.reuse, -R0.reuse ;  /* 0x0000008157577223 */ /* 0x180fe20000000800 */
[----:B------:R-:W-:Y:S01]  /*28bd0*/  FFMA R44, R86, R129, -R0 ;  /* 0x00000081562c7223 */ /* 0x000fe20000000800 */
[----:B-1----:R-:W-:Y:S01]  /*28be0*/  @!P5 FMUL R40, R40, R40 ;  /* 0x000000282828d220 */ /* 0x002fe20000400000 */
[----:B--2---:R-:W-:Y:S01]  /*28bf0*/  @!P6 FMUL R42, R42, R42 ;  /* 0x0000002a2a2ae220 */ /* 0x004fe20000400000 */
[----:B------:R-:W-:Y:S01]  /*28c00*/  FSETP.GEU.AND P5, PT, R84, -126, PT ;  /* 0xc2fc00005400780b */ /* 0x000fe20003fae000 */
[----:B------:R-:W-:Y:S01]  /*28c10*/  @!P4 FMUL R43, R43, R43 ;  /* 0x0000002b2b2bc220 */ /* 0x000fe20000400000 */
[----:B------:R-:W-:-:S02]  /*28c20*/  FSETP.GEU.AND P6, PT, R85, -126, PT ;  /* 0xc2fc00005500780b */ /* 0x000fc40003fce000 */
        /* <DEDUP_REMOVED lines=8> */
[----:B------:R-:W2:Y:S01]  /*28cb0*/  MUFU.EX2 R86, R85 ;  /* 0x0000005500567308 */ /* 0x000ea20000000800 */
[----:B------:R-:W-:Y:S04]  /*28cc0*/  STL.64 [R1+0xa70], R180 ;  /* 0x000a70b401007387 */ /* 0x000fe80000100a00 */
[----:B------:R-:W-:Y:S03]  /*28cd0*/  STL.64 [R1+0xa68], R178 ;  /* 0x000a68b201007387 */ /* 0x000fe60000100a00 */
[----:B------:R4:W2:Y:S01]  /*28ce0*/  MUFU.EX2 R85, R44 ;  /* 0x0000002c00557308 */ /* 0x0008a20000000800 */
[----:B------:R-:W-:Y:S07]  /*28cf0*/  STL.64 [R1+0xa60], R176 ;  /* 0x000a60b001007387 */ /* 0x000fee0000100a00 */
[----:B------:R-:W2:Y:S01]  /*28d00*/  MUFU.EX2 R87, R87 ;  /* 0x0000005700577308 */ /* 0x000ea20000000800 */
[----:B------:R-:W-:Y:S04]  /*28d10*/  STL.64 [R1+0xa58], R174 ;  /* 0x000a58ae01007387 */ /* 0x000fe80000100a00 */
[----:B------:R-:W-:Y:S04]  /*28d20*/  STL.64 [R1+0xa50], R172 ;  /* 0x000a50ac01007387 */ /* 0x000fe80000100a00 */
[----:B------:R-:W-:Y:S04]  /*28d30*/  STL.64 [R1+0xa48], R170 ;  /* 0x000a48aa01007387 */ /* 0x000fe80000100a00 */
[----:B------:R-:W-:Y:S04]  /*28d40*/  STL.64 [R1+0xa40], R168 ;  /* 0x000a40a801007387 */ /* 0x000fe80000100a00 */
[----:B------:R-:W-:Y:S04]  /*28d50*/  STL.64 [R1+0xa38], R166 ;  /* 0x000a38a601007387 */ /* 0x000fe80000100a00 */
[----:B------:R-:W-:Y:S01]  /*28d60*/  STL.64 [R1+0xa30], R142 ;  /* 0x000a308e01007387 */ /* 0x000fe20000100a00 */
[----:B------:R-:W-:-:S03]  /*28d70*/  IMAD.MOV.U32 R45, RZ, RZ, 0x40000040 ;  /* 0x40000040ff2d7424 */ /* 0x000fc600078e00ff */
[----:B------:R-:W-:Y:S01]  /*28d80*/  STL.64 [R1+0xa28], R140 ;  /* 0x000a288c01007387 */ /* 0x000fe20000100a00 */
[----:B----4-:R-:W-:-:S03]  /*28d90*/  IADD3 R44, R76, 0x380, RZ ;  /* 0x000003804c2c7810 */ /* 0x010fc60007ffe0ff */
[----:B------:R-:W-:Y:S04]  /*28da0*/  STL.64 [R1+0xa20], R138 ;  /* 0x000a208a01007387 */ /* 0x000fe80000100a00 */
[----:B------:R3:W-:Y:S01]  /*28db0*/  STL.64 [R1+0xa18], R136 ;  /* 0x000a188801007387 */ /* 0x0007e20000100a00 */
[----:B-1----:R-:W-:-:S03]  /*28dc0*/  @!P5 FMUL R84, R84, R84 ;  /* 0x000000545454d220 */ /* 0x002fc60000400000 */
[----:B------:R1:W-:Y:S01]  /*28dd0*/  STL.64 [R1+0xa10], R134 ;  /* 0x000a108601007387 */ /* 0x0003e20000100a00 */
[----:B--2---:R-:W-:Y:S01]  /*28de0*/  @!P6 FMUL R86, R86, R86 ;  /* 0x000000565656e220 */ /* 0x004fe20000400000 */
[----:B------:R-:W-:Y:S02]  /*28df0*/  @!P3 FMUL R85, R85, R85 ;  /* 0x000000555555b220 */ /* 0x000fe40000400000 */
[----:B------:R2:W-:Y:S01]  /*28e00*/  STL.64 [R1+0xa08], R130 ;  /* 0x000a088201007387 */ /* 0x0005e20000100a00 */
[----:B------:R-:W-:-:S03]  /*28e10*/  @!P4 FMUL R87, R87, R87 ;  /* 0x000000575757c220 */ /* 0x000fc60000400000 */
[----:B------:R4:W-:Y:S01]  /*28e20*/  STL.64 [R1+0xa00], R128 ;  /* 0x000a008001007387 */ /* 0x0009e20000100a00 */
[----:B---3--:R-:W-:Y:S01]  /*28e30*/  IMAD.MOV.U32 R136, RZ, RZ, R238 ;  /* 0x000000ffff887224 */ /* 0x008fe200078e00ee */
[----:B------:R-:W-:Y:S02]  /*28e40*/  MOV R137, R237 ;  /* 0x000000ed00897202 */ /* 0x000fe40000000f00 */
[----:B------:R3:W-:Y:S01]  /*28e50*/  STL.64 [R1+0x9f8], R126 ;  /* 0x0009f87e01007387 */ /* 0x0007e20000100a00 */
[----:B-1----:R-:W-:Y:S01]  /*28e60*/  MOV R134, R240 ;  /* 0x000000f000867202 */ /* 0x002fe20000000f00 */
[----:B------:R-:W-:Y:S01]  /*28e70*/  IMAD.MOV.U32 R139, RZ, RZ, R235 ;  /* 0x000000ffff8b7224 */ /* 0x000fe200078e00eb */
[----:B------:R-:W-:Y:S01]  /*28e80*/  MOV R135, R239 ;  /* 0x000000ef00877202 */ /* 0x000fe20000000f00 */
[----:B------:R1:W-:Y:S01]  /*28e90*/  STL.64 [R1+0x9f0], R124 ;  /* 0x0009f07c01007387 */ /* 0x0003e20000100a00 */
[----:B--2---:R-:W-:Y:S01]  /*28ea0*/  MOV R130, R242 ;  /* 0x000000f200827202 */ /* 0x004fe20000000f00 */
[----:B------:R-:W-:Y:S01]  /*28eb0*/  IMAD.MOV.U32 R131, RZ, RZ, R241 ;  /* 0x000000ffff837224 */ /* 0x000fe200078e00f1 */
[----:B------:R-:W-:Y:S01]  /*28ec0*/  MOV R138, R236 ;  /* 0x000000ec008a7202 */ /* 0x000fe20000000f00 */
[----:B----4-:R-:W-:Y:S01]  /*28ed0*/  IMAD.MOV.U32 R128, RZ, RZ, R244 ;  /* 0x000000ffff807224 */ /* 0x010fe200078e00f4 */
[----:B------:R-:W-:Y:S01]  /*28ee0*/  MOV R129, R243 ;  /* 0x000000f300817202 */ /* 0x000fe20000000f00 */
[----:B------:R-:W-:Y:S01]  /*28ef0*/  IMAD.MOV.U32 R142, RZ, RZ, R232 ;  /* 0x000000ffff8e7224 */ /* 0x000fe200078e00e8 */
[----:B------:R-:W-:Y:S01]  /*28f00*/  MOV R140, R234 ;  /* 0x000000ea008c7202 */ /* 0x000fe20000000f00 */
[----:B------:R-:W-:Y:S01]  /*28f10*/  IMAD.MOV.U32 R165, RZ, RZ, R229 ;  /* 0x000000ffffa57224 */ /* 0x000fe200078e00e5 */
[----:B---3--:R-:W-:Y:S01]  /*28f20*/  MOV R126, R246 ;  /* 0x000000f6007e7202 */ /* 0x008fe20000000f00 */
        /* <DEDUP_REMOVED lines=26> */
[----:B------:R-:W-:Y:S02]  /*290d0*/  R2UR UR6, R44 ;  /* 0x000000002c0672ca */ /* 0x000fe400000e0000 */
        /* <DEDUP_REMOVED lines=17> */
[----:B------:R-:W-:Y:S02]  /*291f0*/  F2FP.F16.F32.PACK_AB R44, R42, R40 ;  /* 0x000000282a2c723e */ /* 0x000fe400000000ff */
[----:B------:R-:W-:-:S02]  /*29200*/  MOV R233, R53 ;  /* 0x0000003500e97202 */ /* 0x000fc40000000f00 */
[----:B------:R-:W-:Y:S02]  /*29210*/  F2FP.F16.F32.PACK_AB R45, R43, R41 ;  /* 0x000000292b2d723e */ /* 0x000fe400000000ff */
[----:B------:R-:W-:Y:S01]  /*29220*/  MOV R234, R52 ;  /* 0x0000003400ea7202 */ /* 0x000fe20000000f00 */
[----:B------:R-:W-:Y:S01]  /*29230*/  IMAD.MOV.U32 R235, RZ, RZ, R51 ;  /* 0x000000ffffeb7224 */ /* 0x000fe200078e0033 */
        /* <DEDUP_REMOVED lines=11> */
[----:B------:R-:W-:Y:S02]  /*292f0*/  MOV R245, R29 ;  /* 0x0000001d00f57202 */ /* 0x000fe40000000f00 */
[----:B------:R-:W-:Y:S01]  /*29300*/  MOV R246, R10 ;  /* 0x0000000a00f67202 */ /* 0x000fe20000000f00 */
[----:B------:R-:W-:Y:S01]  /*29310*/  IMAD.MOV.U32 R247, RZ, RZ, R9 ;  /* 0x000000fffff77224 */ /* 0x000fe200078e0009 */
[----:B------:R-:W-:-:S02]  /*29320*/  MOV R248, R8 ;  /* 0x0000000800f87202 */ /* 0x000fc40000000f00 */
[----:B------:R-:W-:Y:S01]  /*29330*/  MOV R249, R5 ;  /* 0x0000000500f97202 */ /* 0x000fe20000000f00 */
[----:B------:R-:W-:Y:S01]  /*29340*/  IMAD.MOV.U32 R250, RZ, RZ, R4 ;  /* 0x000000fffffa7224 */ /* 0x000fe200078e0004 */
[----:B------:R-:W-:-:S06]  /*29350*/  MOV R251, R3 ;  /* 0x0000000300fb7202 */ /* 0x000fcc0000000f00 */
        /* <DEDUP_REMOVED lines=23> */
[----:B------:R-:W-:Y:S01]  /*294d0*/  STL [R1+0x35c], R43 ;  /* 0x00035c2b01007387 */ /* 0x000fe20000100800 */
        /* <DEDUP_REMOVED lines=133> */
[----:B------:R-:W2:Y:S01]  /*29d30*/  LDL.LU.64 R116, [R1+0x30] ;  /* 0x0000300001747983 */ /* 0x000ea20000300a00 */
[----:B------:R-:W-:-:S03]  /*29d40*/  FFMA R44, R88, R129, -R2 ;  /* 0x00000081582c7223 */ /* 0x000fc60000000802 */
[----:B------:R-:W2:Y:S01]  /*29d50*/  LDL.LU.64 R118, [R1+0x38] ;  /* 0x0000380001767983 */ /* 0x000ea20000300a00 */
[-C--:B------:R-:W-:Y:S01]  /*29d60*/  FFMA R46, R89, R129.reuse, -R2 ;  /* 0x00000081592e7223 */ /* 0x080fe20000000802 */
[-CC-:B------:R-:W-:Y:S02]  /*29d70*/  FFMA R45, R90, R129.reuse, -R0.reuse ;  /* 0x000000815a2d7223 */ /* 0x180fe40000000800 */
[----:B------:R-:W2:Y:S01]  /*29d80*/  LDL.LU.64 R120, [R1+0x40] ;  /* 0x0000400001787983 */ /* 0x000ea20000300a00 */
[-C--:B------:R-:W-:Y:S01]  /*29d90*/  FFMA R47, R91, R129.reuse, -R0 ;  /* 0x000000815b2f7223 */ /* 0x080fe20000000800 */
[-CC-:B------:R-:W-:Y:S02]  /*29da0*/  FFMA R88, R92, R129.reuse, -R2.reuse ;  /* 0x000000815c587223 */ /* 0x180fe40000000802 */
[----:B------:R-:W2:Y:S01]  /*29db0*/  LDL.LU.64 R122, [R1+0x48] ;  /* 0x00004800017a7983 */ /* 0x000ea20000300a00 */
[-C--:B------:R-:W-:Y:S01]  /*29dc0*/  FFMA R90, R93, R129.reuse, -R2 ;  /* 0x000000815d5a7223 */ /* 0x080fe20000000802 */
[-CC-:B------:R-:W-:Y:S01]  /*29dd0*/  FFMA R89, R94, R129.reuse, -R0.reuse ;  /* 0x000000815e597223 */ /* 0x180fe20000000800 */
[----:B------:R-:W-:Y:S01]  /*29de0*/  FFMA R91, R95, R129, -R0 ;  /* 0x000000815f5b7223 */ /* 0x000fe20000000800 */
        /* <DEDUP_REMOVED lines=82> */
[----:B------:R-:W-:-:S02]  /*2a310*/  IADD3 R48, R76, 0x400, RZ ;  /* 0x000004004c307810 */ /* 0x000fc40007ffe0ff */
[----:B------:R-:W-:Y:S01]  /*2a320*/  MOV R49, 0x40000040 ;  /* 0x4000004000317802 */ /* 0x000fe20000000f00 */
[----:B-1----:R-:W-:Y:S01]  /*2a330*/  @!P5 FMUL R88, R88, R88 ;  /* 0x000000585858d220 */ /* 0x002fe20000400000 */
[----:B---3--:R-:W-:Y:S01]  /*2a340*/  @!P6 FMUL R90, R90, R90 ;  /* 0x0000005a5a5ae220 */ /* 0x008fe20000400000 */
[----:B------:R-:W-:Y:S01]  /*2a350*/  R2UR UR6, R48 ;  /* 0x00000000300672ca */ /* 0x000fe200000e0000 */
[----:B----4-:R-:W-:Y:S01]  /*2a360*/  @!P3 FMUL R89, R89, R89 ;  /* 0x000000595959b220 */ /* 0x010fe20000400000 */
[----:B------:R-:W-:Y:S02]  /*2a370*/  R2UR UR7, R49 ;  /* 0x00000000310772ca */ /* 0x000fe400000e0000 */
[----:B------:R-:W-:Y:S01]  /*2a380*/  F2FP.F16.F32.PACK_AB R48, R46, R44 ;  /* 0x0000002c2e30723e */ /* 0x000fe200000000ff */
[----:B------:R-:W-:Y:S01]  /*2a390*/  @!P4 FMUL R91, R91, R91 ;  /* 0x0000005b5b5bc220 */ /* 0x000fe20000400000 */
[----:B------:R-:W-:Y:S02]  /*2a3a0*/  F2FP.F16.F32.PACK_AB R49, R47, R45 ;  /* 0x0000002d2f31723e */ /* 0x000fe400000000ff */
[----:B------:R-:W-:-:S02]  /*2a3b0*/  F2FP.F16.F32.PACK_AB R50, R90, R88 ;  /* 0x000000585a32723e */ /* 0x000fc400000000ff */
[----:B------:R-:W-:Y:S01]  /*2a3c0*/  F2FP.F16.F32.PACK_AB R51, R91, R89 ;  /* 0x000000595b33723e */ /* 0x000fe200000000ff */
[----:B------:R-:W-:Y:S04]  /*2a3d0*/  STL.64 [R1+0x880], R102 ;  /* 0x0008806601007387 */ /* 0x000fe80000100a00 */
[----:B------:R-:W-:Y:S04]  /*2a3e0*/  STL.64 [R1+0x878], R100 ;  /* 0x0008786401007387 */ /* 0x000fe80000100a00 */
[----:B------:R-:W-:Y:S04]  /*2a3f0*/  STL.64 [R1+0x870], R98 ;  /* 0x0008706201007387 */ /* 0x000fe80000100a00 */
[----:B------:R-:W-:Y:S04]  /*2a400*/  STL.64 [R1+0x868], R96 ;  /* 0x0008686001007387 */ /* 0x000fe80000100a00 */
[----:B------:R-:W-:Y:S01]  /*2a410*/  STL [R1+0x368], R44 ;  /* 0x0003682c01007387 */ /* 0x000fe20000100800 */
[----:B--2---:R-:W-:-:S06]  /*2a420*/  WARPGROUP.ARRIVE ;  /* 0x00000000000079c5 */ /* 0x004fcc0000000000 */
[----:B------:R-:W-:Y:S01]  /*2a430*/  HGMMA.64x256x16.F32 R104, R48, gdesc[UR4].tnspB, R104, gsb0 ;  /* 0x43e0000430687df0 */ /* 0x000fe20008000868 */
        /* <DEDUP_REMOVED lines=16> */
[----:B------:R-:W-:Y:S01]  /*2a540*/  IMAD.MOV.U32 R234, RZ, RZ, R110 ;  /* 0x000000ffffea7224 */ /* 0x000fe200078e006e */
[----:B------:R-:W-:Y:S01]  /*2a550*/  MOV R233, R111 ;  /* 0x0000006f00e97202 */ /* 0x000fe20000000f00 */
[----:B------:R-:W-:Y:S01]  /*2a560*/  IMAD.MOV.U32 R237, RZ, RZ, R107 ;  /* 0x000000ffffed7224 */ /* 0x000fe200078e006b */
[----:B------:R-:W-:Y:S01]  /*2a570*/  STL.64 [R1+0x80], R136 ;  /* 0x0000808801007387 */ /* 0x000fe20000100a00 */
[----:B------:R-:W-:-:S02]  /*2a580*/  MOV R236, R108 ;  /* 0x0000006c00ec7202 */ /* 0x000fc40000000f00 */
[----:B------:R-:W-:Y:S01]  /*2a590*/  MOV R235, R109 ;  /* 0x0000006d00eb7202 */ /* 0x000fe20000000f00 */
[----:B------:R-:W-:Y:S01]  /*2a5a0*/  STL.64 [R1+0x88], R138 ;  /* 0x0000888a01007387 */ /* 0x000fe20000100a00 */
[----:B------:R-:W-:Y:S01]  /*2a5b0*/  MOV R238, R106 ;  /* 0x0000006a00ee7202 */ /* 0x000fe20000000f00 */
[----:B------:R-:W-:Y:S01]  /*2a5c0*/  IMAD.MOV.U32 R240, RZ, RZ, R104 ;  /* 0x000000fffff07224 */ /* 0x000fe200078e0068 */
[----:B------:R-:W-:Y:S01]  /*2a5d0*/  MOV R239, R105 ;  /* 0x0000006900ef7202 */ /* 0x000fe20000000f00 */
        /* <DEDUP_REMOVED lines=75> */
[----:B------:R-:W2:Y:S04]  /*2aa90*/  LDL.LU.64 R102, [R1+0x880] ;  /* 0x0008800001667983 */ /* 0x000ea80000300a00 */
[----:B------:R-:W4:Y:S04]  /*2aaa0*/  LDL.LU.64 R100, [R1+0x878] ;  /* 0x0008780001647983 */ /* 0x000f280000300a00 */
[----:B------:R-:W2:Y:S04]  /*2aab0*/  LDL.LU.64 R98, [R1+0x870] ;  /* 0x0008700001627983 */ /* 0x000ea80000300a00 */
[----:B------:R-:W1:Y:S04]  /*2aac0*/  LDL.LU.64 R96, [R1+0x868] ;  /* 0x0008680001607983 */ /* 0x000e680000300a00 */
        /* <DEDUP_REMOVED lines=121> */
[-CC-:B--2---:R-:W-:Y:S01]  /*2b260*/  FFMA R51, R98, R129.reuse, -R0.reuse ;  /* 0x0000008162337223 */ /* 0x184fe20000000800 */
[----:B------:R-:W-:-:S02]  /*2b270*/  FFMA R93, R99, R129, -R0 ;  /* 0x00000081635d7223 */ /* 0x000fc40000000800 */
        /* <DEDUP_REMOVED lines=27> */
[----:B------:R-:W-:Y:S01]  /*2b430*/  @!P4 FMUL R97, R97, 0.5 ;  /* 0x3f0000006161c820 */ /* 0x000fe20000400000 */
[----:B------:R-:W-:Y:S01]  /*2b440*/  STL.64 [R1+0x860], R180 ;  /* 0x000860b401007387 */ /* 0x000fe20000100a00 */
[----:B------:R-:W1:Y:S03]  /*2b450*/  MUFU.EX2 R94, R94 ;  /* 0x0000005e005e7308 */ /* 0x000e660000000800 */
[----:B------:R-:W-:Y:S05]  /*2b460*/  STL.64 [R1+0x858], R178 ;  /* 0x000858b201007387 */ /* 0x000fea0000100a00 */
[----:B------:R-:W2:Y:S01]  /*2b470*/  MUFU.EX2 R96, R96 ;  /* 0x0000006000607308 */ /* 0x000ea20000000800 */
[----:B------:R-:W-:Y:S04]  /*2b480*/  STL.64 [R1+0x850], R176 ;  /* 0x000850b001007387 */ /* 0x000fe80000100a00 */
[----:B------:R-:W-:Y:S03]  /*2b490*/  STL.64 [R1+0x848], R174 ;  /* 0x000848ae01007387 */ /* 0x000fe60000100a00 */
[----:B------:R-:W4:Y:S01]  /*2b4a0*/  MUFU.EX2 R95, R95 ;  /* 0x0000005f005f7308 */ /* 0x000f220000000800 */
[----:B------:R-:W-:Y:S07]  /*2b4b0*/  STL.64 [R1+0x840], R172 ;  /* 0x000840ac01007387 */ /* 0x000fee0000100a00 */
[----:B------:R-:W4:Y:S01]  /*2b4c0*/  MUFU.EX2 R97, R97 ;  /* 0x0000006100617308 */ /* 0x000f220000000800 */
[----:B------:R-:W-:Y:S04]  /*2b4d0*/  STL.64 [R1+0x838], R170 ;  /* 0x000838aa01007387 */ /* 0x000fe80000100a00 */
[----:B------:R-:W-:Y:S04]  /*2b4e0*/  STL.64 [R1+0x830], R168 ;  /* 0x000830a801007387 */ /* 0x000fe80000100a00 */
[----:B------:R-:W-:Y:S04]  /*2b4f0*/  STL.64 [R1+0x828], R166 ;  /* 0x000828a601007387 */ /* 0x000fe80000100a00 */
[----:B------:R-:W-:Y:S04]  /*2b500*/  STL.64 [R1+0x820], R142 ;  /* 0x0008208e01007387 */ /* 0x000fe80000100a00 */
[----:B------:R-:W-:Y:S04]  /*2b510*/  STL.64 [R1+0x818], R140 ;  /* 0x0008188c01007387 */ /* 0x000fe80000100a00 */
[----:B------:R-:W-:Y:S04]  /*2b520*/  STL.64 [R1+0x810], R138 ;  /* 0x0008108a01007387 */ /* 0x000fe80000100a00 */
[----:B------:R-:W-:Y:S01]  /*2b530*/  STL.64 [R1+0x808], R136 ;  /* 0x0008088801007387 */ /* 0x000fe20000100a00 */
[----:B------:R-:W-:-:S03]  /*2b540*/  MOV R49, 0x40000040 ;  /* 0x4000004000317802 */ /* 0x000fc60000000f00 */
[----:B------:R3:W-:Y:S01]  /*2b550*/  STL.64 [R1+0x800], R134 ;  /* 0x0008008601007387 */ /* 0x0007e20000100a00 */
[----:B-1----:R-:W-:Y:S01]  /*2b560*/  @!P5 FMUL R94, R94, R94 ;  /* 0x0000005e5e5ed220 */ /* 0x002fe20000400000 */
[----:B--2---:R-:W-:Y:S02]  /*2b570*/  @!P6 FMUL R96, R96, R96 ;  /* 0x000000606060e220 */ /* 0x004fe40000400000 */
[----:B------:R1:W-:Y:S01]  /*2b580*/  STL.64 [R1+0x7f8], R130 ;  /* 0x0007f88201007387 */ /* 0x0003e20000100a00 */
[----:B----4-:R-:W-:Y:S01]  /*2b590*/  @!P3 FMUL R95, R95, R95 ;  /* 0x0000005f5f5fb220 */ /* 0x010fe20000400000 */
[----:B------:R-:W-:Y:S02]  /*2b5a0*/  @!P4 FMUL R97, R97, R97 ;  /* 0x000000616161c220 */ /* 0x000fe40000400000 */
[----:B------:R2:W-:Y:S01]  /*2b5b0*/  STL.64 [R1+0x7f0], R128 ;  /* 0x0007f08001007387 */ /* 0x0005e20000100a00 */
[----:B---3--:R-:W-:-:S03]  /*2b5c0*/  IMAD.MOV.U32 R135, RZ, RZ, R231 ;  /* 0x000000ffff877224 */ /* 0x008fc600078e00e7 */
[----:B------:R3:W-:Y:S01]  /*2b5d0*/  STL.64 [R1+0x7e8], R126 ;  /* 0x0007e87e01007387 */ /* 0x0007e20000100a00 */
[----:B------:R-:W-:Y:S01]  /*2b5e0*/  MOV R134, R232 ;  /* 0x000000e800867202 */ /* 0x000fe20000000f00 */
[----:B------:R-:W-:Y:S01]  /*2b5f0*/  IMAD.MOV.U32 R138, RZ, RZ, R228 ;  /* 0x000000ffff8a7224 */ /* 0x000fe200078e00e4 */
[----:B-1----:R-:W-:Y:S01]  /*2b600*/  MOV R131, R233 ;  /* 0x000000e900837202 */ /* 0x002fe20000000f00 */
[----:B------:R1:W-:Y:S01]  /*2b610*/  STL.64 [R1+0x7e0], R124 ;  /* 0x0007e07c01007387 */ /* 0x0003e20000100a00 */
        /* <DEDUP_REMOVED lines=32> */
[----:B------:R-:W-:Y:S01]  /*2b820*/  MOV R179, R209 ;  /* 0x000000d100b37202 */ /* 0x000fe20000000f00 */
[----:B------:R-:W-:Y:S01]  /*2b830*/  IMAD.MOV.U32 R209, RZ, RZ, R73 ;  /* 0x000000ffffd17224 */ /* 0x000fe200078e0049 */
[----:B------:R-:W-:Y:S01]  /*2b840*/  MOV R180, R208 ;  /* 0x000000d000b47202 */ /* 0x000fe20000000f00 */
[----:B------:R-:W-:Y:S01]  /*2b850*/  IMAD.MOV.U32 R224, RZ, RZ, R58 ;  /* 0x000000ffffe07224 */ /* 0x000fe200078e003a */
[----:B------:R-:W-:Y:S02]  /*2b860*/  R2UR UR7, R49 ;  /* 0x00000000310772ca */ /* 0x000fe400000e0000 */
[----:B------:R-:W-:-:S02]  /*2b870*/  MOV R207, R75 ;  /* 0x0000004b00cf7202 */ /* 0x000fc40000000f00 */
[----:B------:R-:W-:Y:S02]  /*2b880*/  MOV R208, R74 ;  /* 0x0000004a00d07202 */ /* 0x000fe40000000f00 */
[----:B------:R-:W-:Y:S02]  /*2b890*/  MOV R210, R72 ;  /* 0x0000004800d27202 */ /* 0x000fe40000000f00 */
[----:B------:R-:W-:Y:S01]  /*2b8a0*/  MOV R211, R71 ;  /* 0x0000004700d37202 */ /* 0x000fe20000000f00 */
[----:B------:R-:W-:Y:S01]  /*2b8b0*/  IMAD.MOV.U32 R227, RZ, RZ, R55 ;  /* 0x000000ffffe37224 */ /* 0x000fe200078e0037 */
[----:B------:R-:W-:Y:S02]  /*2b8c0*/  MOV R213, R69 ;  /* 0x0000004500d57202 */ /* 0x000fe40000000f00 */
[----:B------:R-:W-:Y:S02]  /*2b8d0*/  MOV R214, R68 ;  /* 0x0000004400d67202 */ /* 0x000fe40000000f00 */
[----:B------:R-:W-:-:S02]  /*2b8e0*/  MOV R216, R66 ;  /* 0x0000004200d87202 */ /* 0x000fc40000000f00 */
[----:B------:R-:W-:Y:S02]  /*2b8f0*/  MOV R217, R65 ;  /* 0x0000004100d97202 */ /* 0x000fe40000000f00 */
[----:B------:R-:W-:Y:S02]  /*2b900*/  MOV R219, R63 ;  /* 0x0000003f00db7202 */ /* 0x000fe40000000f00 */
[----:B------:R-:W-:Y:S02]  /*2b910*/  MOV R231, R48 ;  /* 0x0000003000e77202 */ /* 0x000fe40000000f00 */
[----:B------:R-:W-:Y:S01]  /*2b920*/  IADD3 R48, R76, 0x480, RZ ;  /* 0x000004804c307810 */ /* 0x000fe20007ffe0ff */
[----:B------:R-:W-:Y:S01]  /*2b930*/  IMAD.MOV.U32 R230, RZ, RZ, R52 ;  /* 0x000000ffffe67224 */ /* 0x000fe200078e0034 */
[----:B------:R-:W-:Y:S02]  /*2b940*/  MOV R220, R62 ;  /* 0x0000003e00dc7202 */ /* 0x000fe40000000f00 */
[----:B------:R-:W-:-:S02]  /*2b950*/  R2UR UR6, R48 ;  /* 0x00000000300672ca */ /* 0x000fc400000e0000 */
[----:B------:R-:W-:Y:S01]  /*2b960*/  MOV R222, R60 ;  /* 0x0000003c00de7202 */ /* 0x000fe20000000f00 */
[----:B------:R-:W-:Y:S01]  /*2b970*/  IMAD.MOV.U32 R233, RZ, RZ, R46 ;  /* 0x000000ffffe97224 */ /* 0x000fe200078e002e */
[----:B------:R-:W-:Y:S02]  /*2b980*/  MOV R223, R59 ;  /* 0x0000003b00df7202 */ /* 0x000fe40000000f00 */
[----:B------:R-:W-:Y:S02]  /*2b990*/  MOV R225, R57 ;  /* 0x0000003900e17202 */ /* 0x000fe40000000f00 */
[----:B------:R-:W-:Y:S02]  /*2b9a0*/  MOV R226, R56 ;  /* 0x0000003800e27202 */ /* 0x000fe40000000f00 */
[----:B------:R-:W-:Y:S02]  /*2b9b0*/  MOV R228, R54 ;  /* 0x0000003600e47202 */ /* 0x000fe40000000f00 */
[----:B------:R-:W-:-:S02]  /*2b9c0*/  MOV R229, R53 ;  /* 0x0000003500e57202 */ /* 0x000fc40000000f00 */
[----:B------:R-:W-:Y:S01]  /*2b9d0*/  MOV R232, R47 ;  /* 0x0000002f00e87202 */ /* 0x000fe20000000f00 */
[----:B------:R-:W-:Y:S01]  /*2b9e0*/  IMAD.MOV.U32 R236, RZ, RZ, R43 ;  /* 0x000000ffffec7224 */ /* 0x000fe200078e002b */
[----:B------:R-:W-:Y:S02]  /*2b9f0*/  MOV R234, R45 ;  /* 0x0000002d00ea7202 */ /* 0x000fe40000000f00 */
[----:B------:R-:W-:Y:S02]  /*2ba00*/  MOV R235, R44 ;  /* 0x0000002c00eb7202 */ /* 0x000fe40000000f00 */
[----:B------:R-:W-:Y:S02]  /*2ba10*/  MOV R237, R42 ;  /* 0x0000002a00ed7202 */ /* 0x000fe40000000f00 */
[----:B------:R-:W-:Y:S02]  /*2ba20*/  MOV R238, R41 ;  /* 0x0000002900ee7202 */ /* 0x000fe40000000f00 */
[----:B------:R-:W-:Y:S01]  /*2ba30*/  F2FP.F16.F32.PACK_AB R52, R92, R50 ;  /* 0x000000325c34723e */ /* 0x000fe200000000ff */
[----:B------:R-:W-:Y:S01]  /*2ba40*/  IMAD.MOV.U32 R239, RZ, RZ, R40 ;  /* 0x000000ffffef7224 */ /* 0x000fe200078e0028 */
[----:B------:R-:W-:-:S02]  /*2ba50*/  F2FP.F16.F32.PACK_AB R53, R93, R51 ;  /* 0x000000335d35723e */ /* 0x000fc400000000ff */
[----:B------:R-:W-:Y:S02]  /*2ba60*/  MOV R240, R34 ;  /* 0x0000002200f07202 */ /* 0x000fe40000000f00 */
[----:B------:R-:W-:Y:S02]  /*2ba70*/  F2FP.F16.F32.PACK_AB R54, R96, R94 ;  /* 0x0000005e6036723e */ /* 0x000fe400000000ff */
[----:B------:R-:W-:Y:S02]  /*2ba80*/  MOV R241, R33 ;  /* 0x0000002100f17202 */ /* 0x000fe40000000f00 */
[----:B------:R-:W-:Y:S01]  /*2ba90*/  F2FP.F16.F32.PACK_AB R55, R97, R95 ;  /* 0x0000005f6137723e */ /* 0x000fe200000000ff */
[----:B------:R-:W-:Y:S01]  /*2baa0*/  IMAD.MOV.U32 R242, RZ, RZ, R32 ;  /* 0x000000fffff27224 */ /* 0x000fe200078e0020 */
[----:B------:R-:W-:Y:S02]  /*2bab0*/  MOV R243, R31 ;  /* 0x0000001f00f37202 */ /* 0x000fe40000000f00 */
[----:B------:R-:W-:Y:S01]  /*2bac0*/  MOV R244, R30 ;  /* 0x0000001e00f47202 */ /* 0x000fe20000000f00 */
[----:B------:R-:W-:Y:S01]  /*2bad0*/  IMAD.MOV.U32 R245, RZ, RZ, R29 ;  /* 0x000000fffff57224 */ /* 0x000fe200078e001d */
[----:B------:R-:W-:-:S02]  /*2bae0*/  MOV R246, R10 ;  /* 0x0000000a00f67202 */ /* 0x000fc40000000f00 */
        /* <DEDUP_REMOVED lines=89> */
[----:B------:R-:W2:Y:S04]  /*2c080*/  LDL.LU.64 R170, [R1+0x838] ;  /* 0x0008380001aa7983 */ /* 0x000ea80000300a00 */
[----:B------:R-:W4:Y:S04]  /*2c090*/  LDL.LU.64 R168, [R1+0x830] ;  /* 0x0008300001a87983 */ /* 0x000f280000300a00 */
        /* <DEDUP_REMOVED lines=20> */
[-C--:B--2---:R-:W-:Y:S01]  /*2c1e0*/  FFMA R52, R170, R129.reuse, -R2 ;  /* 0x00000081aa347223 */ /* 0x084fe20000000802 */
[----:B---3--:R-:W-:-:S04]  /*2c1f0*/  FFMA R53, R166, R129, -R0 ;  /* 0x00000081a6357223 */ /* 0x008fc80000000800 */
[----:B------:R-:W-:Y:S02]  /*2c200*/  FSETP.GEU.AND P5, PT, R52, -126, PT ;  /* 0xc2fc00003400780b */ /* 0x000fe40003fae000 */
[----:B------:R-:W-:-:S11]  /*2c210*/  FSETP.GEU.AND P3, PT, R53, -126, PT ;  /* 0xc2fc00003500780b */ /* 0x000fd60003f6e000 */
[----:B------:R-:W-:Y:S02]  /*2c220*/  @!P5 FMUL R52, R52, 0.5 ;  /* 0x3f0000003434d820 */ /* 0x000fe40000400000 */
[----:B------:R-:W-:Y:S01]  /*2c230*/  @!P3 FMUL R53, R53, 0.5 ;  /* 0x3f0000003535b820 */ /* 0x000fe20000400000 */
[-C--:B----4-:R-:W-:Y:S01]  /*2c240*/  FFMA R55, R107, R129.reuse, -R0 ;  /* 0x000000816b377223 */ /* 0x090fe20000000800 */
[----:B------:R-:W-:-:S04]  /*2c250*/  FFMA R54, R105, R129, -R2 ;  /* 0x0000008169367223 */ /* 0x000fc80000000802 */
[C---:B------:R-:W-:Y:S02]  /*2c260*/  FSETP.GEU.AND P4, PT, R55.reuse, -126, PT ;  /* 0xc2fc00003700780b */ /* 0x040fe40003f8e000 */
[----:B------:R-:W-:Y:S01]  /*2c270*/  FSETP.GEU.AND P6, PT, R54, -126, PT ;  /* 0xc2fc00003600780b */ /* 0x000fe20003fce000 */
[----:B------:R-:W1:Y:S10]  /*2c280*/  MUFU.EX2 R52, R52 ;  /* 0x0000003400347308 */ /* 0x000e740000000800 */
[----:B------:R-:W-:-:S02]  /*2c290*/  @!P4 FMUL R55, R55, 0.5 ;  /* 0x3f0000003737c820 */ /* 0x000fc40000400000 */
[----:B------:R-:W-:Y:S01]  /*2c2a0*/  @!P6 FMUL R54, R54, 0.5 ;  /* 0x3f0000003636e820 */ /* 0x000fe20000400000 */
[----:B------:R-:W2:Y:S08]  /*2c2b0*/  MUFU.EX2 R53, R53 ;  /* 0x0000003500357308 */ /* 0x000eb00000000800 */
[----:B------:R-:W3:Y:S08]  /*2c2c0*/  MUFU.EX2 R54, R54 ;  /* 0x0000003600367308 */ /* 0x000ef00000000800 */
[----:B------:R-:W4:Y:S01]  /*2c2d0*/  MUFU.EX2 R55, R55 ;  /* 0x0000003700377308 */ /* 0x000f220000000800 */
[-CC-:B------:R-:W-:Y:S01]  /*2c2e0*/  FFMA R98, R108, R129.reuse, -R2.reuse ;  /* 0x000000816c627223 */ /* 0x180fe20000000802 */
[-C--:B------:R-:W-:Y:S01]  /*2c2f0*/  FFMA R100, R109, R129.reuse, -R2 ;  /* 0x000000816d647223 */ /* 0x080fe20000000802 */
[-CC-:B------:R-:W-:Y:S01]  /*2c300*/  FFMA R99, R110, R129.reuse, -R0.reuse ;  /* 0x000000816e637223 */ /* 0x180fe20000000800 */
[----:B------:R-:W-:Y:S01]  /*2c310*/  FFMA R101, R111, R129, -R0 ;  /* 0x000000816f657223 */ /* 0x000fe20000000800 */
[----:B-1----:R-:W-:Y:S01]  /*2c320*/  @!P5 FMUL R52, R52, R52 ;  /* 0x000000343434d220 */ /* 0x002fe20000400000 */
[----:B--2---:R-:W-:Y:S01]  /*2c330*/  @!P3 FMUL R53, R53, R53 ;  /* 0x000000353535b220 */ /* 0x004fe20000400000 */
[----:B------:R-:W-:Y:S01]  /*2c340*/  FSETP.GEU.AND P5, PT, R98, -126, PT ;  /* 0xc2fc00006200780b */ /* 0x000fe20003fae000 */
[----:B---3--:R-:W-:Y:S01]  /*2c350*/  @!P6 FMUL R54, R54, R54 ;  /* 0x000000363636e220 */ /* 0x008fe20000400000 */
[----:B------:R-:W-:-:S02]  /*2c360*/  FSETP.GEU.AND P6, PT, R100, -126, PT ;  /* 0xc2fc00006400780b */ /* 0x000fc40003fce000 */
[----:B------:R-:W-:Y:S01]  /*2c370*/  FSETP.GEU.AND P3, PT, R99, -126, PT ;  /* 0xc2fc00006300780b */ /* 0x000fe20003f6e000 */
[----:B----4-:R-:W-:Y:S01]  /*2c380*/  @!P4 FMUL R55, R55, R55 ;  /* 0x000000373737c220 */ /* 0x010fe20000400000 */
[----:B------:R-:W-:Y:S01]  /*2c390*/  FSETP.GEU.AND P4, PT, R101, -126, PT ;  /* 0xc2fc00006500780b */ /* 0x000fe20003f8e000 */
[----:B------:R-:W-:Y:S06]  /*2c3a0*/  STL [R1+0x380], R52 ;  /* 0x0003803401007387 */ /* 0x000fec0000100800 */
[----:B------:R-:W-:Y:S02]  /*2c3b0*/  @!P5 FMUL R98, R98, 0.5 ;  /* 0x3f0000006262d820 */ /* 0x000fe40000400000 */
[----:B------:R-:W-:Y:S01]  /*2c3c0*/  @!P6 FMUL R100, R100, 0.5 ;  /* 0x3f0000006464e820 */ /* 0x000fe20000400000 */
[----:B------:R-:W-:Y:S01]  /*2c3d0*/  STL [R1+0x37c], R54 ;  /* 0x00037c3601007387 */ /* 0x000fe20000100800 */
[----:B------:R-:W-:-:S03]  /*2c3e0*/  @!P3 FMUL R99, R99, 0.5 ;  /* 0x3f0000006363b820 */ /* 0x000fc60000400000 */
[----:B------:R-:W-:Y:S01]  /*2c3f0*/  STL [R1+0x388], R53 ;  /* 0x0003883501007387 */ /* 0x000fe20000100800 */
[----:B------:R-:W-:-:S03]  /*2c400*/  @!P4 FMUL R101, R101, 0.5 ;  /* 0x3f0000006565c820 */ /* 0x000fc60000400000 */
[----:B------:R-:W-:Y:S01]  /*2c410*/  STL [R1+0x384], R55 ;  /* 0x0003843701007387 */ /* 0x000fe20000100800 */
[----:B------:R-:W1:Y:S03]  /*2c420*/  MUFU.EX2 R98, R98 ;  /* 0x0000006200627308 */ /* 0x000e660000000800 */
[----:B------:R-:W-:Y:S04]  /*2c430*/  STL.64 [R1+0x788], R180 ;  /* 0x000788b401007387 */ /* 0x000fe80000100a00 */
[----:B------:R-:W-:Y:S01]  /*2c440*/  STL.64 [R1+0x780], R178 ;  /* 0x000780b201007387 */ /* 0x000fe20000100a00 */
[----:B------:R-:W2:Y:S03]  /*2c450*/  MUFU.EX2 R100, R100 ;  /* 0x0000006400647308 */ /* 0x000ea60000000800 */
[----:B------:R-:W-:Y:S04]  /*2c460*/  STL.64 [R1+0x778], R176 ;  /* 0x000778b001007387 */ /* 0x000fe80000100a00 */
[----:B------:R-:W-:Y:S01]  /*2c470*/  STL.64 [R1+0x770], R174 ;  /* 0x000770ae01007387 */ /* 0x000fe20000100a00 */
[----:B------:R-:W3:Y:S03]  /*2c480*/  MUFU.EX2 R99, R99 ;  /* 0x0000006300637308 */ /* 0x000ee60000000800 */
[----:B------:R-:W-:Y:S05]  /*2c490*/  STL.64 [R1+0x768], R172 ;  /* 0x000768ac01007387 */ /* 0x000fea0000100a00 */
[----:B------:R-:W4:Y:S01]  /*2c4a0*/  MUFU.EX2 R101, R101 ;  /* 0x0000006500657308 */ /* 0x000f220000000800 */
[----:B------:R-:W-:Y:S04]  /*2c4b0*/  STL [R1+0x760], R171 ;  /* 0x000760ab01007387 */ /* 0x000fe80000100800 */
        /* <DEDUP_REMOVED lines=10> */
[----:B------:R-:W-:Y:S01]  /*2c560*/  STL.64 [R1+0x708], R124 ;  /* 0x0007087c01007387 */ /* 0x000fe20000100a00 */
[----:B-1----:R-:W-:-:S03]  /*2c570*/  @!P5 FMUL R98, R98, R98 ;  /* 0x000000626262d220 */ /* 0x002fc60000400000 */
[----:B------:R-:W-:Y:S01]  /*2c580*/  STL.64 [R1+0x700], R122 ;  /* 0x0007007a01007387 */ /* 0x000fe20000100a00 */
[----:B--2---:R-:W-:Y:S01]  /*2c590*/  @!P6 FMUL R100, R100, R100 ;  /* 0x000000646464e220 */ /* 0x004fe20000400000 */
[----:B---3--:R-:W-:Y:S02]  /*2c5a0*/  @!P3 FMUL R99, R99, R99 ;  /* 0x000000636363b220 */ /* 0x008fe40000400000 */
[----:B------:R-:W-:Y:S01]  /*2c5b0*/  STL.64 [R1+0x6f8], R120 ;  /* 0x0006f87801007387 */ /* 0x000fe20000100a00 */
[----:B----4-:R-:W-:-:S03]  /*2c5c0*/  @!P4 FMUL R101, R101, R101 ;  /* 0x000000656565c220 */ /* 0x010fc60000400000 */
[----:B------:R-:W-:Y:S04]  /*2c5d0*/  STL.64 [R1+0x6f0], R118 ;  /* 0x0006f07601007387 */ /* 0x000fe80000100a00 */
[----:B------:R-:W-:Y:S04]  /*2c5e0*/  STL.64 [R1+0x6e8], R116 ;  /* 0x0006e87401007387 */ /* 0x000fe80000100a00 */
[----:B------:R-:W-:Y:S01]  /*2c5f0*/  STL.64 [R1+0x6e0], R114 ;  /* 0x0006e07201007387 */ /* 0x000fe20000100a00 */
[----:B------:R-:W-:-:S03]  /*2c600*/  F2FP.F16.F32.PACK_AB R58, R100, R98 ;  /* 0x00000062643a723e */ /* 0x000fc600000000ff */
[----:B------:R-:W-:Y:S01]  /*2c610*/  STL.64 [R1+0x6d8], R112 ;  /* 0x0006d87001007387 */ /* 0x000fe20000100a00 */
[----:B------:R-:W-:-:S03]  /*2c620*/  F2FP.F16.F32.PACK_AB R59, R101, R99 ;  /* 0x00000063653b723e */ /* 0x000fc600000000ff */
[----:B------:R-:W-:Y:S04]  /*2c630*/  STL [R1+0x6d4], R106 ;  /* 0x0006d46a01007387 */ /* 0x000fe80000100800 */
[----:B------:R-:W-:Y:S04]  /*2c640*/  STL [R1+0x6d0], R104 ;  /* 0x0006d06801007387 */ /* 0x000fe80000100800 */
        /* <DEDUP_REMOVED lines=65> */
[----:B------:R-:W-:Y:S01]  /*2ca60*/  VIADD R48, R76, 0x500 ;  /* 0x000005004c307836 */ /* 0x000fe20000000000 */
[----:B------:R-:W-:-:S04]  /*2ca70*/  MOV R49, 0x40000040 ;  /* 0x4000004000317802 */ /* 0x000fc80000000f00 */
[----:B------:R-:W-:Y:S02]  /*2ca80*/  R2UR UR6, R48 ;  /* 0x00000000300672ca */ /* 0x000fe400000e0000 */
[----:B------:R-:W-:Y:S02]  /*2ca90*/  R2UR UR7, R49 ;  /* 0x00000000310772ca */ /* 0x000fe400000e0000 */
[----:B------:R-:W-:Y:S02]  /*2caa0*/  F2FP.F16.F32.PACK_AB R56, R54, R52 ;  /* 0x000000343638723e */ /* 0x000fe400000000ff */
[----:B------:R-:W-:-:S04]  /*2cab0*/  F2FP.F16.F32.PACK_AB R57, R55, R53 ;  /* 0x000000353739723e */ /* 0x000fc800000000ff */
        /* <DEDUP_REMOVED lines=71> */
[----:B------:R-:W1:Y:S04]  /*2cf30*/  LDL.LU.64 R174, [R1+0x770] ;  /* 0x0007700001ae7983 */ /* 0x000e680000300a00 */
[----:B------:R-:W4:Y:S04]  /*2cf40*/  LDL.LU.64 R172, [R1+0x768] ;  /* 0x0007680001ac7983 */ /* 0x000f280000300a00 */
[----:B------:R-:W4:Y:S04]  /*2cf50*/  LDL.LU R171, [R1+0x760] ;  /* 0x0007600001ab7983 */ /* 0x000f280000300800 */
[----:B------:R-:W2:Y:S04]  /*2cf60*/  LDL.LU.64 R168, [R1+0x758] ;  /* 0x0007580001a87983 */ /* 0x000ea80000300a00 */
[----:B------:R-:W4:Y:S04]  /*2cf70*/  LDL.LU R167, [R1+0x750] ;  /* 0x0007500001a77983 */ /* 0x000f280000300800 */
        /* <DEDUP_REMOVED lines=17> */
[----:B------:R-:W4:Y:S04]  /*2d090*/  LDL.LU.64 R100, [R1+0x6c8] ;  /* 0x0006c80001647983 */ /* 0x000f280000300a00 */
        /* <DEDUP_REMOVED lines=70> */
[----:B------:R-:W-:-:S03]  /*2d500*/  MOV R132, R108 ;  /* 0x0000006c00847202 */ /* 0x000fc60000000f00 */
[----:B------:R-:W3:Y:S01]  /*2d510*/  LDL.LU R203, [R1+0x13c] ;  /* 0x00013c0001cb7983 */ /* 0x000ee20000300800 */
[----:B------:R-:W-:-:S03]  /*2d520*/  IMAD.MOV.U32 R228, RZ, RZ, R107 ;  /* 0x000000ffffe47224 */ /* 0x000fc600078e006b */
        /* <DEDUP_REMOVED lines=48> */
[-C--:B-1----:R-:W-:Y:S01]  /*2d830*/  FFMA R56, R174, R129.reuse, -R2 ;  /* 0x00000081ae387223 */ /* 0x082fe20000000802 */
[-CC-:B--2---:R-:W-:Y:S01]  /*2d840*/  FFMA R57, R169, R129.reuse, -R0.reuse ;  /* 0x00000081a9397223 */ /* 0x184fe20000000800 */
[-C--:B----4-:R-:W-:Y:S01]  /*2d850*/  FFMA R59, R115, R129.reuse, -R0 ;  /* 0x00000081733b7223 */ /* 0x090fe20000000800 */
        /* <DEDUP_REMOVED lines=11> */
[----:B------:R-:W4:Y:S08]  /*2d910*/  MUFU.EX2 R59, R59 ;  /* 0x0000003b003b7308 */ /* 0x000f300000000800 */
[----:B------:R-:W4:Y:S01]  /*2d920*/  MUFU.EX2 R58, R58 ;  /* 0x0000003a003a7308 */ /* 0x000f220000000800 */
[----:B------:R-:W-:Y:S01]  /*2d930*/  MOV R233, R102 ;  /* 0x0000006600e97202 */ /* 0x000fe20000000f00 */
[----:B------:R-:W-:Y:S01]  /*2d940*/  FFMA R102, R116, R129, -R2 ;  /* 0x0000008174667223 */ /* 0x000fe20000000802 */
[----:B------:R-:W-:Y:S01]  /*2d950*/  MOV R232, R103 ;  /* 0x0000006700e87202 */ /* 0x000fe20000000f00 */
[--C-:B------:R-:W-:Y:S01]  /*2d960*/  FFMA R103, R112, R129, -R0.reuse ;  /* 0x0000008170677223 */ /* 0x100fe20000000800 */
[----:B------:R-:W-:Y:S01]  /*2d970*/  MOV R230, R105 ;  /* 0x0000006900e67202 */ /* 0x000fe20000000f00 */
[-C--:B------:R-:W-:Y:S01]  /*2d980*/  FFMA R105, R104, R129.reuse, -R0 ;  /* 0x0000008168697223 */ /* 0x080fe20000000800 */
[----:B------:R-:W-:Y:S01]  /*2d990*/  FFMA R117, R117, R129, -R2 ;  /* 0x0000008175757223 */ /* 0x000fe20000000802 */
[----:B-1----:R-:W-:Y:S01]  /*2d9a0*/  @!P5 FMUL R56, R56, R56 ;  /* 0x000000383838d220 */ /* 0x002fe20000400000 */
[----:B--2---:R-:W-:Y:S01]  /*2d9b0*/  @!P3 FMUL R57, R57, R57 ;  /* 0x000000393939b220 */ /* 0x004fe20000400000 */
[----:B----4-:R-:W-:Y:S01]  /*2d9c0*/  @!P4 FMUL R59, R59, R59 ;  /* 0x0000003b3b3bc220 */ /* 0x010fe20000400000 */
[----:B------:R-:W-:-:S02]  /*2d9d0*/  FSETP.GEU.AND P5, PT, R102, -126, PT ;  /* 0xc2fc00006600780b */ /* 0x000fc40003fae000 */
[----:B------:R-:W-:Y:S02]  /*2d9e0*/  FSETP.GEU.AND P3, PT, R103, -126, PT ;  /* 0xc2fc00006700780b */ /* 0x000fe40003f6e000 */
[----:B------:R-:W-:Y:S01]  /*2d9f0*/  FSETP.GEU.AND P4, PT, R105, -126, PT ;  /* 0xc2fc00006900780b */ /* 0x000fe20003f8e000 */
[----:B------:R-:W-:Y:S01]  /*2da00*/  @!P6 FMUL R58, R58, R58 ;  /* 0x0000003a3a3ae220 */ /* 0x000fe20000400000 */
[----:B------:R-:W-:Y:S01]  /*2da10*/  FSETP.GEU.AND P6, PT, R117, -126, PT ;  /* 0xc2fc00007500780b */ /* 0x000fe20003fce000 */
[----:B------:R-:W-:Y:S06]  /*2da20*/  STL.64 [R1+0x6c0], R180 ;  /* 0x0006c0b401007387 */ /* 0x000fec0000100a00 */
[----:B------:R-:W-:-:S02]  /*2da30*/  @!P5 FMUL R102, R102, 0.5 ;  /* 0x3f0000006666d820 */ /* 0x000fc40000400000 */
[----:B------:R-:W-:Y:S02]  /*2da40*/  @!P3 FMUL R103, R103, 0.5 ;  /* 0x3f0000006767b820 */ /* 0x000fe40000400000 */
[----:B------:R-:W-:Y:S02]  /*2da50*/  @!P4 FMUL R105, R105, 0.5 ;  /* 0x3f0000006969c820 */ /* 0x000fe40000400000 */
[----:B------:R-:W-:Y:S01]  /*2da60*/  @!P6 FMUL R117, R117, 0.5 ;  /* 0x3f0000007575e820 */ /* 0x000fe20000400000 */
[----:B------:R-:W-:Y:S01]  /*2da70*/  STL.64 [R1+0x6b8], R178 ;  /* 0x0006b8b201007387 */ /* 0x000fe20000100a00 */
[----:B------:R-:W1:Y:S03]  /*2da80*/  MUFU.EX2 R102, R102 ;  /* 0x0000006600667308 */ /* 0x000e660000000800 */
[----:B------:R-:W-:Y:S05]  /*2da90*/  STL.64 [R1+0x6b0], R176 ;  /* 0x0006b0b001007387 */ /* 0x000fea0000100a00 */
[----:B------:R-:W2:Y:S01]  /*2daa0*/  MUFU.EX2 R104, R117 ;  /* 0x0000007500687308 */ /* 0x000ea20000000800 */
[----:B------:R-:W-:Y:S04]  /*2dab0*/  STL [R1+0x6a8], R175 ;  /* 0x0006a8af01007387 */ /* 0x000fe80000100800 */
[----:B------:R-:W-:Y:S03]  /*2dac0*/  STL.64 [R1+0x6a0], R172 ;  /* 0x0006a0ac01007387 */ /* 0x000fe60000100a00 */
[----:B------:R-:W4:Y:S01]  /*2dad0*/  MUFU.EX2 R103, R103 ;  /* 0x0000006700677308 */ /* 0x000f220000000800 */
[----:B------:R-:W-:Y:S07]  /*2dae0*/  STL [R1+0x69c], R171 ;  /* 0x00069cab01007387 */ /* 0x000fee0000100800 */
[----:B------:R-:W4:Y:S01]  /*2daf0*/  MUFU.EX2 R105, R105 ;  /* 0x0000006900697308 */ /* 0x000f220000000800 */
[----:B------:R-:W-:Y:S04]  /*2db00*/  STL [R1+0x698], R168 ;  /* 0x000698a801007387 */ /* 0x000fe80000100800 */
[----:B------:R-:W-:Y:S04]  /*2db10*/  STL.64 [R1+0x690], R142 ;  /* 0x0006908e01007387 */ /* 0x000fe80000100a00 */
[----:B------:R-:W-:Y:S04]  /*2db20*/  STL.64 [R1+0x688], R140 ;  /* 0x0006888c01007387 */ /* 0x000fe80000100a00 */
[----:B------:R-:W-:Y:S04]  /*2db30*/  STL.64 [R1+0x680], R138 ;  /* 0x0006808a01007387 */ /* 0x000fe80000100a00 */
[----:B------:R-:W-:Y:S04]  /*2db40*/  STL.64 [R1+0x678], R136 ;  /* 0x0006788801007387 */ /* 0x000fe80000100a00 */
[----:B------:R3:W-:Y:S04]  /*2db50*/  STL.64 [R1+0x670], R134 ;  /* 0x0006708601007387 */ /* 0x0007e80000100a00 */
[----:B------:R-:W-:Y:S01]  /*2db60*/  STL.64 [R1+0x668], R130 ;  /* 0x0006688201007387 */ /* 0x000fe20000100a00 */
[----:B------:R-:W-:-:S03]  /*2db70*/  MOV R49, 0x40000040 ;  /* 0x4000004000317802 */ /* 0x000fc60000000f00 */
[----:B------:R3:W-:Y:S01]  /*2db80*/  STL.64 [R1+0x660], R128 ;  /* 0x0006608001007387 */ /* 0x0007e20000100a00 */
[----:B-1----:R-:W-:Y:S01]  /*2db90*/  @!P5 FMUL R102, R102, R102 ;  /* 0x000000666666d220 */ /* 0x002fe20000400000 */
[----:B--2---:R-:W-:Y:S01]  /*2dba0*/  @!P6 FMUL R104, R104, R104 ;  /* 0x000000686868e220 */ /* 0x004fe20000400000 */
[----:B----4-:R-:W-:Y:S01]  /*2dbb0*/  @!P3 FMUL R103, R103, R103 ;  /* 0x000000676767b220 */ /* 0x010fe20000400000 */
[----:B------:R1:W-:Y:S01]  /*2dbc0*/  STL.64 [R1+0x658], R126 ;  /* 0x0006587e01007387 */ /* 0x0003e20000100a00 */
[----:B------:R-:W-:Y:S01]  /*2dbd0*/  @!P4 FMUL R105, R105, R105 ;  /* 0x000000696969c220 */ /* 0x000fe20000400000 */
[----:B---3--:R-:W-:Y:S01]  /*2dbe0*/  MOV R134, R227 ;  /* 0x000000e300867202 */ /* 0x008fe20000000f00 */
[----:B------:R-:W-:Y:S01]  /*2dbf0*/  IMAD.MOV.U32 R128, RZ, RZ, R231 ;  /* 0x000000ffff807224 */ /* 0x000fe200078e00e7 */
[----:B------:R2:W-:Y:S01]  /*2dc00*/  STL.64 [R1+0x650], R124 ;  /* 0x0006507c01007387 */ /* 0x0005e20000100a00 */
        /* <DEDUP_REMOVED lines=11> */
[----:B--2---:R-:W-:Y:S01]  /*2dcc0*/  IMAD.MOV.U32 R125, RZ, RZ, R234 ;  /* 0x000000ffff7d7224 */ /* 0x004fe200078e00ea */
        /* <DEDUP_REMOVED lines=40> */
[----:B------:R-:W-:Y:S01]  /*2df50*/  IADD3 R48, R76, 0x580, RZ ;  /* 0x000005804c307810 */ /* 0x000fe20007ffe0ff */
[----:B------:R-:W-:Y:S01]  /*2df60*/  IMAD.MOV.U32 R230, RZ, RZ, R50 ;  /* 0x000000ffffe67224 */ /* 0x000fe200078e0032 */
[----:B------:R-:W-:-:S02]  /*2df70*/  MOV R222, R62 ;  /* 0x0000003e00de7202 */ /* 0x000fc40000000f00 */
[----:B------:R-:W-:Y:S02]  /*2df80*/  R2UR UR6, R48 ;  /* 0x00000000300672ca */ /* 0x000fe400000e0000 */
[----:B------:R-:W-:Y:S01]  /*2df90*/  MOV R223, R61 ;  /* 0x0000003d00df7202 */ /* 0x000fe20000000f00 */
[----:B------:R-:W-:Y:S01]  /*2dfa0*/  IMAD.MOV.U32 R233, RZ, RZ, R46 ;  /* 0x000000ffffe97224 */ /* 0x000fe200078e002e */
[----:B------:R-:W-:Y:S02]  /*2dfb0*/  MOV R225, R55 ;  /* 0x0000003700e17202 */ /* 0x000fe40000000f00 */
[----:B------:R-:W-:Y:S02]  /*2dfc0*/  MOV R226, R54 ;  /* 0x0000003600e27202 */ /* 0x000fe40000000f00 */
[----:B------:R-:W-:Y:S02]  /*2dfd0*/  MOV R228, R52 ;  /* 0x0000003400e47202 */ /* 0x000fe40000000f00 */
[----:B------:R-:W-:-:S02]  /*2dfe0*/  MOV R229, R51 ;  /* 0x0000003300e57202 */ /* 0x000fc40000000f00 */
[----:B------:R-:W-:Y:S02]  /*2dff0*/  MOV R232, R47 ;  /* 0x0000002f00e87202 */ /* 0x000fe40000000f00 */
[----:B------:R-:W-:Y:S01]  /*2e000*/  MOV R234, R45 ;  /* 0x0000002d00ea7202 */ /* 0x000fe20000000f00 */
[----:B------:R-:W-:Y:S01]  /*2e010*/  IMAD.MOV.U32 R236, RZ, RZ, R43 ;  /* 0x000000ffffec7224 */ /* 0x000fe200078e002b */
[----:B------:R-:W-:Y:S02]  /*2e020*/  MOV R235, R44 ;  /* 0x0000002c00eb7202 */ /* 0x000fe40000000f00 */
[----:B------:R-:W-:Y:S02]  /*2e030*/  MOV R237, R42 ;  /* 0x0000002a00ed7202 */ /* 0x000fe40000000f00 */
[----:B------:R-:W-:Y:S02]  /*2e040*/  F2FP.F16.F32.PACK_AB R60, R58, R56 ;  /* 0x000000383a3c723e */ /* 0x000fe400000000ff */
[----:B------:R-:W-:-:S02]  /*2e050*/  MOV R238, R41 ;  /* 0x0000002900ee7202 */ /* 0x000fc40000000f00 */
[----:B------:R-:W-:Y:S01]  /*2e060*/  F2FP.F16.F32.PACK_AB R61, R59, R57 ;  /* 0x000000393b3d723e */ /* 0x000fe200000000ff */
[----:B------:R-:W-:Y:S01]  /*2e070*/  IMAD.MOV.U32 R239, RZ, RZ, R40 ;  /* 0x000000ffffef7224 */ /* 0x000fe200078e0028 */
[----:B------:R-:W-:Y:S02]  /*2e080*/  F2FP.F16.F32.PACK_AB R62, R104, R102 ;  /* 0x00000066683e723e */ /* 0x000fe400000000ff */
[----:B------:R-:W-:Y:S02]  /*2e090*/  MOV R240, R34 ;  /* 0x0000002200f07202 */ /* 0x000fe40000000f00 */
[----:B------:R-:W-:Y:S02]  /*2e0a0*/  F2FP.F16.F32.PACK_AB R63, R105, R103 ;  /* 0x00000067693f723e */ /* 0x000fe400000000ff */
        /* <DEDUP_REMOVED lines=87> */
[----:B------:R-:W2:Y:S04]  /*2e620*/  LDL.LU R175, [R1+0x6a8] ;  /* 0x0006a80001af7983 */ /* 0x000ea80000300800 */
[----:B------:R-:W3:Y:S04]  /*2e630*/  LDL.LU.64 R172, [R1+0x6a0] ;  /* 0x0006a00001ac7983 */ /* 0x000ee80000300a00 */
        /* <DEDUP_REMOVED lines=10> */
[----:B------:R-:W4:Y:S04]  /*2e6e0*/  LDL.LU.64 R124, [R1+0x650] ;  /* 0x00065000017c7983 */ /* 0x000f280000300a00 */
[----:B------:R-:W4:Y:S04]  /*2e6f0*/  LDL.LU.64 R122, [R1+0x648] ;  /* 0x00064800017a7983 */ /* 0x000f280000300a00 */
[----:B------:R-:W4:Y:S01]  /*2e700*/  LDL.LU.64 R120, [R1+0x640] ;  /* 0x0006400001787983 */ /* 0x000f220000300a00 */
[-C--:B---3--:R-:W-:Y:S01]  /*2e710*/  FFMA R62, R172, R129.reuse, -R2 ;  /* 0x00000081ac3e7223 */ /* 0x088fe20000000802 */
[-CC-:B------:R-:W-:Y:S01]  /*2e720*/  FFMA R63, R114, R129.reuse, -R0.reuse ;  /* 0x00000081723f7223 */ /* 0x180fe20000000800 */
[-C--:B------:R-:W-:Y:S01]  /*2e730*/  FFMA R61, R173, R129.reuse, -R0 ;  /* 0x00000081ad3d7223 */ /* 0x080fe20000000800 */
        /* <DEDUP_REMOVED lines=11> */
[----:B------:R-:W3:Y:S08]  /*2e7f0*/  MUFU.EX2 R61, R61 ;  /* 0x0000003d003d7308 */ /* 0x000ef00000000800 */
[----:B------:R-:W3:Y:S01]  /*2e800*/  MUFU.EX2 R60, R60 ;  /* 0x0000003c003c7308 */ /* 0x000ee20000000800 */
[-C--:B------:R-:W-:Y:S01]  /*2e810*/  FFMA R108, R113, R129.reuse, -R2 ;  /* 0x00000081716c7223 */ /* 0x080fe20000000802 */
[-CC-:B------:R-:W-:Y:S01]  /*2e820*/  FFMA R109, R106, R129.reuse, -R0.reuse ;  /* 0x000000816a6d7223 */ /* 0x180fe20000000800 */
[-C--:B----4-:R-:W-:Y:S01]  /*2e830*/  FFMA R107, R168, R129.reuse, -R0 ;  /* 0x00000081a86b7223 */ /* 0x090fe20000000800 */
[----:B------:R-:W-:Y:S01]  /*2e840*/  FFMA R171, R171, R129, -R2 ;  /* 0x00000081abab7223 */ /* 0x000fe20000000802 */
[----:B-1----:R-:W-:Y:S01]  /*2e850*/  @!P6 FMUL R62, R62, R62 ;  /* 0x0000003e3e3ee220 */ /* 0x002fe20000400000 */
[----:B--2---:R-:W-:Y:S01]  /*2e860*/  @!P4 FMUL R63, R63, R63 ;  /* 0x0000003f3f3fc220 */ /* 0x004fe20000400000 */
[----:B------:R-:W-:Y:S01]  /*2e870*/  FSETP.GEU.AND P6, PT, R108, -126, PT ;  /* 0xc2fc00006c00780b */ /* 0x000fe20003fce000 */
[----:B---3--:R-:W-:Y:S01]  /*2e880*/  @!P3 FMUL R61, R61, R61 ;  /* 0x0000003d3d3db220 */ /* 0x008fe20000400000 */
        /* <DEDUP_REMOVED lines=10> */
[----:B------:R-:W-:Y:S07]  /*2e930*/  STL.64 [R1+0x638], R180 ;  /* 0x000638b401007387 */ /* 0x000fee0000100a00 */
[----:B------:R-:W3:Y:S01]  /*2e940*/  MUFU.EX2 R106, R171 ;  /* 0x000000ab006a7308 */ /* 0x000ee20000000800 */
[----:B------:R-:W-:Y:S07]  /*2e950*/  STL.64 [R1+0x630], R178 ;  /* 0x000630b201007387 */ /* 0x000fee0000100a00 */
[----:B------:R-:W4:Y:S01]  /*2e960*/  MUFU.EX2 R107, R107 ;  /* 0x0000006b006b7308 */ /* 0x000f220000000800 */
[----:B------:R-:W-:Y:S04]  /*2e970*/  STL.64 [R1+0x628], R176 ;  /* 0x000628b001007387 */ /* 0x000fe80000100a00 */
[----:B------:R-:W-:Y:S04]  /*2e980*/  STL.64 [R1+0x620], R142 ;  /* 0x0006208e01007387 */ /* 0x000fe80000100a00 */
[----:B------:R-:W-:Y:S04]  /*2e990*/  STL.64 [R1+0x618], R140 ;  /* 0x0006188c01007387 */ /* 0x000fe80000100a00 */
[----:B------:R-:W-:Y:S04]  /*2e9a0*/  STL.64 [R1+0x610], R138 ;  /* 0x0006108a01007387 */ /* 0x000fe80000100a00 */
[----:B------:R-:W-:Y:S01]  /*2e9b0*/  STL.64 [R1+0x608], R136 ;  /* 0x0006088801007387 */ /* 0x000fe20000100a00 */
[----:B-1----:R-:W-:-:S03]  /*2e9c0*/  @!P6 FMUL R108, R108, R108 ;  /* 0x0000006c6c6ce220 */ /* 0x002fc60000400000 */
[----:B------:R-:W-:Y:S01]  /*2e9d0*/  STL.64 [R1+0x600], R134 ;  /* 0x0006008601007387 */ /* 0x000fe20000100a00 */
[----:B--2---:R-:W-:-:S03]  /*2e9e0*/  @!P4 FMUL R109, R109, R109 ;  /* 0x0000006d6d6dc220 */ /* 0x004fc60000400000 */
[----:B------:R-:W-:Y:S01]  /*2e9f0*/  STL.64 [R1+0x5f8], R130 ;  /* 0x0005f88201007387 */ /* 0x000fe20000100a00 */
[----:B---3--:R-:W-:Y:S01]  /*2ea00*/  @!P5 FMUL R106, R106, R106 ;  /* 0x0000006a6a6ad220 */ /* 0x008fe20000400000 */
[----:B----4-:R-:W-:Y:S02]  /*2ea10*/  @!P3 FMUL R107, R107, R107 ;  /* 0x0000006b6b6bb220 */ /* 0x010fe40000400000 */
        /* <DEDUP_REMOVED lines=13> */
[----:B------:R-:W-:-:S02]  /*2eaf0*/  F2FP.F16.F32.PACK_AB R66, R108, R106 ;  /* 0x0000006a6c42723e */ /* 0x000fc400000000ff */
[----:B------:R-:W-:Y:S01]  /*2eb00*/  F2FP.F16.F32.PACK_AB R67, R109, R107 ;  /* 0x0000006b6d43723e */ /* 0x000fe200000000ff */
        /* <DEDUP_REMOVED lines=153> */
[----:B------:R-:W1:Y:S04]  /*2f4a0*/  LDL.LU.64 R176, [R1+0x628] ;  /* 0x0006280001b07983 */ /* 0x000e680000300a00 */
[----:B------:R-:W2:Y:S04]  /*2f4b0*/  LDL.LU.64 R142, [R1+0x620] ;  /* 0x00062000018e7983 */ /* 0x000ea80000300a00 */
[----:B------:R-:W2:Y:S04]  /*2f4c0*/  LDL.LU.64 R140, [R1+0x618] ;  /* 0x00061800018c7983 */ /* 0x000ea80000300a00 */
[----:B------:R-:W2:Y:S04]  /*2f4d0*/  LDL.LU.64 R138, [R1+0x610] ;  /* 0x00061000018a7983 */ /* 0x000ea80000300a00 */
[----:B------:R-:W2:Y:S04]  /*2f4e0*/  LDL.LU.64 R136, [R1+0x608] ;  /* 0x0006080001887983 */ /* 0x000ea80000300a00 */
[----:B------:R-:W2:Y:S04]  /*2f4f0*/  LDL.LU.64 R134, [R1+0x600] ;  /* 0x0006000001867983 */ /* 0x000ea80000300a00 */
[----:B------:R-:W4:Y:S04]  /*2f500*/  LDL.LU.64 R130, [R1+0x5f8] ;  /* 0x0005f80001827983 */ /* 0x000f280000300a00 */
[----:B------:R-:W2:Y:S04]  /*2f510*/  LDL.LU R128, [R1+0x5f0] ;  /* 0x0005f00001807983 */ /* 0x000ea80000300800 */
[----:B------:R-:W2:Y:S04]  /*2f520*/  LDL.LU.64 R126, [R1+0x5e8] ;  /* 0x0005e800017e7983 */ /* 0x000ea80000300a00 */
[----:B------:R-:W2:Y:S04]  /*2f530*/  LDL.LU.64 R124, [R1+0x5e0] ;  /* 0x0005e000017c7983 */ /* 0x000ea80000300a00 */
[----:B------:R-:W2:Y:S01]  /*2f540*/  LDL.LU.64 R122, [R1+0x5d8] ;  /* 0x0005d800017a7983 */ /* 0x000ea20000300a00 */
[----:B------:R-:W-:-:S03]  /*2f550*/  MOV R132, R104 ;  /* 0x0000006800847202 */ /* 0x000fc60000000f00 */
[----:B------:R-:W2:Y:S04]  /*2f560*/  LDL.LU.64 R120, [R1+0x5d0] ;  /* 0x0005d00001787983 */ /* 0x000ea80000300a00 */
[----:B------:R-:W2:Y:S04]  /*2f570*/  LDL.LU.64 R118, [R1+0x5c8] ;  /* 0x0005c80001767983 */ /* 0x000ea80000300a00 */
[----:B------:R-:W2:Y:S04]  /*2f580*/  LDL.LU.64 R108, [R1+0x5c0] ;  /* 0x0005c000016c7983 */ /* 0x000ea80000300a00 */
[----:B------:R-:W2:Y:S01]  /*2f590*/  LDL.LU.64 R106, [R1+0x5b8] ;  /* 0x0005b800016a7983 */ /* 0x000ea20000300a00 */
[----:B------:R-:W-:-:S03]  /*2f5a0*/  MOV R232, R96 ;  /* 0x0000006000e87202 */ /* 0x000fc60000000f00 */
        /* <DEDUP_REMOVED lines=135> */
[-C--:B----4-:R-:W-:Y:S01]  /*2fe20*/  FFMA R66, R130, R129.reuse, -R2 ;  /* 0x0000008182427223 */ /* 0x090fe20000000802 */
[-CC-:B------:R-:W-:Y:S01]  /*2fe30*/  FFMA R65, R176, R129.reuse, -R0.reuse ;  /* 0x00000081b0417223 */ /* 0x180fe20000000800 */
        /* <DEDUP_REMOVED lines=13> */
[-CC-:B------:R-:W-:Y:S01]  /*2ff10*/  FFMA R110, R178, R129.reuse, -R2.reuse ;  /* 0x00000081b26e7223 */ /* 0x180fe20000000802 */
[-C--:B--2---:R-:W-:Y:S01]  /*2ff20*/  FFMA R112, R134, R129.reuse, -R2 ;  /* 0x0000008186707223 */ /* 0x084fe20000000802 */
[-CC-:B------:R-:W-:Y:S01]  /*2ff30*/  FFMA R111, R179, R129.reuse, -R0.reuse ;  /* 0x00000081b36f7223 */ /* 0x180fe20000000800 */
[----:B------:R-:W-:Y:S01]  /*2ff40*/  FFMA R113, R135, R129, -R0 ;  /* 0x0000008187717223 */ /* 0x000fe20000000800 */
        /* <DEDUP_REMOVED lines=12> */
[----:B------:R-:W1:Y:S01]  /*30010*/  MUFU.EX2 R110, R110 ;  /* 0x0000006e006e7308 */ /* 0x000e620000000800 */
[----:B------:R-:W-:Y:S07]  /*30020*/  STL.64 [R1+0x538], R180 ;  /* 0x000538b401007387 */ /* 0x000fee0000100a00 */
[----:B------:R-:W2:Y:S01]  /*30030*/  MUFU.EX2 R112, R112 ;  /* 0x0000007000707308 */ /* 0x000ea20000000800 */
[----:B------:R-:W-:Y:S07]  /*30040*/  STL.64 [R1+0x530], R142 ;  /* 0x0005308e01007387 */ /* 0x000fee0000100a00 */
[----:B------:R-:W4:Y:S01]  /*30050*/  MUFU.EX2 R111, R111 ;  /* 0x0000006f006f7308 */ /* 0x000f220000000800 */
[----:B------:R-:W-:Y:S07]  /*30060*/  STL.64 [R1+0x528], R140 ;  /* 0x0005288c01007387 */ /* 0x000fee0000100a00 */
[----:B------:R-:W4:Y:S01]  /*30070*/  MUFU.EX2 R113, R113 ;  /* 0x0000007100717308 */ /* 0x000f220000000800 */
[----:B------:R-:W-:Y:S04]  /*30080*/  STL.64 [R1+0x520], R138 ;  /* 0x0005208a01007387 */ /* 0x000fe80000100a00 */
[----:B------:R-:W-:Y:S04]  /*30090*/  STL.64 [R1+0x518], R136 ;  /* 0x0005188801007387 */ /* 0x000fe80000100a00 */
[----:B------:R-:W-:Y:S04]  /*300a0*/  STL.64 [R1+0x510], R128 ;  /* 0x0005108001007387 */ /* 0x000fe80000100a00 */
[----:B------:R-:W-:Y:S04]  /*300b0*/  STL.64 [R1+0x508], R126 ;  /* 0x0005087e01007387 */ /* 0x000fe80000100a00 */
[----:B------:R3:W-:Y:S01]  /*300c0*/  STL.64 [R1+0x500], R124 ;  /* 0x0005007c01007387 */ /* 0x0007e20000100a00 */
[----:B------:R-:W-:Y:S01]  /*300d0*/  MOV R49, 0x40000040 ;  /* 0x4000004000317802 */ /* 0x000fe20000000f00 */
[----:B-1----:R-:W-:Y:S01]  /*300e0*/  @!P5 FMUL R110, R110, R110 ;  /* 0x0000006e6e6ed220 */ /* 0x002fe20000400000 */
[----:B--2---:R-:W-:Y:S01]  /*300f0*/  @!P6 FMUL R112, R112, R112 ;  /* 0x000000707070e220 */ /* 0x004fe20000400000 */
[----:B----4-:R-:W-:Y:S01]  /*30100*/  @!P3 FMUL R111, R111, R111 ;  /* 0x0000006f6f6fb220 */ /* 0x010fe20000400000 */
[----:B------:R-:W-:Y:S01]  /*30110*/  @!P4 FMUL R113, R113, R113 ;  /* 0x000000717171c220 */ /* 0x000fe20000400000 */
        /* <DEDUP_REMOVED lines=27> */
[----:B------:R-:W-:Y:S02]  /*302d0*/  R2UR UR7, R49 ;  /* 0x00000000310772ca */ /* 0x000fe400000e0000 */
        /* <DEDUP_REMOVED lines=8> */
[----:B------:R-:W-:Y:S01]  /*30360*/  MOV R220, R68 ;  /* 0x0000004400dc7202 */ /* 0x000fe20000000f00 */
[----:B------:R-:W-:Y:S01]  /*30370*/  IMAD.MOV.U32 R222, RZ, RZ, R58 ;  /* 0x000000ffffde7224 */ /* 0x000fe200078e003a */
[----:B------:R-:W-:Y:S02]  /*30380*/  MOV R221, R59 ;  /* 0x0000003b00dd7202 */ /* 0x000fe40000000f00 */
[----:B------:R-:W-:Y:S02]  /*30390*/  MOV R223, R57 ;  /* 0x0000003900df7202 */ /* 0x000fe40000000f00 */
[----:B------:R-:W-:-:S02]  /*303a0*/  F2FP.F16.F32.PACK_AB R68, R66, R64 ;  /* 0x000000404244723e */ /* 0x000fc400000000ff */
[----:B------:R-:W-:Y:S02]  /*303b0*/  MOV R224, R56 ;  /* 0x0000003800e07202 */ /* 0x000fe40000000f00 */
[----:B------:R-:W-:Y:S01]  /*303c0*/  F2FP.F16.F32.PACK_AB R69, R67, R65 ;  /* 0x000000414345723e */ /* 0x000fe200000000ff */
[----:B------:R-:W-:Y:S01]  /*303d0*/  IMAD.MOV.U32 R225, RZ, RZ, R55 ;  /* 0x000000ffffe17224 */ /* 0x000fe200078e0037 */
[----:B------:R-:W-:Y:S02]  /*303e0*/  F2FP.F16.F32.PACK_AB R70, R112, R110 ;  /* 0x0000006e7046723e */ /* 0x000fe400000000ff */
[----:B------:R-:W-:Y:S02]  /*303f0*/  MOV R226, R54 ;  /* 0x0000003600e27202 */ /* 0x000fe40000000f00 */
[----:B------:R-:W-:Y:S02]  /*30400*/  F2FP.F16.F32.PACK_AB R71, R113, R111 ;  /* 0x0000006f7147723e */ /* 0x000fe400000000ff */
[----:B------:R-:W-:Y:S01]  /*30410*/  MOV R227, R53 ;  /* 0x0000003500e37202 */ /* 0x000fe20000000f00 */
[----:B------:R-:W-:Y:S01]  /*30420*/  IMAD.MOV.U32 R228, RZ, RZ, R52 ;  /* 0x000000ffffe47224 */ /* 0x000fe200078e0034 */
[----:B------:R-:W-:Y:S01]  /*30430*/  MOV R229, R51 ;  /* 0x0000003300e57202 */ /* 0x000fe20000000f00 */
[----:B------:R-:W-:-:S02]  /*30440*/  IMAD.MOV.U32 R231, RZ, RZ, R48 ;  /* 0x000000ffffe77224 */ /* 0x000fc400078e0030 */
[----:B------:R-:W-:Y:S01]  /*30450*/  VIADD R48, R76, 0x680 ;  /* 0x000006804c307836 */ /* 0x000fe20000000000 */
[----:B------:R-:W-:Y:S02]  /*30460*/  MOV R230, R50 ;  /* 0x0000003200e67202 */ /* 0x000fe40000000f00 */
[----:B------:R-:W-:Y:S02]  /*30470*/  MOV R232, R47 ;  /* 0x0000002f00e87202 */ /* 0x000fe40000000f00 */
[----:B------:R-:W-:Y:S02]  /*30480*/  R2UR UR6, R48 ;  /* 0x00000000300672ca */ /* 0x000fe400000e0000 */
        /* <DEDUP_REMOVED lines=18> */
[----:B------:R-:W-:-:S06]  /*305b0*/  MOV R251, R3 ;  /* 0x0000000300fb7202 */ /* 0x000fcc0000000f00 */
[----:B------:R-:W-:-:S06]  /*305c0*/  WARPGROUP.ARRIVE ;  /* 0x00000000000079c5 */ /* 0x000fcc0000000000 */
[----:B------:R-:W-:Y:S01]  /*305d0*/  HGMMA.64x256x16.F32 R124, R68, gdesc[UR4].tnspB, R124, gsb0 ;  /* 0x43e00004447c7df0 */ /* 0x000fe2000800087c */
        /* <DEDUP_REMOVED lines=71> */
[----:B------:R-:W2:Y:S04]  /*30a50*/  LDL.LU.64 R138, [R1+0x520] ;  /* 0x00052000018a7983 */ /* 0x000ea80000300a00 */
[----:B------:R-:W3:Y:S04]  /*30a60*/  LDL.LU.64 R136, [R1+0x518] ;  /* 0x0005180001887983 */ /* 0x000ee80000300a00 */
[----:B------:R-:W2:Y:S04]  /*30a70*/  LDL.LU.64 R128, [R1+0x510] ;  /* 0x0005100001807983 */ /* 0x000ea80000300a00 */
[----:B------:R-:W4:Y:S04]  /*30a80*/  LDL.LU.64 R126, [R1+0x508] ;  /* 0x00050800017e7983 */ /* 0x000f280000300a00 */
[----:B------:R-:W4:Y:S04]  /*30a90*/  LDL.LU.64 R124, [R1+0x500] ;  /* 0x00050000017c7983 */ /* 0x000f280000300a00 */
[----:B------:R-:W4:Y:S04]  /*30aa0*/  LDL.LU.64 R122, [R1+0x4f8] ;  /* 0x0004f800017a7983 */ /* 0x000f280000300a00 */
[----:B------:R-:W4:Y:S04]  /*30ab0*/  LDL.LU.64 R120, [R1+0x4f0] ;  /* 0x0004f00001787983 */ /* 0x000f280000300a00 */
[----:B------:R-:W4:Y:S01]  /*30ac0*/  LDL.LU.64 R118, [R1+0x4e8] ;  /* 0x0004e80001767983 */ /* 0x000f220000300a00 */
[-CC-:B--2---:R-:W-:Y:S01]  /*30ad0*/  FFMA R70, R138, R129.reuse, -R0.reuse ;  /* 0x000000818a467223 */ /* 0x184fe20000000800 */
[-C--:B------:R-:W-:Y:S01]  /*30ae0*/  FFMA R71, R139, R129.reuse, -R0 ;  /* 0x000000818b477223 */ /* 0x080fe20000000800 */
[-CC-:B---3--:R-:W-:Y:S01]  /*30af0*/  FFMA R68, R136, R129.reuse, -R2.reuse ;  /* 0x0000008188447223 */ /* 0x188fe20000000802 */
        /* <DEDUP_REMOVED lines=13> */
[-CC-:B------:R-:W-:Y:S01]  /*30bd0*/  FFMA R116, R142, R129.reuse, -R0.reuse ;  /* 0x000000818e747223 */ /* 0x180fe20000000800 */
[-C--:B------:R-:W-:Y:S01]  /*30be0*/  FFMA R117, R143, R129.reuse, -R0 ;  /* 0x000000818f757223 */ /* 0x080fe20000000800 */
[-CC-:B----4-:R-:W-:Y:S01]  /*30bf0*/  FFMA R114, R140, R129.reuse, -R2.reuse ;  /* 0x000000818c727223 */ /* 0x190fe20000000802 */
        /* <DEDUP_REMOVED lines=14> */
[----:B------:R-:W2:Y:S08]  /*30ce0*/  MUFU.EX2 R117, R117 ;  /* 0x0000007500757308 */ /* 0x000eb00000000800 */
[----:B------:R-:W3:Y:S08]  /*30cf0*/  MUFU.EX2 R114, R114 ;  /* 0x0000007200727308 */ /* 0x000ef00000000800 */
[----:B------:R-:W4:Y:S01]  /*30d00*/  MUFU.EX2 R115, R115 ;  /* 0x0000007300737308 */ /* 0x000f220000000800 */
[----:B------:R-:W-:Y:S01]  /*30d10*/  STL.64 [R1+0x4e0], R180 ;  /* 0x0004e0b401007387 */ /* 0x000fe20000100a00 */
[----:B-1----:R-:W-:Y:S01]  /*30d20*/  @!P3 FMUL R116, R116, R116 ;  /* 0x000000747474b220 */ /* 0x002fe20000400000 */
[----:B--2---:R-:W-:-:S02]  /*30d30*/  @!P4 FMUL R117, R117, R117 ;  /* 0x000000757575c220 */ /* 0x004fc40000400000 */
[----:B------:R-:W-:Y:S04]  /*30d40*/  STL [R1+0x4d8], R128 ;  /* 0x0004d88001007387 */ /* 0x000fe80000100800 */
[----:B------:R-:W-:Y:S01]  /*30d50*/  STL.64 [R1+0x4d0], R126 ;  /* 0x0004d07e01007387 */ /* 0x000fe20000100a00 */
[----:B---3--:R-:W-:-:S03]  /*30d60*/  @!P5 FMUL R114, R114, R114 ;  /* 0x000000727272d220 */ /* 0x008fc60000400000 */
[----:B------:R-:W-:Y:S01]  /*30d70*/  STL.64 [R1+0x4c8], R124 ;  /* 0x0004c87c01007387 */ /* 0x000fe20000100a00 */
[----:B----4-:R-:W-:-:S03]  /*30d80*/  @!P6 FMUL R115, R115, R115 ;  /* 0x000000737373e220 */ /* 0x010fc60000400000 */
        /* <DEDUP_REMOVED lines=35> */
[----:B------:R-:W-:-:S03]  /*30fc0*/  F2FP.F16.F32.PACK_AB R74, R115, R114 ;  /* 0x00000072734a723e */ /* 0x000fc600000000ff */
[----:B------:R-:W2:Y:S01]  /*30fd0*/  LDL.LU.64 R106, [R1+0x68] ;  /* 0x00006800016a7983 */ /* 0x000ea20000300a00 */
[----:B------:R-:W-:-:S03]  /*30fe0*/  F2FP.F16.F32.PACK_AB R75, R117, R116 ;  /* 0x00000074754b723e */ /* 0x000fc600000000ff */
        /* <DEDUP_REMOVED lines=50> */
[----:B------:R-:W-:Y:S01]  /*31310*/  IMAD.MOV.U32 R49, RZ, RZ, 0x40000040 ;  /* 0x40000040ff317424 */ /* 0x000fe200078e00ff */
[----:B------:R-:W-:-:S04]  /*31320*/  IADD3 R48, R76, 0x700, RZ ;  /* 0x000007004c307810 */ /* 0x000fc80007ffe0ff */
[----:B------:R-:W-:Y:S02]  /*31330*/  R2UR UR6, R48 ;  /* 0x00000000300672ca */ /* 0x000fe400000e0000 */
[----:B------:R-:W-:Y:S02]  /*31340*/  R2UR UR7, R49 ;  /* 0x00000000310772ca */ /* 0x000fe400000e0000 */
[----:B------:R-:W-:Y:S02]  /*31350*/  F2FP.F16.F32.PACK_AB R72, R69, R68 ;  /* 0x000000444548723e */ /* 0x000fe400000000ff */
[----:B------:R-:W-:Y:S01]  /*31360*/  F2FP.F16.F32.PACK_AB R73, R71, R70 ;  /* 0x000000464749723e */ /* 0x000fe200000000ff */
        /* <DEDUP_REMOVED lines=41> */
[----:B------:R-:W-:-:S03]  /*31600*/  MOV R248, R128 ;  /* 0x0000008000f87202 */ /* 0x000fc60000000f00 */
[----:B------:R-:W-:Y:S01]  /*31610*/  STL.64 [R1+0x1e8], R202 ;  /* 0x0001e8ca01007387 */ /* 0x000fe20000100a00 */
[----:B------:R-:W-:-:S03]  /*31620*/  MOV R250, R126 ;  /* 0x0000007e00fa7202 */ /* 0x000fc60000000f00 */
[----:B------:R-:W-:Y:S01]  /*31630*/  STL.64 [R1+0x1f0], R204 ;  /* 0x0001f0cc01007387 */ /* 0x000fe20000100a00 */
[----:B------:R-:W-:-:S03]  /*31640*/  IMAD.MOV.U32 R249, RZ, RZ, R127 ;  /* 0x000000fffff97224 */ /* 0x000fc600078e007f */
[----:B------:R2:W-:Y:S01]  /*31650*/  STL.64 [R1+0x1f8], R206 ;  /* 0x0001f8ce01007387 */ /* 0x0005e20000100a00 */
[----:B------:R-:W-:Y:S01]  /*31660*/  IMAD.MOV.U32 R252, RZ, RZ, R124 ;  /* 0x000000fffffc7224 */ /* 0x000fe200078e007c */
[----:B------:R-:W-:Y:S02]  /*31670*/  MOV R251, R125 ;  /* 0x0000007d00fb7202 */ /* 0x000fe40000000f00 */
[----:B-1----:R-:W3:Y:S01]  /*31680*/  LDL.LU.64 R180, [R1+0x4e0] ;  /* 0x0004e00001b47983 */ /* 0x002ee20000300a00 */
[----:B------:R-:W-:-:S03]  /*31690*/  MOV R3, R122 ;  /* 0x0000007a00037202 */ /* 0x000fc60000000f00 */
[----:B------:R-:W4:Y:S01]  /*316a0*/  LDL.LU R128, [R1+0x4d8] ;  /* 0x0004d80001807983 */ /* 0x000f220000300800 */
[----:B------:R-:W-:Y:S01]  /*316b0*/  MOV R221, R123 ;  /* 0x0000007b00dd7202 */ /* 0x000fe20000000f00 */
[----:B------:R-:W-:Y:S02]  /*316c0*/  IMAD.MOV.U32 R4, RZ, RZ, R121 ;  /* 0x000000ffff047224 */ /* 0x000fe400078e0079 */
[----:B------:R-:W3:Y:S01]  /*316d0*/  LDL.LU.64 R126, [R1+0x4d0] ;  /* 0x0004d000017e7983 */ /* 0x000ee20000300a00 */
[----:B------:R-:W-:Y:S01]  /*316e0*/  MOV R5, R120 ;  /* 0x0000007800057202 */ /* 0x000fe20000000f00 */
[----:B------:R-:W-:Y:S02]  /*316f0*/  IMAD.MOV.U32 R9, RZ, RZ, R118 ;  /* 0x000000ffff097224 */ /* 0x000fe400078e0076 */
[----:B------:R-:W4:Y:S01]  /*31700*/  LDL.LU.64 R124, [R1+0x4c8] ;  /* 0x0004c800017c7983 */ /* 0x000f220000300a00 */
[----:B------:R-:W-:-:S03]  /*31710*/  MOV R8, R119 ;  /* 0x0000007700087202 */ /* 0x000fc60000000f00 */
[----:B------:R-:W4:Y:S01]  /*31720*/  LDL.LU.64 R122, [R1+0x4c0] ;  /* 0x0004c000017a7983 */ /* 0x000f220000300a00 */
[----:B------:R-:W-:Y:S01]  /*31730*/  MOV R208, R116 ;  /* 0x0000007400d07202 */ /* 0x000fe20000000f00 */
[----:B------:R-:W-:Y:S01]  /*31740*/  IMAD.MOV.U32 R209, RZ, RZ, R115 ;  /* 0x000000ffffd17224 */ /* 0x000fe200078e0073 */
[----:B------:R-:W-:Y:S01]  /*31750*/  MOV R10, R117 ;  /* 0x00000075000a7202 */ /* 0x000fe20000000f00 */
[----:B------:R-:W4:Y:S01]  /*31760*/  LDL.LU.64 R120, [R1+0x4b8] ;  /* 0x0004b80001787983 */ /* 0x000f220000300a00 */
        /* <DEDUP_REMOVED lines=50> */
[----:B------:R-:W-:Y:S02]  /*31a90*/  MOV R57, R80 ;  /* 0x0000005000397202 */ /* 0x000fe40000000f00 */
[----:B------:R-:W-:Y:S01]  /*31aa0*/  MOV R59, R81 ;  /* 0x00000051003b7202 */ /* 0x000fe20000000f00 */
[----:B------:R-:W4:Y:S04]  /*31ab0*/  LDL.LU.64 R84, [R1+0x428] ;  /* 0x0004280001547983 */ /* 0x000f280000300a00 */
[----:B------:R-:W4:Y:S04]  /*31ac0*/  LDL.LU.64 R82, [R1+0x420] ;  /* 0x0004200001527983 */ /* 0x000f280000300a00 */
[----:B------:R-:W4:Y:S04]  /*31ad0*/  LDL.LU.64 R80, [R1+0x418] ;  /* 0x0004180001507983 */ /* 0x000f280000300a00 */
        /* <DEDUP_REMOVED lines=105> */
[----:B------:R-:W-:-:S02]  /*32170*/  MOV R247, R129 ;  /* 0x0000008100f77202 */ /* 0x000fc40000000f00 */
[----:B------:R-:W1:Y:S01]  /*32180*/  LDC R129, c[0x0][0x604] ;  /* 0x00018100ff817b82 */ /* 0x000e620000000800 */
[----:B---3--:R-:W-:-:S04]  /*32190*/  FADD R127, R181, R127 ;  /* 0x0000007fb57f7221 */ /* 0x008fc80000000000 */
[----:B------:R-:W-:-:S04]  /*321a0*/  FADD R126, R127, R126 ;  /* 0x0000007e7f7e7221 */ /* 0x000fc80000000000 */
[----:B----4-:R-:W-:Y:S01]  /*321b0*/  FADD R126, R126, R125 ;  /* 0x0000007d7e7e7221 */ /* 0x010fe20000000000 */
[-C--:B-1----:R-:W-:Y:S01]  /*321c0*/  FFMA R146, R146, R129.reuse, -R0 ;  /* 0x0000008192927223 */ /* 0x082fe20000000800 */
[----:B------:R-:W-:-:S04]  /*321d0*/  FFMA R48, R144, R129, -R2 ;  /* 0x0000008190307223 */ /* 0x000fc80000000802 */
[----:B------:R-:W-:Y:S02]  /*321e0*/  FSETP.GEU.AND P3, PT, R146, -126, PT ;  /* 0xc2fc00009200780b */ /* 0x000fe40003f6e000 */
[----:B------:R-:W-:Y:S01]  /*321f0*/  FSETP.GEU.AND P5, PT, R48, -126, PT ;  /* 0xc2fc00003000780b */ /* 0x000fe20003fae000 */
[----:B------:R-:W-:Y:S01]  /*32200*/  FADD R126, R126, R124 ;  /* 0x0000007c7e7e7221 */ /* 0x000fe20000000000 */
[----:B------:R-:W-:-:S03]  /*32210*/  FFMA R49, R145, R129, -R2 ;  /* 0x0000008191317223 */ /* 0x000fc60000000802 */
[----:B------:R-:W-:Y:S01]  /*32220*/  FADD R126, R126, R119 ;  /* 0x000000777e7e7221 */ /* 0x000fe20000000000 */
[----:B------:R-:W-:-:S05]  /*32230*/  FFMA R147, R147, R129, -R0 ;  /* 0x0000008193937223 */ /* 0x000fca0000000800 */
[----:B------:R-:W-:Y:S02]  /*32240*/  @!P3 FMUL R146, R146, 0.5 ;  /* 0x3f0000009292b820 */ /* 0x000fe40000400000 */
[----:B------:R-:W-:Y:S01]  /*32250*/  @!P5 FMUL R48, R48, 0.5 ;  /* 0x3f0000003030d820 */ /* 0x000fe20000400000 */
[----:B------:R-:W-:Y:S01]  /*32260*/  FADD R126, R126, R118 ;  /* 0x000000767e7e7221 */ /* 0x000fe20000000000 */
[----:B------:R-:W-:Y:S02]  /*32270*/  FADD R123, R180, R123 ;  /* 0x0000007bb47b7221 */ /* 0x000fe40000000000 */
[----:B------:R-:W1:Y:S01]  /*32280*/  MUFU.EX2 R146, R146 ;  /* 0x0000009200927308 */ /* 0x000e620000000800 */
[----:B------:R-:W-:Y:S01]  /*32290*/  FSETP.GEU.AND P6, PT, R49, -126, PT ;  /* 0xc2fc00003100780b */ /* 0x000fe20003fce000 */
[----:B------:R-:W-:Y:S01]  /*322a0*/  FADD R126, R126, R14 ;  /* 0x0000000e7e7e7221 */ /* 0x000fe20000000000 */
[----:B------:R-:W-:Y:S01]  /*322b0*/  FSETP.GEU.AND P4, PT, R147, -126, PT ;  /* 0xc2fc00009300780b */ /* 0x000fe20003f8e000 */
[----:B------:R-:W-:-:S04]  /*322c0*/  FADD R123, R123, R122 ;  /* 0x0000007a7b7b7221 */ /* 0x000fc80000000000 */
[----:B------:R-:W3:Y:S01]  /*322d0*/  MUFU.EX2 R48, R48 ;  /* 0x0000003000307308 */ /* 0x000ee20000000800 */
[----:B------:R-:W-:Y:S01]  /*322e0*/  FADD R126, R126, R6 ;  /* 0x000000067e7e7221 */ /* 0x000fe20000000000 */
[----:B------:R-:W-:Y:S01]  /*322f0*/  FADD R123, R123, R121 ;  /* 0x000000797b7b7221 */ /* 0x000fe20000000000 */
[-C--:B------:R-:W-:Y:S02]  /*32300*/  FFMA R150, R150, R129.reuse, -R0 ;  /* 0x0000008196967223 */ /* 0x080fe40000000800 */
[----:B------:R-:W-:Y:S01]  /*32310*/  FADD R126, R126, R17 ;  /* 0x000000117e7e7221 */ /* 0x000fe20000000000 */
[----:B------:R-:W-:Y:S01]  /*32320*/  FADD R123, R123, R120 ;  /* 0x000000787b7b7221 */ /* 0x000fe20000000000 */
[----:B------:R-:W-:Y:S01]  /*32330*/  FFMA R148, R148, R129, -R2 ;  /* 0x0000008194947223 */ /* 0x000fe20000000802 */
[----:B------:R-:W-:Y:S01]  /*32340*/  @!P6 FMUL R49, R49, 0.5 ;  /* 0x3f0000003131e820 */ /* 0x000fe20000400000 */
[----:B------:R-:W-:Y:S01]  /*32350*/  FADD R126, R126, R15 ;  /* 0x0000000f7e7e7221 */ /* 0x000fe20000000000 */
[----:B------:R-:W-:Y:S01]  /*32360*/  FADD R123, R123, R11 ;  /* 0x0000000b7b7b7221 */ /* 0x000fe20000000000 */
[----:B------:R-:W-:Y:S01]  /*32370*/  @!P4 FMUL R147, R147, 0.5 ;  /* 0x3f0000009393c820 */ /* 0x000fe20000400000 */
[----:B-1----:R-:W-:Y:S01]  /*32380*/  @!P3 FMUL R146, R146, R146 ;  /* 0x000000929292b220 */ /* 0x002fe20000400000 */
[----:B------:R-:W-:Y:S01]  /*32390*/  FSETP.GEU.AND P3, PT, R150, -126, PT ;  /* 0xc2fc00009600780b */ /* 0x000fe20003f6e000 */
[----:B------:R-:W-:Y:S01]  /*323a0*/  FADD R126, R126, R21 ;  /* 0x000000157e7e7221 */ /* 0x000fe20000000000 */
[----:B------:R-:W1:Y:S01]  /*323b0*/  S2R R182, SR_TID.X ;  /* 0x0000000000b67919 */ /* 0x000e620000002100 */
[----:B---3--:R-:W-:Y:S01]  /*323c0*/  @!P5 FMUL R48, R48, R48 ;  /* 0x000000303030d220 */ /* 0x008fe20000400000 */
[----:B------:R-:W-:Y:S01]  /*323d0*/  FSETP.GEU.AND P5, PT, R148, -126, PT ;  /* 0xc2fc00009400780b */ /* 0x000fe20003fae000 */
[----:B------:R-:W-:Y:S01]  /*323e0*/  FADD R123, R123, R13 ;  /* 0x0000000d7b7b7221 */ /* 0x000fe20000000000 */
[----:B------:R-:W3:Y:S01]  /*323f0*/  MUFU.EX2 R49, R49 ;  /* 0x0000003100317308 */ /* 0x000ee20000000800 */
[----:B------:R-:W-:-:S02]  /*32400*/  FADD R126, R126, R19 ;  /* 0x000000137e7e7221 */ /* 0x000fc40000000000 */
[----:B------:R-:W-:-:S05]  /*32410*/  FADD R123, R123, R7 ;  /* 0x000000077b7b7221 */ /* 0x000fca0000000000 */
[----:B------:R-:W4:Y:S01]  /*32420*/  MUFU.EX2 R147, R147 ;  /* 0x0000009300937308 */ /* 0x000f220000000800 */
[----:B------:R-:W-:Y:S01]  /*32430*/  FADD R126, R126, R25 ;  /* 0x000000197e7e7221 */ /* 0x000fe20000000000 */
[----:B------:R-:W-:Y:S01]  /*32440*/  FADD R123, R123, R12 ;  /* 0x0000000c7b7b7221 */ /* 0x000fe20000000000 */
[----:B------:R-:W-:Y:S01]  /*32450*/  @!P3 FMUL R150, R150, 0.5 ;  /* 0x3f0000009696b820 */ /* 0x000fe20000400000 */
[----:B------:R-:W-:Y:S01]  /*32460*/  @!P5 FMUL R148, R148, 0.5 ;  /* 0x3f0000009494d820 */ /* 0x000fe20000400000 */
[----:B------:R-:W-:Y:S01]  /*32470*/  FADD R126, R126, R26 ;  /* 0x0000001a7e7e7221 */ /* 0x000fe20000000000 */
[----:B------:R-:W-:Y:S01]  /*32480*/  FADD R123, R123, R20 ;  /* 0x000000147b7b7221 */ /* 0x000fe20000000000 */
[-C--:B------:R-:W-:Y:S01]  /*32490*/  FFMA R2, R149, R129.reuse, -R2 ;  /* 0x0000008195027223 */ /* 0x080fe20000000802 */
[----:B------:R-:W-:Y:S01]  /*324a0*/  FFMA R0, R151, R129, -R0 ;  /* 0x0000008197007223 */ /* 0x000fe20000000800 */
[----:B------:R-:W-:Y:S01]  /*324b0*/  FADD R126, R126, R27 ;  /* 0x0000001b7e7e7221 */ /* 0x000fe20000000000 */
[----:B------:R-:W-:Y:S01]  /*324c0*/  FADD R123, R123, R18 ;  /* 0x000000127b7b7221 */ /* 0x000fe20000000000 */
[----:B------:R-:W1:Y:S01]  /*324d0*/  MUFU.EX2 R150, R150 ;  /* 0x0000009600967308 */ /* 0x000e620000000800 */
[----:B---3--:R-:W-:Y:S01]  /*324e0*/  @!P6 FMUL R49, R49, R49 ;  /* 0x000000313131e220 */ /* 0x008fe20000400000 */
[----:B------:R-:W-:Y:S01]  /*324f0*/  FADD R126, R126, R37 ;  /* 0x000000257e7e7221 */ /* 0x000fe20000000000 */
[----:B------:R-:W-:Y:S01]  /*32500*/  FADD R123, R123, R16 ;  /* 0x000000107b7b7221 */ /* 0x000fe20000000000 */
[----:B------:R-:W-:Y:S01]  /*32510*/  FSETP.GEU.AND P6, PT, R2, -126, PT ;  /* 0xc2fc00000200780b */ /* 0x000fe20003fce000 */
[----:B----4-:R-:W-:-:S03]  /*32520*/  @!P4 FMUL R147, R147, R147 ;  /* 0x000000939393c220 */ /* 0x010fc60000400000 */
[----:B------:R-:W3:Y:S01]  /*32530*/  MUFU.EX2 R148, R148 ;  /* 0x0000009400947308 */ /* 0x000ee20000000800 */
[----:B------:R-:W-:Y:S01]  /*32540*/  FSETP.GEU.AND P4, PT, R0, -126, PT ;  /* 0xc2fc00000000780b */ /* 0x000fe20003f8e000 */
[----:B------:R-:W-:Y:S01]  /*32550*/  FADD R126, R126, R79 ;  /* 0x0000004f7e7e7221 */ /* 0x000fe20000000000 */
[----:B------:R-:W-:Y:S01]  /*32560*/  FADD R123, R123, R22 ;  /* 0x000000167b7b7221 */ /* 0x000fe20000000000 */
[----:B--2---:R-:W-:Y:S02]  /*32570*/  STL.64 [R1+0x2e8], R206 ;  /* 0x0002e8ce01007387 */ /* 0x004fe40000100a00 */
[----:B------:R-:W-:Y:S01]  /*32580*/  FADD R126, R126, R81 ;  /* 0x000000517e7e7221 */ /* 0x000fe20000000000 */
[----:B------:R-:W-:Y:S01]  /*32590*/  FADD R123, R123, R38 ;  /* 0x000000267b7b7221 */ /* 0x000fe20000000000 */
[----:B------:R-:W-:Y:S01]  /*325a0*/  STL.64 [R1+0x2e0], R204 ;  /* 0x0002e0cc01007387 */ /* 0x000fe20000100a00 */
[----:B-1----:R-:W-:Y:S01]  /*325b0*/  LOP3.LUT R182, R182, 0x1f, RZ, 0xc0, !PT ;  /* 0x0000001fb6b67812 */ /* 0x002fe200078ec0ff */
[----:B------:R-:W-:Y:S01]  /*325c0*/  FADD R126, R126, R82 ;  /* 0x000000527e7e7221 */ /* 0x000fe20000000000 */
[----:B------:R-:W-:Y:S01]  /*325d0*/  FADD R123, R123, R24 ;  /* 0x000000187b7b7221 */ /* 0x000fe20000000000 */
[----:B------:R-:W-:Y:S01]  /*325e0*/  STL.64 [R1+0x2d8], R202 ;  /* 0x0002d8ca01007387 */ /* 0x000fe20000100a00 */
[----:B------:R-:W-:Y:S01]  /*325f0*/  @!P6 FMUL R2, R2, 0.5 ;  /* 0x3f0000000202e820 */ /* 0x000fe20000400000 */
[----:B------:R-:W-:-:S02]  /*32600*/  @!P4 FMUL R0, R0, 0.5 ;  /* 0x3f0000000000c820 */ /* 0x000fc40000400000 */
[----:B------:R-:W-:Y:S01]  /*32610*/  STL.64 [R1+0x2d0], R200 ;  /* 0x0002d0c801007387 */ /* 0x000fe20000100a00 */
[----:B------:R-:W-:Y:S01]  /*32620*/  @!P3 FMUL R150, R150, R150 ;  /* 0x000000969696b220 */ /* 0x000fe20000400000 */
[----:B------:R-:W-:Y:S01]  /*32630*/  FADD R126, R126, R77 ;  /* 0x0000004d7e7e7221 */ /* 0x000fe20000000000 */
[----:B---3--:R-:W-:Y:S01]  /*32640*/  @!P5 FMUL R148, R148, R148 ;  /* 0x000000949494d220 */ /* 0x008fe20000400000 */
[----:B------:R-:W-:Y:S01]  /*32650*/  FADD R123, R123, R36 ;  /* 0x000000247b7b7221 */ /* 0x000fe20000000000 */
[----:B------:R-:W-:Y:S01]  /*32660*/  STL.64 [R1+0x2c8], R198 ;  /* 0x0002c8c601007387 */ /* 0x000fe20000100a00 */
[----:B------:R-:W1:Y:S01]  /*32670*/  MUFU.EX2 R2, R2 ;  /* 0x0000000200027308 */ /* 0x000e620000000800 */
[----:B------:R-:W-:Y:S01]  /*32680*/  FADD R126, R126, R83 ;  /* 0x000000537e7e7221 */ /* 0x000fe20000000000 */
[----:B------:R-:W-:-:S06]  /*32690*/  FADD R123, R123, R23 ;  /* 0x000000177b7b7221 */ /* 0x000fcc0000000000 */
[----:B------:R-:W2:Y:S01]  /*326a0*/  MUFU.EX2 R0, R0 ;  /* 0x0000000000007308 */ /* 0x000ea20000000800 */
[----:B------:R-:W-:Y:S04]  /*326b0*/  STL.64 [R1+0x2c0], R196 ;  /* 0x0002c0c401007387 */ /* 0x000fe80000100a00 */
[----:B------:R-:W-:Y:S04]  /*326c0*/  STL [R1+0x2b8], R192 ;  /* 0x0002b8c001007387 */ /* 0x000fe80000100800 */
[----:B------:R-:W-:Y:S04]  /*326d0*/  STL [R1+0x2b4], R190 ;  /* 0x0002b4be01007387 */ /* 0x000fe80000100800 */
[----:B------:R-:W-:Y:S01]  /*326e0*/  STL [R1+0x2b0], R182 ;  /* 0x0002b0b601007387 */ /* 0x000fe20000100800 */
[----:B------:R-:W-:-:S03]  /*326f0*/  FADD R123, R123, R80 ;  /* 0x000000507b7b7221 */ /* 0x000fc60000000000 */
[----:B------:R-:W-:Y:S04]  /*32700*/  STL.64 [R1+0x2a8], R160 ;  /* 0x0002a8a001007387 */ /* 0x000fe80000100a00 */
[----:B------:R-:W-:Y:S04]  /*32710*/  STL [R1+0x2a4], R150 ;  /* 0x0002a49601007387 */ /* 0x000fe80000100800 */
[----:B------:R-:W-:Y:S04]  /*32720*/  STL [R1+0x2a0], R148 ;  /* 0x0002a09401007387 */ /* 0x000fe80000100800 */
[----:B------:R3:W-:Y:S01]  /*32730*/  STL.64 [R1+0x298], R146 ;  /* 0x0002989201007387 */ /* 0x0007e20000100a00 */
[----:B------:R-:W-:-:S04]  /*32740*/  FADD R123, R123, R28 ;  /* 0x0000001c7b7b7221 */ /* 0x000fc80000000000 */
[----:B------:R-:W-:Y:S01]  /*32750*/  FADD R123, R123, R39 ;  /* 0x000000277b7b7221 */ /* 0x000fe20000000000 */
[----:B------:R-:W-:Y:S01]  /*32760*/  VIADD R76, R76, 0x780 ;  /* 0x000007804c4c7836 */ /* 0x000fe20000000000 */
[----:B------:R-:W-:Y:S01]  /*32770*/  MOV R77, 0x40000040 ;  /* 0x40000040004d7802 */ /* 0x000fe20000000f00 */
[----:B-1----:R-:W-:Y:S01]  /*32780*/  @!P6 FMUL R2, R2, R2 ;  /* 0x000000020202e220 */ /* 0x002fe20000400000 */
[----:B------:R-:W-:Y:S01]  /*32790*/  FADD R78, R123, R78 ;  /* 0x0000004e7b4e7221 */ /* 0x000fe20000000000 */
[----:B--2---:R-:W-:Y:S01]  /*327a0*/  @!P4 FMUL R0, R0, R0 ;  /* 0x000000000000c220 */ /* 0x004fe20000400000 */
[----:B------:R-:W-:Y:S02]  /*327b0*/  R2UR UR7, R77 ;  /* 0x000000004d0772ca */ /* 0x000fe400000e0000 */
[----:B------:R-:W-:Y:S01]  /*327c0*/  FADD R35, R78, R35 ;  /* 0x000000234e237221 */ /* 0x000fe20000000000 */
[----:B------:R-:W-:Y:S01]  /*327d0*/  R2UR UR6, R76 ;  /* 0x000000004c0672ca */ /* 0x000fe200000e0000 */
[----:B------:R-:W-:Y:S01]  /*327e0*/  IMAD.MOV.U32 R81, RZ, RZ, R59 ;  /* 0x000000ffff517224 */ /* 0x000fe200078e003b */
        /* <DEDUP_REMOVED lines=26> */
[----:B------:R-:W-:Y:S02]  /*32990*/  MOV R160, R236 ;  /* 0x000000ec00a07202 */ /* 0x000fe40000000f00 */
[----:B------:R-:W-:Y:S02]  /*329a0*/  MOV R180, R234 ;  /* 0x000000ea00b47202 */ /* 0x000fe40000000f00 */
[----:B------:R-:W-:Y:S01]  /*329b0*/  MOV R181, R233 ;  /* 0x000000e900b57202 */ /* 0x000fe20000000f00 */
[----:B------:R-:W-:Y:S01]  /*329c0*/  IMAD.MOV.U32 R196, RZ, RZ, R229 ;  /* 0x000000ffffc47224 */ /* 0x000fe200078e00e5 */
[----:B------:R-:W-:-:S02]  /*329d0*/  MOV R190, R231 ;  /* 0x000000e700be7202 */ /* 0x000fc40000000f00 */
[----:B------:R-:W-:Y:S02]  /*329e0*/  MOV R192, R230 ;  /* 0x000000e600c07202 */ /* 0x000fe40000000f00 */
[----:B------:R-:W-:Y:S02]  /*329f0*/  MOV R197, R228 ;  /* 0x000000e400c57202 */ /* 0x000fe40000000f00 */
[----:B------:R-:W-:Y:S02]  /*32a00*/  MOV R198, R227 ;  /* 0x000000e300c67202 */ /* 0x000fe40000000f00 */
[----:B------:R-:W-:Y:S01]  /*32a10*/  F2FP.F16.F32.PACK_AB R76, R49, R48 ;  /* 0x00000030314c723e */ /* 0x000fe200000000ff */
[----:B------:R-:W-:Y:S01]  /*32a20*/  IMAD.MOV.U32 R199, RZ, RZ, R226 ;  /* 0x000000ffffc77224 */ /* 0x000fe200078e00e2 */
[----:B------:R-:W-:Y:S02]  /*32a30*/  MOV R200, R225 ;  /* 0x000000e100c87202 */ /* 0x000fe40000000f00 */
[----:B------:R-:W-:Y:S01]  /*32a40*/  MOV R201, R224 ;  /* 0x000000e000c97202 */ /* 0x000fe20000000f00 */
[----:B------:R-:W-:Y:S01]  /*32a50*/  IMAD.MOV.U32 R202, RZ, RZ, R223 ;  /* 0x000000ffffca7224 */ /* 0x000fe200078e00df */
        /* <DEDUP_REMOVED lines=17> */
[----:B-1----:R-:W-:-:S03]  /*32b70*/  IMAD.MOV.U32 R96, RZ, RZ, R40 ;  /* 0x000000ffff607224 */ /* 0x002fc600078e0028 */
        /* <DEDUP_REMOVED lines=8> */
[----:B----4-:R-:W-:Y:S01]  /*32c00*/  IMAD.MOV.U32 R90, RZ, RZ, R45 ;  /* 0x000000ffff5a7224 */ /* 0x010fe200078e002d */
[----:B------:R-:W-:Y:S01]  /*32c10*/  MOV R91, R47 ;  /* 0x0000002f005b7202 */ /* 0x000fe20000000f00 */
[----:B------:R-:W-:Y:S01]  /*32c20*/  IMAD.MOV.U32 R102, RZ, RZ, R30 ;  /* 0x000000ffff667224 */ /* 0x000fe200078e001e */
[----:B-1----:R-:W-:Y:S01]  /*32c30*/  MOV R88, R51 ;  /* 0x0000003300587202 */ /* 0x002fe20000000f00 */
        /* <DEDUP_REMOVED lines=18> */
[----:B------:R-:W2:Y:S01]  /*32d60*/  LDL.LU R57, [R1+0x398] ;  /* 0x0003980001397983 */ /* 0x000ea20000300800 */
[----:B------:R-:W-:-:S02]  /*32d70*/  MOV R106, R218 ;  /* 0x000000da006a7202 */ /* 0x000fc40000000f00 */
[----:B------:R-:W-:Y:S01]  /*32d80*/  MOV R107, R217 ;  /* 0x000000d9006b7202 */ /* 0x000fe20000000f00 */
[----:B------:R-:W3:Y:S01]  /*32d90*/  LDL.LU R59, [R1+0x394] ;  /* 0x00039400013b7983 */ /* 0x000ee20000300800 */
[----:B------:R-:W-:Y:S02]  /*32da0*/  MOV R109, R215 ;  /* 0x000000d7006d7202 */ /* 0x000fe40000000f00 */
[----:B------:R-:W-:Y:S01]  /*32db0*/  MOV R110, R214 ;  /* 0x000000d6006e7202 */ /* 0x000fe20000000f00 */
[----:B------:R-:W4:Y:S01]  /*32dc0*/  LDL.LU R56, [R1+0x390] ;  /* 0x0003900001387983 */ /* 0x000f220000300800 */
[----:B------:R-:W-:Y:S02]  /*32dd0*/  MOV R112, R212 ;  /* 0x000000d400707202 */ /* 0x000fe40000000f00 */
[----:B------:R-:W-:Y:S01]  /*32de0*/  MOV R113, R211 ;  /* 0x000000d300717202 */ /* 0x000fe20000000f00 */
[----:B------:R-:W3:Y:S01]  /*32df0*/  LDL.LU R58, [R1+0x38c] ;  /* 0x00038c00013a7983 */ /* 0x000ee20000300800 */
[----:B------:R-:W-:-:S02]  /*32e00*/  MOV R115, R209 ;  /* 0x000000d100737202 */ /* 0x000fc40000000f00 */
[----:B------:R-:W-:Y:S01]  /*32e10*/  MOV R116, R208 ;  /* 0x000000d000747202 */ /* 0x000fe20000000f00 */
[----:B------:R-:W2:Y:S01]  /*32e20*/  LDL.LU R53, [R1+0x388] ;  /* 0x0003880001357983 */ /* 0x000ea20000300800 */
        /* <DEDUP_REMOVED lines=8> */
[----:B------:R-:W4:Y:S01]  /*32eb0*/  LDL.LU R54, [R1+0x37c] ;  /* 0x00037c0001367983 */ /* 0x000f220000300800 */
[----:B------:R-:W-:-:S03]  /*32ec0*/  MOV R207, R72 ;  /* 0x0000004800cf7202 */ /* 0x000fc60000000f00 */
[----:B------:R-:W2:Y:S03]  /*32ed0*/  LDL.LU R51, [R1+0x378] ;  /* 0x0003780001337983 */ /* 0x000ea60000300800 */
[----:B------:R-:W-:Y:S01]  /*32ee0*/  WARPGROUP.ARRIVE ;  /* 0x00000000000079c5 */ /* 0x000fe20000000000 */
[----:B------:R-:W3:Y:S04]  /*32ef0*/  LDL.LU R50, [R1+0x374] ;  /* 0x0003740001327983 */ /* 0x000ee80000300800 */
[----:B------:R-:W4:Y:S01]  /*32f00*/  LDL.LU R45, [R1+0x370] ;  /* 0x00037000012d7983 */ /* 0x000f220000300800 */
[----:B------:R-:W-:Y:S03]  /*32f10*/  HGMMA.64x256x16.F32 R80, R76, gdesc[UR4].tnspB, R80, gsb0 ;  /* 0x43e000044c507df0 */ /* 0x000fe60008000850 */
[----:B------:R-:W2:Y:S04]  /*32f20*/  LDL.LU R47, [R1+0x36c] ;  /* 0x00036c00012f7983 */ /* 0x000ea80000300800 */
[----:B------:R-:W3:Y:S04]  /*32f30*/  LDL.LU R44, [R1+0x368] ;  /* 0x00036800012c7983 */ /* 0x000ee80000300800 */
[----:B------:R-:W2:Y:S04]  /*32f40*/  LDL.LU R46, [R1+0x364] ;  /* 0x00036400012e7983 */ /* 0x000ea80000300800 */
[----:B------:R-:W4:Y:S04]  /*32f50*/  LDL.LU R41, [R1+0x360] ;  /* 0x0003600001297983 */ /* 0x000f280000300800 */
[----:B------:R-:W3:Y:S04]  /*32f60*/  LDL.LU R43, [R1+0x35c] ;  /* 0x00035c00012b7983 */ /* 0x000ee80000300800 */
[----:B------:R-:W2:Y:S04]  /*32f70*/  LDL.LU R40, [R1+0x358] ;  /* 0x0003580001287983 */ /* 0x000ea80000300800 */
[----:B------:R-:W2:Y:S04]  /*32f80*/  LDL.LU R42, [R1+0x354] ;  /* 0x00035400012a7983 */ /* 0x000ea80000300800 */
[----:B------:R-:W4:Y:S04]  /*32f90*/  LDL.LU R32, [R1+0x350] ;  /* 0x0003500001207983 */ /* 0x000f280000300800 */
[----:B------:R-:W3:Y:S04]  /*32fa0*/  LDL.LU R34, [R1+0x34c] ;  /* 0x00034c0001227983 */ /* 0x000ee80000300800 */
[----:B------:R-:W2:Y:S04]  /*32fb0*/  LDL.LU R31, [R1+0x348] ;  /* 0x00034800011f7983 */ /* 0x000ea80000300800 */
[----:B------:R-:W2:Y:S04]  /*32fc0*/  LDL.LU R33, [R1+0x344] ;  /* 0x0003440001217983 */ /* 0x000ea80000300800 */
[----:B------:R-:W4:Y:S04]  /*32fd0*/  LDL.LU R30, [R1+0x340] ;  /* 0x00034000011e7983 */ /* 0x000f280000300800 */
[----:B------:R-:W2:Y:S04]  /*32fe0*/  LDL.LU R29, [R1+0x33c] ;  /* 0x00033c00011d7983 */ /* 0x000ea80000300800 */
        /* <DEDUP_REMOVED lines=90> */
[----:B------:R1:W5:Y:S04]  /*33590*/  LDL.LU R192, [R1+0x2b8] ;  /* 0x0002b80001c07983 */ /* 0x0003680000300800 */
[----:B------:R1:W5:Y:S04]  /*335a0*/  LDL.LU R190, [R1+0x2b4] ;  /* 0x0002b40001be7983 */ /* 0x0003680000300800 */
[----:B------:R1:W5:Y:S04]  /*335b0*/  LDL.LU R182, [R1+0x2b0] ;  /* 0x0002b00001b67983 */ /* 0x0003680000300800 */
[----:B------:R1:W5:Y:S04]  /*335c0*/  LDL.LU.64 R160, [R1+0x2a8] ;  /* 0x0002a80001a07983 */ /* 0x0003680000300a00 */
[----:B------:R-:W2:Y:S04]  /*335d0*/  LDL.LU R150, [R1+0x2a4] ;  /* 0x0002a40001967983 */ /* 0x000ea80000300800 */
[----:B------:R-:W2:Y:S04]  /*335e0*/  LDL.LU R148, [R1+0x2a0] ;  /* 0x0002a00001947983 */ /* 0x000ea80000300800 */
[----:B------:R-:W2:Y:S04]  /*335f0*/  LDL.LU.64 R146, [R1+0x298] ;  /* 0x0002980001927983 */ /* 0x000ea80000300a00 */
[----:B------:R-:W2:Y:S04]  /*33600*/  LDL.LU.64 R132, [R1+0x290] ;  /* 0x0002900001847983 */ /* 0x000ea80000300a00 */
[----:B------:R1:W5:Y:S04]  /*33610*/  LDL.LU R128, [R1+0x28c] ;  /* 0x00028c0001807983 */ /* 0x0003680000300800 */
[----:B------:R-:W2:Y:S04]  /*33620*/  LDL.LU R126, [R1+0x288] ;  /* 0x00028800017e7983 */ /* 0x000ea80000300800 */
        /* <DEDUP_REMOVED lines=17> */
[----:B----4-:R-:W-:-:S04]  /*33740*/  FADD R35, R35, R30 ;  /* 0x0000001e23237221 */ /* 0x010fc80000000000 */
[----:B------:R-:W-:-:S04]  /*33750*/  FADD R35, R35, R32 ;  /* 0x0000002023237221 */ /* 0x000fc80000000000 */
[----:B---3--:R-:W-:-:S04]  /*33760*/  FADD R34, R35, R34 ;  /* 0x0000002223227221 */ /* 0x008fc80000000000 */
[----:B------:R-:W-:-:S04]  /*33770*/  FADD R34, R34, R41 ;  /* 0x0000002922227221 */ /* 0x000fc80000000000 */
[----:B------:R-:W-:Y:S01]  /*33780*/  FADD R34, R34, R43 ;  /* 0x0000002b22227221 */ /* 0x000fe20000000000 */
[----:B------:R-:W3:Y:S01]  /*33790*/  S2R R221, SR_TID.X ;  /* 0x0000000000dd7919 */ /* 0x000ee20000002100 */
[----:B--2---:R-:W-:-:S04]  /*337a0*/  FADD R126, R126, R29 ;  /* 0x0000001d7e7e7221 */ /* 0x004fc80000000000 */
[----:B------:R-:W-:-:S04]  /*337b0*/  FADD R126, R126, R31 ;  /* 0x0000001f7e7e7221 */ /* 0x000fc80000000000 */
[----:B------:R-:W-:-:S04]  /*337c0*/  FADD R33, R126, R33 ;  /* 0x000000217e217221 */ /* 0x000fc80000000000 */
[----:B------:R-:W-:-:S04]  /*337d0*/  FADD R33, R33, R40 ;  /* 0x0000002821217221 */ /* 0x000fc80000000000 */
[----:B------:R-:W-:-:S04]  /*337e0*/  FADD R33, R33, R42 ;  /* 0x0000002a21217221 */ /* 0x000fc80000000000 */
        /* <DEDUP_REMOVED lines=57> */
[----:B------:R-:W-:Y:S01]  /*33b80*/  FADD R116, R71, R116 ;  /* 0x0000007447747221 */ /* 0x000fe20000000000 */
[----:B------:R-:W-:Y:S02]  /*33b90*/  SEL R19, R132, RZ, P2 ;  /* 0x000000ff84137207 */ /* 0x000fe40001000000 */
[----:B------:R-:W-:Y:S01]  /*33ba0*/  FADD R115, R114, R115 ;  /* 0x0000007372737221 */ /* 0x000fe20000000000 */
[----:B------:R-:W-:Y:S01]  /*33bb0*/  FADD R117, R116, R117 ;  /* 0x0000007574757221 */ /* 0x000fe20000000000 */
[----:B------:R-:W-:Y:S02]  /*33bc0*/  LEA R6, R19, UR38, 0x3 ;  /* 0x0000002613067c11 */ /* 0x000fe4000f8e18ff */
[----:B------:R-:W-:Y:S01]  /*33bd0*/  FADD R48, R115, R48 ;  /* 0x0000003073307221 */ /* 0x000fe20000000000 */
[----:B------:R-:W-:Y:S01]  /*33be0*/  FADD R146, R117, R146 ;  /* 0x0000009275927221 */ /* 0x000fe20000000000 */
[----:B------:R-:W-:-:S02]  /*33bf0*/  PRMT R6, RZ, 0x654, R6 ;  /* 0x00000654ff067816 */ /* 0x000fc40000000006 */
[----:B------:R-:W-:Y:S01]  /*33c00*/  FADD R49, R48, R49 ;  /* 0x0000003130317221 */ /* 0x000fe20000000000 */
[----:B------:R-:W-:Y:S01]  /*33c10*/  FADD R147, R146, R147 ;  /* 0x0000009392937221 */ /* 0x000fe20000000000 */
[----:B------:R1:W-:Y:S02]  /*33c20*/  SYNCS.ARRIVE.TRANS64.RED.A1T0 RZ, [R6+URZ], RZ ;  /* 0x000000ff06ff79a7 */ /* 0x0003e4000810043f */
[----:B------:R-:W-:Y:S01]  /*33c30*/  FADD R49, R49, R148 ;  /* 0x0000009431317221 */ /* 0x000fe20000000000 */
[----:B------:R-:W-:-:S03]  /*33c40*/  FADD R147, R147, R150 ;  /* 0x0000009693937221 */ /* 0x000fc60000000000 */
[----:B------:R-:W-:Y:S01]  /*33c50*/  FADD R20, R49, R2 ;  /* 0x0000000231147221 */ /* 0x000fe20000000000 */
[----:B------:R-:W-:Y:S01]  /*33c60*/  FADD R21, R147, R0 ;  /* 0x0000000093157221 */ /* 0x000fe20000000000 */
[----:B-1-3--:R-:W-:Y:S06]  /*33c70*/  @P1 BRA `(.L_x_46) ;  /* 0x0000000000f01947 */ /* 0x00afec0003800000 */
[----:B-----5:R-:W-:Y:S01]  /*33c80*/  ISETP.LT.OR P1, PT, R160, 0x1, !P0 ;  /* 0x00000001a000780c */ /* 0x020fe20004721670 */
[----:B------:R-:W-:-:S12]  /*33c90*/  BSSY B0, `(.L_x_47) ;  /* 0x0000039000007945 */ /* 0x000fd80003800000 */
[----:B------:R-:W-:Y:S05]  /*33ca0*/  @P1 BRA `(.L_x_48) ;  /* 0x0000000000dc1947 */ /* 0x000fea0003800000 */
[----:B------:R-:W-:Y:S01]  /*33cb0*/  ISETP.NE.AND P2, PT, R196, RZ, PT ;  /* 0x000000ffc400720c */ /* 0x000fe20003f45270 */
[----:B------:R-:W-:Y:S01]  /*33cc0*/  IMAD R0, R8, 0x8, R220 ;  /* 0x0000000808007824 */ /* 0x000fe200078e02dc */
[----:B------:R-:W-:-:S11]  /*33cd0*/  SHF.L.U32 R7, R161, 0x1f, RZ ;  /* 0x0000001fa1077819 */ /* 0x000fd600000006ff */
.L_x_49:
        /* <DEDUP_REMOVED lines=10> */
.L_x_50:
[----:B------:R-:W-:Y:S01]  /*33d80*/  LEA R2, R8, R220, 0x11 ;  /* 0x000000dc08027211 */ /* 0x000fe200078e88ff */
[----:B------:R-:W-:Y:S01]  /*33d90*/  ULDC.64 UR6, c[0x0][0x198] ;  /* 0x0000660000067ab9 */ /* 0x000fe20000000a00 */
[----:B------:R-:W-:Y:S01]  /*33da0*/  R2UR UR35, R190 ;  /* 0x00000000be2372ca */ /* 0x000fe200000e0000 */
        /* <DEDUP_REMOVED lines=10> */
[----:B------:R-:W-:Y:S01]  /*33e50*/  UMOV UR29, UR37 ;  /* 0x00000025001d7c82 */ /* 0x000fe20008000000 */
[----:B------:R-:W-:Y:S01]  /*33e60*/  UMOV UR18, 0x80 ;  /* 0x0000008000127882 */ /* 0x000fe20000000000 */
[----:B------:R-:W-:Y:S01]  /*33e70*/  USHF.L.U32 UR35, UR35, 0x8, URZ ;  /* 0x0000000823237899 */ /* 0x000fe2000800063f */
[----:B------:R-:W-:Y:S01]  /*33e80*/  ISETP.NE.AND P1, PT, R8, 0x4, PT ;  /* 0x000000040800780c */ /* 0x000fe20003f25270 */
[----:B------:R-:W-:Y:S01]  /*33e90*/  UIADD3 UR33, UR33, 0x88000, URZ ;  /* 0x0008800021217890 */ /* 0x000fe2000fffe03f */
[----:B------:R-:W-:Y:S01]  /*33ea0*/  IADD3 R190, R190, 0x1, RZ ;  /* 0x00000001bebe7810 */ /* 0x000fe20007ffe0ff */
        /* <DEDUP_REMOVED lines=23> */
.L_x_48:
[----:B------:R-:W-:Y:S05]  /*34020*/  BSYNC B0 ;  /* 0x0000000000007941 */ /* 0x000fea0003800000 */
.L_x_47:
[----:B------:R-:W-:-:S07]  /*34030*/  IADD3 R160, R160, -0x1, RZ ;  /* 0xffffffffa0a07810 */ /* 0x000fce0007ffe0ff */
.L_x_46:
[----:B-----5:R-:W-:Y:S01]  /*34040*/  ISETP.GT.AND P3, PT, R192, 0x1, PT ;  /* 0x00000001c000780c */ /* 0x020fe20003f64270 */
[----:B------:R-:W-:Y:S01]  /*34050*/  VIADD R6, R128, 0x1 ;  /* 0x0000000180067836 */ /* 0x000fe20000000000 */
[----:B------:R-:W-:Y:S01]  /*34060*/  IADD3 R19, R19, 0x1, RZ ;  /* 0x0000000113137810 */ /* 0x000fe20007ffe0ff */
[----:B------:R-:W-:Y:S01]  /*34070*/  VIADD R3, R3, 0x100 ;  /* 0x0000010003037836 */ /* 0x000fe20000000000 */
[----:B------:R-:W-:Y:S02]  /*34080*/  IADD3 R192, R192, -0x1, RZ ;  /* 0xffffffffc0c07810 */ /* 0x000fe40007ffe0ff */
[----:B------:R-:W-:Y:S02]  /*34090*/  ISETP.NE.AND P1, PT, R6, 0x4, PT ;  /* 0x000000040600780c */ /* 0x000fe40003f25270 */
[----:B------:R-:W-:Y:S02]  /*340a0*/  ISETP.NE.AND P2, PT, R19, 0x4, PT ;  /* 0x000000041300780c */ /* 0x000fe40003f45270 */
[----:B------:R-:W-:-:S02]  /*340b0*/  SEL R12, RZ, 0x1, P1 ;  /* 0x00000001ff0c7807 */ /* 0x000fc40000800000 */
[----:B------:R-:W-:Y:S02]  /*340c0*/  MOV R11, R10 ;  /* 0x0000000a000b7202 */ /* 0x000fe40000000f00 */
[----:B------:R-:W-:Y:S02]  /*340d0*/  LOP3.LUT R12, R133, R12, RZ, 0x3c, !PT ;  /* 0x0000000c850c7212 */ /* 0x000fe400078e3cff */
[----:B------:R-:W-:Y:S02]  /*340e0*/  MOV R7, R9 ;  /* 0x0000000900077202 */ /* 0x000fe40000000f00 */
[----:B------:R-:W-:Y:S02]  /*340f0*/  SEL R6, R6, RZ, P1 ;  /* 0x000000ff06067207 */ /* 0x000fe40000800000 */
[----:B------:R-:W-:Y:S01]  /*34100*/  SEL R19, R19, RZ, P2 ;  /* 0x000000ff13137207 */ /* 0x000fe20001000000 */
[----:B------:R-:W-:Y:S06]  /*34110*/  @P3 BRA `(.L_x_51) ;  /* 0xfffffe6c00883947 */ /* 0x000fec000383ffff */
.L_x_37:
[----:B------:R-:W-:Y:S05]  /*34120*/  WARPSYNC.ALL ;  /* 0x0000000000007948 */ /* 0x000fea0003800000 */
[----:B-----5:R-:W1:Y:S01]  /*34130*/  SHFL.BFLY PT, R3, R20, 0x1, 0x1f ;  /* 0x0c201f0014037f89 */ /* 0x020e6200000e0000 */
[----:B------:R-:W-:Y:S01]  /*34140*/  BSSY B0, `(.L_x_52) ;  /* 0x0000023000007945 */ /* 0x000fe20003800000 */
[----:B------:R-:W-:Y:S01]  /*34150*/  IMAD.MOV.U32 R4, RZ, RZ, 0x7f800000 ;  /* 0x7f800000ff047424 */ /* 0x000fe200078e00ff */
[----:B------:R-:W-:Y:S01]  /*34160*/  MOV R7, 0x3f800000 ;  /* 0x3f80000000077802 */ /* 0x000fe20000000f00 */
[----:B------:R-:W2:Y:S01]  /*34170*/  SHFL.BFLY PT, R0, R21, 0x1, 0x1f ;  /* 0x0c201f0015007f89 */ /* 0x000ea200000e0000 */
[----:B------:R-:W-:-:S02]  /*34180*/  IMAD.MOV.U32 R5, RZ, RZ, 0x7f800000 ;  /* 0x7f800000ff057424 */ /* 0x000fc400078e00ff */
[----:B-1----:R-:W-:Y:S01]  /*34190*/  FADD R3, R3, R20 ;  /* 0x0000001403037221 */ /* 0x002fe20000000000 */
[----:B--2---:R-:W-:-:S04]  /*341a0*/  FADD R15, R0, R21 ;  /* 0x00000015000f7221 */ /* 0x004fc80000000000 */
[----:B------:R-:W1:Y:S01]  /*341b0*/  SHFL.BFLY PT, R2, R3, 0x2, 0x1f ;  /* 0x0c401f0003027f89 */ /* 0x000e6200000e0000 */
[----:B------:R-:W-:-:S03]  /*341c0*/  MOV R0, 0x3f800000 ;  /* 0x3f80000000007802 */ /* 0x000fc60000000f00 */
[----:B------:R-:W2:Y:S01]  /*341d0*/  SHFL.BFLY PT, R16, R15, 0x2, 0x1f ;  /* 0x0c401f000f107f89 */ /* 0x000ea200000e0000 */
[C---:B-1----:R-:W-:Y:S01]  /*341e0*/  FSETP.NE.AND P0, PT, R3.reuse, -R2, PT ;  /* 0x800000020300720b */ /* 0x042fe20003f05000 */
[----:B------:R-:W-:Y:S01]  /*341f0*/  FADD R11, R3, R2 ;  /* 0x00000002030b7221 */ /* 0x000fe20000000000 */
[----:B--2---:R-:W-:-:S11]  /*34200*/  FADD R6, R15, R16 ;  /* 0x000000100f067221 */ /* 0x004fd60000000000 */
[----:B------:R-:W-:Y:S05]  /*34210*/  @!P0 BRA `(.L_x_53) ;  /* 0x0000000000548947 */ /* 0x000fea0003800000 */
[----:B------:R-:W-:Y:S01]  /*34220*/  IADD3 R0, R11, 0x1800000, RZ ;  /* 0x018000000b007810 */ /* 0x000fe20007ffe0ff */
[----:B------:R-:W-:Y:S03]  /*34230*/  BSSY B1, `(.L_x_54) ;  /* 0x000000c000017945 */ /* 0x000fe60003800000 */
[----:B------:R-:W-:-:S04]  /*34240*/  LOP3.LUT R0, R0, 0x7f800000, RZ, 0xc0, !PT ;  /* 0x7f80000000007812 */ /* 0x000fc800078ec0ff */
[----:B------:R-:W-:-:S13]  /*34250*/  ISETP.GT.U32.AND P0, PT, R0, 0x1ffffff, PT ;  /* 0x01ffffff0000780c */ /* 0x000fda0003f04070 */
[----:B------:R-:W-:Y:S05]  /*34260*/  @P0 BRA `(.L_x_55) ;  /* 0x0000000000100947 */ /* 0x000fea0003800000 */
[----:B------:R-:W-:Y:S02]  /*34270*/  MOV R2, R11 ;  /* 0x0000000b00027202 */ /* 0x000fe40000000f00 */
[----:B------:R-:W-:-:S07]  /*34280*/  MOV R8, 0x342a0 ;  /* 0x000342a000087802 */ /* 0x000fce0000000f00 */
[----:B------:R-:W-:Y:S05]  /*34290*/  CALL.REL.NOINC `($__internal_0_$__cuda_sm20_rcp_rn_f32_slowpath) ;  /* 0x0000003000587944 */ /* 0x000fea0003c00000 */
[----:B------:R-:W-:Y:S05]  /*342a0*/  BRA `(.L_x_56) ;  /* 0x0000000000107947 */ /* 0x000fea0003800000 */
.L_x_55:
[----:B------:R-:W1:Y:S02]  /*342b0*/  MUFU.RCP R0, R11 ;  /* 0x0000000b00007308 */ /* 0x000e640000001000 */
[----:B-1----:R-:W-:-:S04]  /*342c0*/  FFMA R2, R11, R0, -1 ;  /* 0xbf8000000b027423 */ /* 0x002fc80000000000 */
[----:B------:R-:W-:-:S04]  /*342d0*/  FADD.FTZ R3, -R2, -RZ ;  /* 0x800000ff02037221 */ /* 0x000fc80000010100 */
[----:B------:R-:W-:-:S07]  /*342e0*/  FFMA R0, R0, R3, R0 ;  /* 0x0000000300007223 */ /* 0x000fce0000000000 */
.L_x_56:
[----:B------:R-:W-:Y:S05]  /*342f0*/  BSYNC B1 ;  /* 0x0000000000017941 */ /* 0x000fea0003800000 */
.L_x_54:
[----:B------:R-:W-:Y:S01]  /*34300*/  FSETP.GEU.AND P0, PT, |R11|, 1.175494350822287508e-38, PT ;  /* 0x008000000b00780b */ /* 0x000fe20003f0e200 */
[----:B------:R-:W-:-:S12]  /*34310*/  ULDC UR6, c[0x0][0x600] ;  /* 0x0001800000067ab9 */ /* 0x000fd80000000800 */
[----:B------:R-:W-:-:S04]  /*34320*/  @!P0 FMUL R11, R11, 16777216 ;  /* 0x4b8000000b0b8820 */ /* 0x000fc80000400000 */
[----:B------:R-:W1:Y:S02]  /*34330*/  MUFU.LG2 R2, R11 ;  /* 0x0000000b00027308 */ /* 0x000e640000000c00 */
[----:B-1----:R-:W-:-:S04]  /*34340*/  @!P0 FADD R2, R2, -24 ;  /* 0xc1c0000002028421 */ /* 0x002fc80000000000 */
[----:B------:R-:W-:-:S04]  /*34350*/  FMUL R5, R2, 0.69314718246459960938 ;  /* 0x3f31721802057820 */ /* 0x000fc80000400000 */
[----:B------:R-:W-:-:S07]  /*34360*/  FFMA R5, R10, UR6, R5 ;  /* 0x000000060a057c23 */ /* 0x000fce0008000005 */
.L_x_53:
[----:B------:R-:W-:Y:S05]  /*34370*/  BSYNC B0 ;  /* 0x0000000000007941 */ /* 0x000fea0003800000 */
.L_x_52:
[----:B------:R-:W2:Y:S01]  /*34380*/  LDL.LU R72, [R1] ;  /* 0x0000000001487983 */ /* 0x000ea20000300800 */
[----:B------:R-:W-:-:S03]  /*34390*/  ULDC UR4, c[0x0][0x608] ;  /* 0x0001820000047ab9 */ /* 0x000fc60000000800 */
[----:B------:R-:W3:Y:S04]  /*343a0*/  LDL.LU R17, [R1+0x4] ;  /* 0x0000040001117983 */ /* 0x000ee80000300800 */
[----:B------:R-:W4:Y:S04]  /*343b0*/  LDL.LU R18, [R1+0x10] ;  /* 0x0000100001127983 */ /* 0x000f280000300800 */
[----:B------:R-:W5:Y:S04]  /*343c0*/  LDL.LU R19, [R1+0x14] ;  /* 0x0000140001137983 */ /* 0x000f680000300800 */
        /* <DEDUP_REMOVED lines=59> */
[----:B------:R-:W5:Y:S01]  /*34780*/  LDL.LU R2, [R1+0x1f4] ;  /* 0x0001f40001027983 */ /* 0x000f620000300800 */
[----:B------:R-:W-:Y:S01]  /*34790*/  FSETP.NE.AND P0, PT, R15, -R16, PT ;  /* 0x800000100f00720b */ /* 0x000fe20003f05000 */
[----:B------:R-:W-:Y:S01]  /*347a0*/  FMUL R0, R0, UR4 ;  /* 0x0000000400007c20 */ /* 0x000fe20008400000 */
[----:B------:R-:W-:Y:S03]  /*347b0*/  BSSY B0, `(.L_x_57) ;  /* 0x0000058000007945 */ /* 0x000fe60003800000 */
[-C--:B--2---:R-:W-:Y:S01]  /*347c0*/  FMUL R16, R72, R0.reuse ;  /* 0x0000000048107220 */ /* 0x084fe20000400000 */
[-C--:B---3--:R-:W-:Y:S01]  /*347d0*/  FMUL R17, R17, R0.reuse ;  /* 0x0000000011117220 */ /* 0x088fe20000400000 */
[-C--:B----4-:R-:W-:Y:S01]  /*347e0*/  FMUL R18, R18, R0.reuse ;  /* 0x0000000012127220 */ /* 0x090fe20000400000 */
[-C--:B-----5:R-:W-:Y:S01]  /*347f0*/  FMUL R19, R19, R0.reuse ;  /* 0x0000000013137220 */ /* 0x0a0fe20000400000 */
        /* <DEDUP_REMOVED lines=60> */
[----:B------:R-:W-:Y:S06]  /*34bc0*/  @!P0 BRA `(.L_x_58) ;  /* 0x0000000000588947 */ /* 0x000fec0003800000 */
[----:B------:R-:W-:Y:S01]  /*34bd0*/  VIADD R0, R6, 0x1800000 ;  /* 0x0180000006007836 */ /* 0x000fe20000000000 */
[----:B------:R-:W-:Y:S04]  /*34be0*/  BSSY B1, `(.L_x_59) ;  /* 0x000000d000017945 */ /* 0x000fe80003800000 */
[----:B------:R-:W-:-:S04]  /*34bf0*/  LOP3.LUT R0, R0, 0x7f800000, RZ, 0xc0, !PT ;  /* 0x7f80000000007812 */ /* 0x000fc800078ec0ff */
[----:B------:R-:W-:-:S13]  /*34c00*/  ISETP.GT.U32.AND P0, PT, R0, 0x1ffffff, PT ;  /* 0x01ffffff0000780c */ /* 0x000fda0003f04070 */
[----:B------:R-:W-:Y:S05]  /*34c10*/  @P0 BRA `(.L_x_60) ;  /* 0x0000000000140947 */ /* 0x000fea0003800000 */
[----:B------:R-:W-:Y:S02]  /*34c20*/  MOV R2, R6 ;  /* 0x0000000600027202 */ /* 0x000fe40000000f00 */
[----:B------:R-:W-:-:S07]  /*34c30*/  MOV R8, 0x34c50 ;  /* 0x00034c5000087802 */ /* 0x000fce0000000f00 */
[----:B------:R-:W-:Y:S05]  /*34c40*/  CALL.REL.NOINC `($__internal_0_$__cuda_sm20_rcp_rn_f32_slowpath) ;  /* 0x0000002400ec7944 */ /* 0x000fea0003c00000 */
[----:B------:R-:W-:Y:S01]  /*34c50*/  MOV R7, R0 ;  /* 0x0000000000077202 */ /* 0x000fe20000000f00 */
[----:B------:R-:W-:Y:S06]  /*34c60*/  BRA `(.L_x_61) ;  /* 0x0000000000107947 */ /* 0x000fec0003800000 */
.L_x_60:
[----:B------:R-:W1:Y:S02]  /*34c70*/  MUFU.RCP R7, R6 ;  /* 0x0000000600077308 */ /* 0x000e640000001000 */
[----:B-1----:R-:W-:-:S04]  /*34c80*/  FFMA R0, R6, R7, -1 ;  /* 0xbf80000006007423 */ /* 0x002fc80000000007 */
[----:B------:R-:W-:-:S04]  /*34c90*/  FADD.FTZ R0, -R0, -RZ ;  /* 0x800000ff00007221 */ /* 0x000fc80000010100 */
[----:B------:R-:W-:-:S07]  /*34ca0*/  FFMA R7, R7, R0, R7 ;  /* 0x0000000007077223 */ /* 0x000fce0000000007 */
.L_x_61:
[----:B------:R-:W-:Y:S05]  /*34cb0*/  BSYNC B1 ;  /* 0x0000000000017941 */ /* 0x000fea0003800000 */
.L_x_59:
[----:B------:R-:W-:Y:S01]  /*34cc0*/  FSETP.GEU.AND P0, PT, |R6|, 1.175494350822287508e-38, PT ;  /* 0x008000000600780b */ /* 0x000fe20003f0e200 */
[----:B------:R-:W-:-:S12]  /*34cd0*/  ULDC UR4, c[0x0][0x600] ;  /* 0x0001800000047ab9 */ /* 0x000fd80000000800 */
[----:B------:R-:W-:-:S04]  /*34ce0*/  @!P0 FMUL R6, R6, 16777216 ;  /* 0x4b80000006068820 */ /* 0x000fc80000400000 */
[----:B------:R-:W1:Y:S02]  /*34cf0*/  MUFU.LG2 R0, R6 ;  /* 0x0000000600007308 */ /* 0x000e640000000c00 */
[----:B-1----:R-:W-:-:S04]  /*34d00*/  @!P0 FADD R0, R0, -24 ;  /* 0xc1c0000000008421 */ /* 0x002fc80000000000 */
[----:B------:R-:W-:-:S04]  /*34d10*/  FMUL R0, R0, 0.69314718246459960938 ;  /* 0x3f31721800007820 */ /* 0x000fc80000400000 */
[----:B------:R-:W-:-:S07]  /*34d20*/  FFMA R4, R9, UR4, R0 ;  /* 0x0000000409047c23 */ /* 0x000fce0008000000 */
.L_x_58:
[----:B------:R-:W-:Y:S05]  /*34d30*/  BSYNC B0 ;  /* 0x0000000000007941 */ /* 0x000fea0003800000 */
.L_x_57:
[C---:B------:R-:W-:Y:S01]  /*34d40*/  LOP3.LUT P0, RZ, R221.reuse, 0x3, RZ, 0xc0, !PT ;  /* 0x00000003ddff7812 */ /* 0x040fe2000780c0ff */
[----:B------:R-:W-:Y:S01]  /*34d50*/  ULDC UR4, c[0x0][0x608] ;  /* 0x0001820000047ab9 */ /* 0x000fe20000000800 */
[----:B------:R-:W-:Y:S01]  /*34d60*/  LOP3.LUT R125, R221, 0x7f, RZ, 0xc0, !PT ;  /* 0x0000007fdd7d7812 */ /* 0x000fe200078ec0ff */
[----:B------:R-:W-:Y:S01]  /*34d70*/  ULDC.64 UR6, c[0x0][0x208] ;  /* 0x0000820000067ab9 */ /* 0x000fe20000000a00 */
[----:B------:R-:W-:Y:S01]  /*34d80*/  FMUL R7, R7, UR4 ;  /* 0x0000000407077c20 */ /* 0x000fe20008400000 */
[----:B------:R-:W-:Y:S01]  /*34d90*/  BSSY B0, `(.L_x_62) ;  /* 0x0000016000007945 */ /* 0x000fe20003800000 */
[----:B------:R-:W-:-:S07]  /*34da0*/  SHF.R.U32.HI R127, RZ, 0x5, R125 ;  /* 0x00000005ff7f7819 */ /* 0x000fce000001167d */
[----:B------:R-:W-:Y:S05]  /*34db0*/  @P0 BRA `(.L_x_63) ;  /* 0x00000000004c0947 */ /* 0x000fea0003800000 */
[----:B------:R-:W-:Y:S01]  /*34dc0*/  SHF.R.U32.HI R0, RZ, 0x2, R221 ;  /* 0x00000002ff007819 */ /* 0x000fe200000116dd */
[----:B------:R-:W-:Y:S01]  /*34dd0*/  IMAD.SHL.U32 R3, R127, 0x10, RZ ;  /* 0x000000107f037824 */ /* 0x000fe200078e00ff */
[----:B------:R-:W-:Y:S02]  /*34de0*/  ULDC.64 UR4, c[0x0][0x688] ;  /* 0x0001a20000047ab9 */ /* 0x000fe40000000a00 */
[----:B------:R-:W-:Y:S01]  /*34df0*/  LOP3.LUT R0, R0, 0x7, RZ, 0xc0, !PT ;  /* 0x0000000700007812 */ /* 0x000fe200078ec0ff */
[----:B------:R-:W-:-:S03]  /*34e00*/  UIMAD UR4, UR36, UR4, UR43 ;  /* 0x00000004240472a4 */ /* 0x000fc6000f8e022b */
[----:B------:R-:W-:Y:S01]  /*34e10*/  LOP3.LUT R0, R3, 0xfffffff0, R0, 0xe2, !PT ;  /* 0xfffffff003007812 */ /* 0x000fe200078ee200 */
[----:B------:R-:W-:-:S03]  /*34e20*/  UIMAD UR4, UR37, UR5, UR4 ;  /* 0x00000005250472a4 */ /* 0x000fc6000f8e0204 */
[C---:B------:R-:W-:Y:S01]  /*34e30*/  LOP3.LUT R2, R0.reuse, UR43, RZ, 0xfc, !PT ;  /* 0x0000002b00027c12 */ /* 0x040fe2000f8efcff */
[----:B------:R-:W-:Y:S02]  /*34e40*/  ULDC UR5, c[0x0][0x288] ;  /* 0x0000a20000057ab9 */ /* 0x000fe40000000800 */
[----:B------:R-:W-:Y:S02]  /*34e50*/  IADD3 R0, P2, R0, UR4, RZ ;  /* 0x0000000400007c10 */ /* 0x000fe4000ff5e0ff */
[C---:B------:R-:W-:Y:S02]  /*34e60*/  IADD3 R3, R2.reuse, 0x8, RZ ;  /* 0x0000000802037810 */ /* 0x040fe40007ffe0ff */
[----:B------:R-:W-:Y:S02]  /*34e70*/  ISETP.GE.U32.AND P0, PT, R2, UR5, PT ;  /* 0x0000000502007c0c */ /* 0x000fe4000bf06070 */
[----:B------:R-:W-:Y:S01]  /*34e80*/  ISETP.GE.U32.AND P1, PT, R3, UR5, PT ;  /* 0x0000000503007c0c */ /* 0x000fe2000bf26070 */
[----:B------:R-:W-:Y:S01]  /*34e90*/  ULDC.64 UR4, c[0x0][0x680] ;  /* 0x0001a00000047ab9 */ /* 0x000fe20000000a00 */
[----:B------:R-:W-:-:S02]  /*34ea0*/  IADD3.X R3, RZ, RZ, RZ, P2, !PT ;  /* 0x000000ffff037210 */ /* 0x000fc400017fe4ff */
[----:B------:R-:W-:-:S04]  /*34eb0*/  LEA R2, P2, R0, UR4, 0x2 ;  /* 0x0000000400027c11 */ /* 0x000fc8000f8410ff */
[----:B------:R-:W-:-:S05]  /*34ec0*/  LEA.HI.X R3, R0, UR5, R3, 0x2, P2 ;  /* 0x0000000500037c11 */ /* 0x000fca00090f1403 */
[----:B------:R1:W-:Y:S04]  /*34ed0*/  @!P0 STG.E desc[UR6][R2.64], R5 ;  /* 0x0000000502008986 */ /* 0x0003e8000c101906 */
[----:B------:R1:W-:Y:S02]  /*34ee0*/  @!P1 STG.E desc[UR6][R2.64+0x20], R4 ;  /* 0x0000200402009986 */ /* 0x0003e4000c101906 */
.L_x_63:
[----:B------:R-:W-:Y:S05]  /*34ef0*/  BSYNC B0 ;  /* 0x0000000000007941 */ /* 0x000fea0003800000 */
.L_x_62:
[----:B------:R-:W2:Y:S01]  /*34f00*/  LDL.LU R131, [R1+0x8] ;  /* 0x0000080001837983 */ /* 0x000ea20000300800 */
[----:B------:R-:W-:-:S03]  /*34f10*/  ULDC.64 UR4, c[0x0][0x730] ;  /* 0x0001cc0000047ab9 */ /* 0x000fc60000000a00 */
        /* <DEDUP_REMOVED lines=58> */
[----:B-1----:R-:W5:Y:S04]  /*352c0*/  LDL.LU R5, [R1+0x1dc] ;  /* 0x0001dc0001057983 */ /* 0x002f680000300800 */
[----:B------:R-:W5:Y:S04]  /*352d0*/  LDL.LU R4, [R1+0x1e8] ;  /* 0x0001e80001047983 */ /* 0x000f680000300800 */
[----:B------:R-:W5:Y:S04]  /*352e0*/  LDL.LU R3, [R1+0x1ec] ;  /* 0x0001ec0001037983 */ /* 0x000f680000300800 */
[----:B------:R-:W5:Y:S04]  /*352f0*/  LDL.LU R2, [R1+0x1f8] ;  /* 0x0001f80001027983 */ /* 0x000f680000300800 */
[----:B------:R-:W5:Y:S01]  /*35300*/  LDL.LU R0, [R1+0x1fc] ;  /* 0x0001fc0001007983 */ /* 0x000f620000300800 */
[----:B------:R-:W-:-:S04]  /*35310*/  ISETP.NE.U32.AND P0, PT, RZ, UR4, PT ;  /* 0x00000004ff007c0c */ /* 0x000fc8000bf05070 */
[----:B------:R-:W-:Y:S01]  /*35320*/  ISETP.NE.AND.EX P0, PT, RZ, UR5, PT, P0 ;  /* 0x00000005ff007c0c */ /* 0x000fe2000bf05300 */
        /* <DEDUP_REMOVED lines=64> */
[----:B------:R-:W-:Y:S06]  /*35730*/  @P0 BRA `(.L_x_64) ;  /* 0x0000000000200947 */ /* 0x000fec0003800000 */
[----:B------:R-:W-:Y:S02]  /*35740*/  ULDC.64 UR4, c[0x0][0x728] ;  /* 0x0001ca0000047ab9 */ /* 0x000fe40000000a00 */
[----:B------:R-:W-:-:S04]  /*35750*/  ISETP.NE.U32.AND P0, PT, RZ, UR4, PT ;  /* 0x00000004ff007c0c */ /* 0x000fc8000bf05070 */
[----:B------:R-:W-:-:S13]  /*35760*/  ISETP.NE.AND.EX P0, PT, RZ, UR5, PT, P0 ;  /* 0x00000005ff007c0c */ /* 0x000fda000bf05300 */
[----:B------:R-:W-:Y:S05]  /*35770*/  @!P0 BRA `(.L_x_65) ;  /* 0x00000000000c8947 */ /* 0x000fea0003800000 */
[----:B------:R-:W1:Y:S02]  /*35780*/  LDC.64 R2, c[0x0][0x728] ;  /* 0x0001ca00ff027b82 */ /* 0x000e640000000a00 */
[----:B-1----:R2:W5:Y:S01]  /*35790*/  LDG.E R123, desc[UR6][R2.64] ;  /* 0x00000006027b7981 */ /* 0x002562000c1e1900 */
[----:B------:R-:W-:Y:S05]  /*357a0*/  BRA `(.L_x_64) ;  /* 0x0000000000047947 */ /* 0x000fea0003800000 */
.L_x_65:
[----:B------:R-:W1:Y:S02]  /*357b0*/  LDC R123, c[0x0][0x720] ;  /* 0x0001c800ff7b7b82 */ /* 0x000e640000000800 */
.L_x_64:
[----:B------:R-:W-:-:S04]  /*357c0*/  MOV R0, RZ ;  /* 0x000000ff00007202 */ /* 0x000fc80000000f00 */
[----:B------:R-:W-:-:S13]  /*357d0*/  LOP3.LUT P0, RZ, R0, 0x1bf, RZ, 0xc0, !PT ;  /* 0x000001bf00ff7812 */ /* 0x000fda000780c0ff */
[----:B------:R-:W-:Y:S05]  /*357e0*/  @!P0 BRA `(.L_x_66) ;  /* 0x0000000000408947 */ /* 0x000fea0003800000 */
[----:B--2---:R-:W-:Y:S01]  /*357f0*/  MOV R2, 0x0 ;  /* 0x0000000000027802 */ /* 0x004fe20000000f00 */
[----:B------:R-:W-:Y:S01]  /*35800*/  ULDC.64 UR4, c[0x4][0x70] ;  /* 0x01001c0000047ab9 */ /* 0x000fe20000000a00 */
[----:B------:R-:W-:Y:S01]  /*35810*/  ULDC.64 UR6, c[0x4][0x8] ;  /* 0x0100020000067ab9 */ /* 0x000fe20000000a00 */
[----:B------:R-:W-:Y:S01]  /*35820*/  IMAD.U32 R4, RZ, RZ, UR4 ;  /* 0x00000004ff047e24 */ /* 0x000fe2000f8e00ff */
[----:B------:R-:W-:Y:S01]  /*35830*/  MOV R5, UR5 ;  /* 0x0000000500057c02 */ /* 0x000fe20008000f00 */
[----:B------:R-:W-:Y:S01]  /*35840*/  ULDC.64 UR4, c[0x4][0x78] ;  /* 0x01001e0000047ab9 */ /* 0x000fe20000000a00 */
[----:B------:R-:W2:Y:S01]  /*35850*/  LDC.64 R2, c[0x4][R2] ;  /* 0x0100000002027b82 */ /* 0x000ea20000000a00 */
[----:B------:R-:W-:Y:S01]  /*35860*/  MOV R6, UR4 ;  /* 0x0000000400067c02 */ /* 0x000fe20008000f00 */
[----:B------:R-:W-:Y:S01]  /*35870*/  IMAD.U32 R7, RZ, RZ, UR5 ;  /* 0x00000005ff077e24 */ /* 0x000fe2000f8e00ff */
[----:B------:R-:W-:Y:S01]  /*35880*/  MOV R10, UR6 ;  /* 0x00000006000a7c02 */ /* 0x000fe20008000f00 */
[----:B------:R-:W-:Y:S01]  /*35890*/  IMAD.MOV.U32 R8, RZ, RZ, 0x70 ;  /* 0x00000070ff087424 */ /* 0x000fe200078e00ff */
[----:B------:R-:W-:-:S02]  /*358a0*/  MOV R11, UR7 ;  /* 0x00000007000b7c02 */ /* 0x000fc40008000f00 */
[----:B------:R-:W-:Y:S02]  /*358b0*/  MOV R12, 0x1 ;  /* 0x00000001000c7802 */ /* 0x000fe40000000f00 */
[----:B------:R-:W-:-:S07]  /*358c0*/  MOV R13, RZ ;  /* 0x000000ff000d7202 */ /* 0x000fce0000000f00 */
[----:B------:R-:W-:-:S07]  /*358d0*/  LEPC R20, `(.L_x_66) ;  /* 0x000000001014794e */ /* 0x000fce0000000000 */
[----:B-12--5:R-:W-:Y:S05]  /*358e0*/  CALL.ABS.NOINC R2 ;  /* 0x0000000002007343 */ /* 0x026fea0003c00000 */
.L_x_66:
        /* <DEDUP_REMOVED lines=18> */
.L_x_67:
[----:B------:R-:W-:Y:S01]  /*35a10*/  ULDC.64 UR4, c[0x0][0x730] ;  /* 0x0001cc0000047ab9 */ /* 0x000fe20000000a00 */
[----:B------:R-:W-:Y:S01]  /*35a20*/  IMAD.SHL.U32 R0, R221, 0x20, RZ ;  /* 0x00000020dd007824 */ /* 0x000fe200078e00ff */
[----:B------:R-:W-:Y:S01]  /*35a30*/  ISETP.NE.U32.AND P0, PT, RZ, UR4, PT ;  /* 0x00000004ff007c0c */ /* 0x000fe2000bf05070 */
[----:B------:R-:W-:Y:S01]  /*35a40*/  VIADD R125, R125, 0x1f ;  /* 0x0000001f7d7d7836 */ /* 0x000fe20000000000 */
[----:B--2---:R-:W-:Y:S02]  /*35a50*/  SHF.R.U32.HI R3, RZ, 0x1, R221 ;  /* 0x00000001ff037819 */ /* 0x004fe400000116dd */
[----:B------:R-:W-:Y:S02]  /*35a60*/  ISETP.NE.AND.EX P0, PT, RZ, UR5, PT, P0 ;  /* 0x00000005ff007c0c */ /* 0x000fe4000bf05300 */
[C---:B------:R-:W-:Y:S02]  /*35a70*/  LOP3.LUT R2, R0.reuse, 0xc0, RZ, 0xc0, !PT ;  /* 0x000000c000027812 */ /* 0x040fe400078ec0ff */
[----:B------:R-:W-:-:S02]  /*35a80*/  LOP3.LUT R4, R0, 0x20, RZ, 0xc0, !PT ;  /* 0x0000002000047812 */ /* 0x000fc400078ec0ff */
[----:B------:R-:W-:Y:S02]  /*35a90*/  LOP3.LUT R2, R2, 0x8, R3, 0xf8, !PT ;  /* 0x0000000802027812 */ /* 0x000fe400078ef803 */
[----:B------:R-:W-:Y:S02]  /*35aa0*/  SHF.L.U32 R3, R221, 0x2, RZ ;  /* 0x00000002dd037819 */ /* 0x000fe400000006ff */
[----:B------:R-:W-:Y:S02]  /*35ab0*/  LEA R4, R127, R4, 0x9 ;  /* 0x000000047f047211 */ /* 0x000fe400078e48ff */
[----:B------:R-:W-:Y:S01]  /*35ac0*/  LOP3.LUT R2, R2, 0x18, R3, 0x78, !PT ;  /* 0x0000001802027812 */ /* 0x000fe200078e7803 */
[----:B-1---5:R-:W1:Y:S01]  /*35ad0*/  @P0 LDC R123, c[0x0][0x720] ;  /* 0x0001c800ff7b0b82 */ /* 0x022e620000000800 */
[----:B------:R-:W-:Y:S02]  /*35ae0*/  LOP3.LUT R3, R0, 0x100, RZ, 0xc0, !PT ;  /* 0x0000010000037812 */ /* 0x000fe400078ec0ff */
[----:B------:R-:W-:-:S02]  /*35af0*/  ISETP.GT.U32.AND P1, PT, R125, 0x3e, PT ;  /* 0x0000003e7d00780c */ /* 0x000fc40003f24070 */
[----:B------:R-:W-:Y:S02]  /*35b00*/  IADD3 R3, R2, R4, R3 ;  /* 0x0000000402037210 */ /* 0x000fe40007ffe003 */
[----:B------:R-:W-:Y:S02]  /*35b10*/  LOP3.LUT P0, RZ, R221, 0x4, RZ, 0xc0, !PT ;  /* 0x00000004ddff7812 */ /* 0x000fe4000780c0ff */
[----:B------:R-:W-:Y:S01]  /*35b20*/  LEA R3, R3, R220, 0x1 ;  /* 0x000000dc03037211 */ /* 0x000fe200078e08ff */
[-C--:B-1----:R-:W-:Y:S01]  /*35b30*/  FMUL R5, R148, R123.reuse ;  /* 0x0000007b94057220 */ /* 0x082fe20000400000 */
        /* <DEDUP_REMOVED lines=15> */
[----:B------:R-:W-:Y:S01]  /*35c30*/  F2FP.F16.F32.PACK_AB R5, R2, R5 ;  /* 0x000000050205723e */ /* 0x000fe200000000ff */
[-C--:B------:R-:W-:Y:S01]  /*35c40*/  FMUL R12, R27, R123.reuse ;  /* 0x0000007b1b0c7220 */ /* 0x080fe20000400000 */
[----:B------:R-:W-:Y:S01]  /*35c50*/  MOV R2, 0x10 ;  /* 0x0000001000027802 */ /* 0x000fe20000000f00 */
[-C--:B------:R-:W-:Y:S01]  /*35c60*/  FMUL R14, R29, R123.reuse ;  /* 0x0000007b1d0e7220 */ /* 0x080fe20000400000 */
[----:B------:R-:W-:Y:S01]  /*35c70*/  F2FP.F16.F32.PACK_AB R6, R7, R6 ;  /* 0x000000060706723e */ /* 0x000fe200000000ff */
[-C--:B------:R-:W-:Y:S01]  /*35c80*/  FMUL R19, R26, R123.reuse ;  /* 0x0000007b1a137220 */ /* 0x080fe20000400000 */
[----:B------:R-:W-:Y:S01]  /*35c90*/  F2FP.F16.F32.PACK_AB R7, R9, R8 ;  /* 0x000000080907723e */ /* 0x000fe200000000ff */
[-C--:B------:R-:W-:Y:S01]  /*35ca0*/  FMUL R13, R166, R123.reuse ;  /* 0x0000007ba60d7220 */ /* 0x080fe20000400000 */
[----:B------:R-:W-:Y:S01]  /*35cb0*/  F2FP.F16.F32.PACK_AB R4, R17, R4 ;  /* 0x000000041104723e */ /* 0x000fe200000000ff */
[----:B------:R-:W-:Y:S01]  /*35cc0*/  FMUL R0, R164, R123 ;  /* 0x0000007ba4007220 */ /* 0x000fe20000400000 */
[----:B------:R-:W-:Y:S01]  /*35cd0*/  F2FP.F16.F32.PACK_AB R9, R18, R11 ;  /* 0x0000000b1209723e */ /* 0x000fe200000000ff */
        /* <DEDUP_REMOVED lines=108> */
[----:B------:R-:W-:Y:S01]  /*363a0*/  VIADD R17, R3, 0x1000 ;  /* 0x0000100003117836 */ /* 0x000fe20000000000 */
[----:B------:R-:W-:-:S02]  /*363b0*/  F2FP.F16.F32.PACK_AB R10, R25, R10 ;  /* 0x0000000a190a723e */ /* 0x000fc400000000ff */
[----:B------:R-:W-:Y:S02]  /*363c0*/  F2FP.F16.F32.PACK_AB R11, R125, R16 ;  /* 0x000000107d0b723e */ /* 0x000fe400000000ff */
[----:B------:R-:W-:Y:S01]  /*363d0*/  SEL R2, R2, 0xfffffff0, !P0 ;  /* 0xfffffff002027807 */ /* 0x000fe20004000000 */
[----:B------:R-:W-:Y:S06]  /*363e0*/  @P1 BRA `(.L_x_68) ;  /* 0x0000000000041947 */ /* 0x000fec0003800000 */
[----:B------:R-:W-:-:S04]  /*363f0*/  DEPBAR.LE SB0, 0x1 ;  /* 0x000080400000791a */ /* 0x000fc80000000000 */
.L_x_68:
[----:B------:R-:W-:Y:S05]  /*36400*/  WARPSYNC.ALL ;  /* 0x0000000000007948 */ /* 0x000fea0003800000 */
[----:B------:R-:W-:Y:S01]  /*36410*/  BAR.SYNC.DEFER_BLOCKING 0x1, 0x80 ;  /* 0x0042000000007b1d */ /* 0x000fe20000010000 */
[C---:B------:R-:W-:Y:S02]  /*36420*/  LEA R20, R2.reuse, R17, 0x1 ;  /* 0x0000001102147211 */ /* 0x040fe400078e08ff */
[----:B------:R-:W-:Y:S02]  /*36430*/  LEA R2, R2, R3, 0x1 ;  /* 0x0000000302027211 */ /* 0x000fe400078e08ff */
[----:B------:R-:W-:Y:S01]  /*36440*/  F2FP.F16.F32.PACK_AB R12, R12, R19 ;  /* 0x000000130c0c723e */ /* 0x000fe200000000ff */
[----:B------:R-:W-:Y:S01]  /*36450*/  BSSY B0, `(.L_x_69) ;  /* 0x000001d000007945 */ /* 0x000fe20003800000 */
[----:B------:R-:W-:-:S02]  /*36460*/  F2FP.F16.F32.PACK_AB R13, R13, R0 ;  /* 0x000000000d0d723e */ /* 0x000fc400000000ff */
[----:B------:R-:W-:Y:S02]  /*36470*/  F2FP.F16.F32.PACK_AB R14, R14, R21 ;  /* 0x000000150e0e723e */ /* 0x000fe400000000ff */
[----:B------:R-:W-:Y:S02]  /*36480*/  F2FP.F16.F32.PACK_AB R15, R15, R144 ;  /* 0x000000900f0f723e */ /* 0x000fe400000000ff */
[----:B------:R-:W-:Y:S02]  /*36490*/  F2FP.F16.F32.PACK_AB R16, R31, R30 ;  /* 0x0000001e1f10723e */ /* 0x000fe400000000ff */
[----:B------:R-:W-:Y:S02]  /*364a0*/  F2FP.F16.F32.PACK_AB R17, R146, R27 ;  /* 0x0000001b9211723e */ /* 0x000fe400000000ff */
[----:B------:R-:W-:Y:S02]  /*364b0*/  F2FP.F16.F32.PACK_AB R18, R33, R32 ;  /* 0x000000202112723e */ /* 0x000fe400000000ff */
[----:B------:R-:W-:Y:S01]  /*364c0*/  F2FP.F16.F32.PACK_AB R19, R142, R29 ;  /* 0x0000001d8e13723e */ /* 0x000fe200000000ff */
[----:B------:R1:W-:Y:S04]  /*364d0*/  STSM.16.M88.4 [R3], R4 ;  /* 0x0000000403007844 */ /* 0x0003e80000000200 */
[----:B------:R1:W-:Y:S01]  /*364e0*/  STSM.16.M88.4 [R2], R8 ;  /* 0x0000000802007844 */ /* 0x0003e20000000200 */
[----:B------:R-:W-:Y:S01]  /*364f0*/  @!PT LDS RZ, [RZ] ;  /* 0x00000000fffff984 */ /* 0x000fe20000000800 */
[----:B------:R-:W-:Y:S01]  /*36500*/  @!PT LDS RZ, [RZ] ;  /* 0x00000000fffff984 */ /* 0x000fe20000000800 */
[----:B------:R-:W-:Y:S01]  /*36510*/  @!PT LDS RZ, [RZ] ;  /* 0x00000000fffff984 */ /* 0x000fe20000000800 */
[----:B------:R-:W-:Y:S01]  /*36520*/  @!PT LDS RZ, [RZ] ;  /* 0x00000000fffff984 */ /* 0x000fe20000000800 */
[----:B------:R2:W-:Y:S06]  /*36530*/  MEMBAR.ALL.CTA ;  /* 0x0000000000007992 */ /* 0x0005ec0000008000 */
[----:B--2---:R-:W2:Y:S02]  /*36540*/  FENCE.VIEW.ASYNC.S ;  /* 0x00000000000073c6 */ /* 0x004ea40000000000 */
[----:B--2---:R-:W-:Y:S06]  /*36550*/  BAR.SYNC.DEFER_BLOCKING 0x1, 0x80 ;  /* 0x0042000000007b1d */ /* 0x004fec0000010000 */
[----:B------:R-:W-:Y:S05]  /*36560*/  @P1 BRA `(.L_x_70) ;  /* 0x00000000002c1947 */ /* 0x000fea0003800000 */
[----:B------:R-:W-:Y:S01]  /*36570*/  ULDC.64 UR4, c[0x0][0x198] ;  /* 0x0000660000047ab9 */ /* 0x000fe20000000a00 */
[----:B------:R-:W-:Y:S01]  /*36580*/  R2UR UR8, R220 ;  /* 0x00000000dc0872ca */ /* 0x000fe200000e0000 */
[----:B------:R-:W-:Y:S01]  /*36590*/  UIADD3 UR4, UP0, UR4, 0x670, URZ ;  /* 0x0000067004047890 */ /* 0x000fe2000ff1e03f */
[----:B------:R-:W-:Y:S01]  /*365a0*/  UMOV UR9, URZ ;  /* 0x0000003f00097c82 */ /* 0x000fe20008000000 */
[----:B------:R-:W-:Y:S02]  /*365b0*/  UMOV UR10, UR43 ;  /* 0x0000002b000a7c82 */ /* 0x000fe40008000000 */
[----:B------:R-:W-:Y:S01]  /*365c0*/  UIADD3.X UR5, URZ, UR5, URZ, UP0, !UPT ;  /* 0x000000053f057290 */ /* 0x000fe200087fe43f */
[----:B------:R-:W-:Y:S01]  /*365d0*/  UMOV UR11, UR36 ;  /* 0x00000024000b7c82 */ /* 0x000fe20008000000 */
[----:B------:R-:W-:-:S07]  /*365e0*/  UMOV UR12, UR37 ;  /* 0x00000025000c7c82 */ /* 0x000fce0008000000 */
[----:B------:R2:W-:Y:S01]  /*365f0*/  UTMASTG.4D [UR8], [UR4] ;  /* 0x00000008040073b5 */ /* 0x0005e20008018000 */
[----:B------:R0:W-:Y:S01]  /*36600*/  UTMACMDFLUSH ;  /* 0x00000000000079b7 */ /* 0x0001e20000000000 */
[----:B--2---:R-:W-:-:S04]  /*36610*/  DEPBAR.LE SB0, 0x1 ;  /* 0x000080400000791a */ /* 0x004fc80000000000 */
.L_x_70:
[----:B------:R-:W-:Y:S05]  /*36620*/  BSYNC B0 ;  /* 0x0000000000007941 */ /* 0x000fea0003800000 */
.L_x_69:
[----:B------:R-:W-:Y:S01]  /*36630*/  BAR.SYNC.DEFER_BLOCKING 0x1, 0x80 ;  /* 0x0042000000007b1d */ /* 0x000fe20000010000 */
[----:B-1----:R-:W-:Y:S02]  /*36640*/  F2FP.F16.F32.PACK_AB R4, R35, R34 ;  /* 0x000000222304723e */ /* 0x002fe400000000ff */
[----:B------:R-:W-:Y:S02]  /*36650*/  F2FP.F16.F32.PACK_AB R5, R138, R127 ;  /* 0x0000007f8a05723e */ /* 0x000fe400000000ff */
[----:B------:R-:W-:Y:S01]  /*36660*/  F2FP.F16.F32.PACK_AB R6, R37, R36 ;  /* 0x000000242506723e */ /* 0x000fe200000000ff */
[----:B------:R-:W-:Y:S01]  /*36670*/  BSSY B0, `(.L_x_71) ;  /* 0x000001c000007945 */ /* 0x000fe20003800000 */
[----:B------:R-:W-:Y:S02]  /*36680*/  F2FP.F16.F32.PACK_AB R7, R134, R129 ;  /* 0x000000818607723e */ /* 0x000fe400000000ff */
[----:B------:R-:W-:Y:S02]  /*36690*/  F2FP.F16.F32.PACK_AB R8, R39, R38 ;  /* 0x000000262708723e */ /* 0x000fe400000000ff */
[----:B------:R-:W-:-:S02]  /*366a0*/  F2FP.F16.F32.PACK_AB R9, R130, R131 ;  /* 0x000000838209723e */ /* 0x000fc400000000ff */
[----:B------:R-:W-:Y:S02]  /*366b0*/  F2FP.F16.F32.PACK_AB R10, R41, R40 ;  /* 0x00000028290a723e */ /* 0x000fe400000000ff */
[----:B------:R-:W-:Y:S01]  /*366c0*/  F2FP.F16.F32.PACK_AB R11, R126, R133 ;  /* 0x000000857e0b723e */ /* 0x000fe200000000ff */
[----:B------:R1:W-:Y:S04]  /*366d0*/  STSM.16.M88.4 [R3+0x1000], R12 ;  /* 0x0010000c03007844 */ /* 0x0003e80000000200 */
[----:B------:R1:W-:Y:S01]  /*366e0*/  STSM.16.M88.4 [R2+0x1000], R16 ;  /* 0x0010001002007844 */ /* 0x0003e20000000200 */
        /* <DEDUP_REMOVED lines=8> */
[----:B------:R-:W-:Y:S01]  /*36770*/  R2UR UR8, R220 ;  /* 0x00000000dc0872ca */ /* 0x000fe200000e0000 */
[----:B------:R-:W-:Y:S01]  /*36780*/  ULDC.64 UR4, c[0x0][0x198] ;  /* 0x0000660000047ab9 */ /* 0x000fe20000000a00 */
[----:B------:R-:W-:Y:S01]  /*36790*/  UMOV UR9, 0x20 ;  /* 0x0000002000097882 */ /* 0x000fe20000000000 */
[----:B------:R-:W-:Y:S01]  /*367a0*/  UIADD3 UR4, UP0, UR4, 0x670, URZ ;  /* 0x0000067004047890 */ /* 0x000fe2000ff1e03f */
[----:B------:R-:W-:Y:S01]  /*367b0*/  UMOV UR10, UR43 ;  /* 0x0000002b000a7c82 */ /* 0x000fe20008000000 */
[----:B------:R-:W-:Y:S02]  /*367c0*/  UMOV UR11, UR36 ;  /* 0x00000024000b7c82 */ /* 0x000fe40008000000 */
[----:B------:R-:W-:Y:S01]  /*367d0*/  UIADD3.X UR5, URZ, UR5, URZ, UP0, !UPT ;  /* 0x000000053f057290 */ /* 0x000fe200087fe43f */
[----:B------:R-:W-:-:S05]  /*367e0*/  UMOV UR12, UR37 ;  /* 0x00000025000c7c82 */ /* 0x000fca0008000000 */
[----:B------:R-:W-:-:S09]  /*367f0*/  UIADD3 UR8, UR8, 0x1000, URZ ;  /* 0x0000100008087890 */ /* 0x000fd2000fffe03f */
[----:B------:R2:W-:Y:S01]  /*36800*/  UTMASTG.4D [UR8], [UR4] ;  /* 0x00000008040073b5 */ /* 0x0005e20008018000 */
[----:B------:R0:W-:Y:S01]  /*36810*/  UTMACMDFLUSH ;  /* 0x00000000000079b7 */ /* 0x0001e20000000000 */
[----:B--2---:R-:W-:-:S04]  /*36820*/  DEPBAR.LE SB0, 0x1 ;  /* 0x000080400000791a */ /* 0x004fc80000000000 */
.L_x_72:
[----:B------:R-:W-:Y:S05]  /*36830*/  BSYNC B0 ;  /* 0x0000000000007941 */ /* 0x000fea0003800000 */
.L_x_71:
        /* <DEDUP_REMOVED lines=23> */
[----:B------:R-:W-:Y:S01]  /*369b0*/  UMOV UR9, 0x40 ;  /* 0x0000004000097882 */ /* 0x000fe20000000000 */
[----:B------:R-:W-:Y:S02]  /*369c0*/  UMOV UR10, UR43 ;  /* 0x0000002b000a7c82 */ /* 0x000fe40008000000 */
[----:B------:R-:W-:Y:S01]  /*369d0*/  UIADD3.X UR5, URZ, UR5, URZ, UP0, !UPT ;  /* 0x000000053f057290 */ /* 0x000fe200087fe43f */
[----:B------:R-:W-:Y:S01]  /*369e0*/  UMOV UR11, UR36 ;  /* 0x00000024000b7c82 */ /* 0x000fe20008000000 */
[----:B------:R-:W-:-:S07]  /*369f0*/  UMOV UR12, UR37 ;  /* 0x00000025000c7c82 */ /* 0x000fce0008000000 */
[----:B------:R2:W-:Y:S01]  /*36a00*/  UTMASTG.4D [UR8], [UR4] ;  /* 0x00000008040073b5 */ /* 0x0005e20008018000 */
[----:B------:R0:W-:Y:S01]  /*36a10*/  UTMACMDFLUSH ;  /* 0x00000000000079b7 */ /* 0x0001e20000000000 */
[----:B--2---:R-:W-:-:S04]  /*36a20*/  DEPBAR.LE SB0, 0x1 ;  /* 0x000080400000791a */ /* 0x004fc80000000000 */
.L_x_74:
[----:B------:R-:W-:Y:S05]  /*36a30*/  BSYNC B0 ;  /* 0x0000000000007941 */ /* 0x000fea0003800000 */
.L_x_73:
        /* <DEDUP_REMOVED lines=32> */
.L_x_76:
[----:B------:R-:W-:Y:S05]  /*36c40*/  BSYNC B0 ;  /* 0x0000000000007941 */ /* 0x000fea0003800000 */
.L_x_75:
        /* <DEDUP_REMOVED lines=31> */
.L_x_78:
[----:B------:R-:W-:Y:S05]  /*36e40*/  BSYNC B0 ;  /* 0x0000000000007941 */ /* 0x000fea0003800000 */
.L_x_77:
        /* <DEDUP_REMOVED lines=32> */
.L_x_80:
[----:B------:R-:W-:Y:S05]  /*37050*/  BSYNC B0 ;  /* 0x0000000000007941 */ /* 0x000fea0003800000 */
.L_x_79:
        /* <DEDUP_REMOVED lines=31> */
.L_x_82:
[----:B------:R-:W-:Y:S05]  /*37250*/  BSYNC B0 ;  /* 0x0000000000007941 */ /* 0x000fea0003800000 */
.L_x_81:
[----:B------:R-:W-:Y:S06]  /*37260*/  BAR.SYNC.DEFER_BLOCKING 0x1, 0x80 ;  /* 0x0042000000007b1d */ /* 0x000fec0000010000 */
[----:B------:R-:W-:Y:S01]  /*37270*/  BSSY B0, `(.L_x_83) ;  /* 0x0000016000007945 */ /* 0x000fe20003800000 */
[----:B------:R2:W-:Y:S04]  /*37280*/  STSM.16.M88.4 [R3+0x1000], R12 ;  /* 0x0010000c03007844 */ /* 0x0005e80000000200 */
[----:B------:R2:W-:Y:S01]  /*37290*/  STSM.16.M88.4 [R20], R16 ;  /* 0x0000001014007844 */ /* 0x0005e20000000200 */
[----:B------:R-:W-:Y:S01]  /*372a0*/  @!PT LDS RZ, [RZ] ;  /* 0x00000000fffff984 */ /* 0x000fe20000000800 */
[----:B------:R-:W-:Y:S01]  /*372b0*/  @!PT LDS RZ, [RZ] ;  /* 0x00000000fffff984 */ /* 0x000fe20000000800 */
[----:B------:R-:W-:Y:S01]  /*372c0*/  @!PT LDS RZ, [RZ] ;  /* 0x00000000fffff984 */ /* 0x000fe20000000800 */
[----:B------:R-:W-:Y:S01]  /*372d0*/  @!PT LDS RZ, [RZ] ;  /* 0x00000000fffff984 */ /* 0x000fe20000000800 */
[----:B------:R3:W-:Y:S06]  /*372e0*/  MEMBAR.ALL.CTA ;  /* 0x0000000000007992 */ /* 0x0007ec0000008000 */
[----:B---3--:R-:W3:Y:S02]  /*372f0*/  FENCE.VIEW.ASYNC.S ;  /* 0x00000000000073c6 */ /* 0x008ee40000000000 */
[----:B---3--:R-:W-:Y:S06]  /*37300*/  BAR.SYNC.DEFER_BLOCKING 0x1, 0x80 ;  /* 0x0042000000007b1d */ /* 0x008fec0000010000 */
        /* <DEDUP_REMOVED lines=10> */
[----:B------:R3:W-:Y:S02]  /*373b0*/  UTMASTG.4D [UR8], [UR4] ;  /* 0x00000008040073b5 */ /* 0x0007e40008018000 */
[----:B---3--:R0:W-:Y:S02]  /*373c0*/  UTMACMDFLUSH ;  /* 0x00000000000079b7 */ /* 0x0081e40000000000 */
.L_x_84:
[----:B------:R-:W-:Y:S05]  /*373d0*/  BSYNC B0 ;  /* 0x0000000000007941 */ /* 0x000fea0003800000 */
.L_x_83:
[----:B------:R-:W-:-:S04]  /*373e0*/  DEPBAR.LE SB0, 0x0 ;  /* 0x000080000000791a */ /* 0x000fc80000000000 */
[----:B------:R-:W-:Y:S05]  /*373f0*/  EXIT ;  /* 0x000000000000794d */ /* 0x000fea0003800000 */
        .weak           $__internal_0_$__cuda_sm20_rcp_rn_f32_slowpath
        .type           $__internal_0_$__cuda_sm20_rcp_rn_f32_slowpath,@function
        .size           $__internal_0_$__cuda_sm20_rcp_rn_f32_slowpath,(.L_x_90 - $__internal_0_$__cuda_sm20_rcp_rn_f32_slowpath)
$__internal_0_$__cuda_sm20_rcp_rn_f32_slowpath:
[----:B------:R-:W-:Y:S01]  /*37400*/  IMAD.SHL.U32 R0, R2, 0x2, RZ ;  /* 0x0000000202007824 */ /* 0x000fe200078e00ff */
[----:B------:R-:W-:Y:S04]  /*37410*/  BSSY B2, `(.L_x_85) ;  /* 0x0000030000027945 */ /* 0x000fe80003800000 */
[----:B------:R-:W-:-:S04]  /*37420*/  SHF.R.U32.HI R20, RZ, 0x18, R0 ;  /* 0x00000018ff147819 */ /* 0x000fc80000011600 */
[----:B------:R-:W-:-:S13]  /*37430*/  ISETP.NE.U32.AND P0, PT, R20, RZ, PT ;  /* 0x000000ff1400720c */ /* 0x000fda0003f05070 */
[----:B------:R-:W-:Y:S05]  /*37440*/  @P0 BRA `(.L_x_86) ;  /* 0x0000000000280947 */ /* 0x000fea0003800000 */
[----:B------:R-:W-:-:S04]  /*37450*/  SHF.L.U32 R0, R2, 0x1, RZ ;  /* 0x0000000102007819 */ /* 0x000fc800000006ff */
[----:B------:R-:W-:-:S13]  /*37460*/  ISETP.NE.AND P0, PT, R0, RZ, PT ;  /* 0x000000ff0000720c */ /* 0x000fda0003f05270 */
[----:B------:R-:W-:Y:S01]  /*37470*/  @P0 FFMA R12, R2, 1.84467440737095516160e+19, RZ ;  /* 0x5f800000020c0823 */ /* 0x000fe200000000ff */
[----:B------:R-:W-:Y:S08]  /*37480*/  @!P0 MUFU.RCP R3, R2 ;  /* 0x0000000200038308 */ /* 0x000ff00000001000 */
[----:B------:R-:W1:Y:S02]  /*37490*/  @P0 MUFU.RCP R13, R12 ;  /* 0x0000000c000d0308 */ /* 0x000e640000001000 */
[----:B-1----:R-:W-:-:S04]  /*374a0*/  @P0 FFMA R0, R12, R13, -1 ;  /* 0xbf8000000c000423 */ /* 0x002fc8000000000d */
[----:B------:R-:W-:-:S04]  /*374b0*/  @P0 FADD.FTZ R0, -R0, -RZ ;  /* 0x800000ff00000221 */ /* 0x000fc80000010100 */
[----:B------:R-:W-:-:S04]  /*374c0*/  @P0 FFMA R0, R13, R0, R13 ;  /* 0x000000000d000223 */ /* 0x000fc8000000000d */
[----:B------:R-:W-:Y:S01]  /*374d0*/  @P0 FFMA R3, R0, 1.84467440737095516160e+19, RZ ;  /* 0x5f80000000030823 */ /* 0x000fe200000000ff */
[----:B------:R-:W-:Y:S06]  /*374e0*/  BRA `(.L_x_87) ;  /* 0x0000000000887947 */ /* 0x000fec0003800000 */
.L_x_86:
[----:B------:R-:W-:-:S04]  /*374f0*/  IADD3 R21, R20, -0xfd, RZ ;  /* 0xffffff0314157810 */ /* 0x000fc80007ffe0ff */
[----:B------:R-:W-:-:S13]  /*37500*/  ISETP.GT.U32.AND P0, PT, R21, 0x1, PT ;  /* 0x000000011500780c */ /* 0x000fda0003f04070 */
[----:B------:R-:W-:Y:S05]  /*37510*/  @P0 BRA `(.L_x_88) ;  /* 0x0000000000780947 */ /* 0x000fea0003800000 */
[----:B------:R-:W-:Y:S01]  /*37520*/  LOP3.LUT R0, R2, 0x7fffff, RZ, 0xc0, !PT ;  /* 0x007fffff02007812 */ /* 0x000fe200078ec0ff */
[----:B------:R-:W-:-:S03]  /*37530*/  IMAD.MOV.U32 R14, RZ, RZ, 0x3 ;  /* 0x00000003ff0e7424 */ /* 0x000fc600078e00ff */
[----:B------:R-:W-:Y:S02]  /*37540*/  LOP3.LUT R0, R0, 0x3f800000, RZ, 0xfc, !PT ;  /* 0x3f80000000007812 */ /* 0x000fe400078efcff */
[----:B------:R-:W-:Y:S02]  /*37550*/  SHF.L.U32 R14, R14, R21, RZ ;  /* 0x000000150e0e7219 */ /* 0x000fe400000006ff */
[----:B------:R-:W1:Y:S02]  /*37560*/  MUFU.RCP R3, R0 ;  /* 0x0000000000037308 */ /* 0x000e640000001000 */
[----:B-1----:R-:W-:-:S04]  /*37570*/  FFMA R12, R0, R3, -1 ;  /* 0xbf800000000c7423 */ /* 0x002fc80000000003 */
[----:B------:R-:W-:-:S04]  /*37580*/  FADD.FTZ R12, -R12, -RZ ;  /* 0x800000ff0c0c7221 */ /* 0x000fc80000010100 */
[CCC-:B------:R-:W-:Y:S01]  /*37590*/  FFMA.RM R13, R3.reuse, R12.reuse, R3.reuse ;  /* 0x0000000c030d7223 */ /* 0x1c0fe20000004003 */
[----:B------:R-:W-:-:S04]  /*375a0*/  FFMA.RP R12, R3, R12, R3 ;  /* 0x0000000c030c7223 */ /* 0x000fc80000008003 */
[C---:B------:R-:W-:Y:S02]  /*375b0*/  LOP3.LUT R3, R13.reuse, 0x7fffff, RZ, 0xc0, !PT ;  /* 0x007fffff0d037812 */ /* 0x040fe400078ec0ff */
[----:B------:R-:W-:Y:S02]  /*375c0*/  FSETP.NEU.FTZ.AND P0, PT, R13, R12, PT ;  /* 0x0000000c0d00720b */ /* 0x000fe40003f1d000 */
[----:B------:R-:W-:Y:S02]  /*375d0*/  LOP3.LUT R3, R3, 0x800000, RZ, 0xfc, !PT ;  /* 0x0080000003037812 */ /* 0x000fe400078efcff */
[----:B------:R-:W-:Y:S02]  /*375e0*/  SEL R12, RZ, 0xffffffff, !P0 ;  /* 0xffffffffff0c7807 */ /* 0x000fe40004000000 */
[----:B------:R-:W-:Y:S02]  /*375f0*/  LOP3.LUT R14, R14, R3, RZ, 0xc0, !PT ;  /* 0x000000030e0e7212 */ /* 0x000fe400078ec0ff */
[----:B------:R-:W-:-:S02]  /*37600*/  IADD3 R12, -R12, RZ, RZ ;  /* 0x000000ff0c0c7210 */ /* 0x000fc40007ffe1ff */
[-C--:B------:R-:W-:Y:S02]  /*37610*/  SHF.R.U32.HI R14, RZ, R21.reuse, R14 ;  /* 0x00000015ff0e7219 */ /* 0x080fe4000001160e */
[----:B------:R-:W-:Y:S02]  /*37620*/  LOP3.LUT P1, RZ, R12, R21, R3, 0xf8, !PT ;  /* 0x000000150cff7212 */ /* 0x000fe4000782f803 */
[C---:B------:R-:W-:Y:S02]  /*37630*/  LOP3.LUT P0, RZ, R14.reuse, 0x1, RZ, 0xc0, !PT ;  /* 0x000000010eff7812 */ /* 0x040fe4000780c0ff */
[----:B------:R-:W-:-:S04]  /*37640*/  LOP3.LUT P2, RZ, R14, 0x2, RZ, 0xc0, !PT ;  /* 0x000000020eff7812 */ /* 0x000fc8000784c0ff */
[----:B------:R-:W-:Y:S02]  /*37650*/  PLOP3.LUT P0, PT, P0, P1, P2, 0xe0, 0x0 ;  /* 0x000000000000781c */ /* 0x000fe40000703c20 */
[----:B------:R-:W-:Y:S02]  /*37660*/  LOP3.LUT P1, RZ, R2, 0x7fffff, RZ, 0xc0, !PT ;  /* 0x007fffff02ff7812 */ /* 0x000fe4000782c0ff */
[----:B------:R-:W-:-:S04]  /*37670*/  SEL R0, RZ, 0x1, !P0 ;  /* 0x00000001ff007807 */ /* 0x000fc80004000000 */
[----:B------:R-:W-:-:S04]  /*37680*/  IADD3 R0, -R0, RZ, RZ ;  /* 0x000000ff00007210 */ /* 0x000fc80007ffe1ff */
[----:B------:R-:W-:Y:S01]  /*37690*/  ISETP.GE.AND P0, PT, R0, RZ, PT ;  /* 0x000000ff0000720c */ /* 0x000fe20003f06270 */
[----:B------:R-:W-:-:S05]  /*376a0*/  VIADD R0, R20, 0xffffff04 ;  /* 0xffffff0414007836 */ /* 0x000fca0000000000 */
[----:B------:R-:W-:-:S07]  /*376b0*/  SHF.R.U32.HI R3, RZ, R0, R3 ;  /* 0x00000000ff037219 */ /* 0x000fce0000011603 */
[----:B------:R-:W-:-:S04]  /*376c0*/  @!P0 IADD3 R3, R3, 0x1, RZ ;  /* 0x0000000103038810 */ /* 0x000fc80007ffe0ff */
[----:B------:R-:W-:-:S04]  /*376d0*/  @!P1 SHF.L.U32 R3, R3, 0x1, RZ ;  /* 0x0000000103039819 */ /* 0x000fc800000006ff */
[----:B------:R-:W-:Y:S01]  /*376e0*/  LOP3.LUT R3, R3, 0x80000000, R2, 0xf8, !PT ;  /* 0x8000000003037812 */ /* 0x000fe200078ef802 */
[----:B------:R-:W-:Y:S06]  /*376f0*/  BRA `(.L_x_87) ;  /* 0x0000000000047947 */ /* 0x000fec0003800000 */
.L_x_88:
[----:B------:R1:W2:Y:S02]  /*37700*/  MUFU.RCP R3, R2 ;  /* 0x0000000200037308 */ /* 0x0002a40000001000 */
.L_x_87:
[----:B------:R-:W-:Y:S05]  /*37710*/  BSYNC B2 ;  /* 0x0000000000027941 */ /* 0x000fea0003800000 */
.L_x_85:
[----:B--2---:R-:W-:Y:S01]  /*37720*/  IMAD.MOV.U32 R0, RZ, RZ, R3 ;  /* 0x000000ffff007224 */ /* 0x004fe200078e0003 */
[----:B-1----:R-:W-:Y:S02]  /*37730*/  MOV R2, R8 ;  /* 0x0000000800027202 */ /* 0x002fe40000000f00 */
[----:B------:R-:W-:-:S04]  /*37740*/  MOV R3, 0x0 ;  /* 0x0000000000037802 */ /* 0x000fc80000000f00 */
[----:B------:R-:W-:Y:S05]  /*37750*/  RET.REL.NODEC R2 `(_ZN7cutlass13device_kernelINS_4fmha6kernel13FmhaKernelTmaINS1_10collective15FmhaMainloopTmaINS_6half_tEfN4cute5tupleIJNS7_1CILi64EEENS9_ILi256EEESB_EEENS4_12CausalFusionEJEEENS4_15FmhaFwdEpilogueIS6_fSC_EEJEEEEEvNT_6ParamsE) ;  /* 0xfffffc8802287950 */ /* 0x000fea0003c3ffff */
.L_x_89:
[----:B------:R-:W-:-:S00]  /*37760*/  BRA `(.L_x_89) ;  /* 0xfffffffc00fc7947 */ /* 0x000fc0000383ffff */
[----:B------:R-:W-:-:S00]  /*37770*/  NOP ;  /* 0x0000000000007918 */ /* 0x000fc00000000000 */
        /* <DEDUP_REMOVED lines=8> */
.L_x_90:


//--------------------- .nv.global.init           --------------------------
	.section	.nv.global.init,"aw",@progbits
.nv.global.init:
	.type		$str$23,@object
	.size		$str$23,($str$24 - $str$23)
$str$23:
        /*0000*/ 	.byte	0x28, 0x61, 0x64, 0x64, 0x72, 0x65, 0x73, 0x73, 0x20, 0x26, 0x20, 0x6d, 0x61, 0x73, 0x6b, 0x29
        /*0010*/ 	.byte	0x20, 0x3d, 0x3d, 0x20, 0x30, 0x00
	.type		$str$24,@object
	.size		$str$24,(__unnamed_1 - $str$24)
$str$24:
        /*0016*/ 	.byte	0x2f, 0x74, 0x6d, 0x70, 0x2f, 0x63, 0x75, 0x74, 0x6c, 0x61, 0x73, 0x73, 0x5f, 0x73, 0x77, 0x65
        /*0026*/ 	.byte	0x65, 0x70, 0x5f, 0x73, 0x72, 0x63, 0x2f, 0x69, 0x6e, 0x63, 0x6c, 0x75, 0x64, 0x65, 0x2f, 0x63
        /*0036*/ 	.byte	0x75, 0x74, 0x65, 0x2f, 0x70, 0x6f, 0x69, 0x6e, 0x74, 0x65, 0x72, 0x5f, 0x66, 0x6c, 0x61, 0x67
        /*0046*/ 	.byte	0x67, 0x65, 0x64, 0x2e, 0x68, 0x70, 0x70, 0x00
	.type		__unnamed_1,@object
	.size		__unnamed_1,(__unnamed_2 - __unnamed_1)
__unnamed_1:
        /* <DEDUP_REMOVED lines=28> */
        /*020e*/ 	.byte	0x3e, 0x3e, 0x3e, 0x3e, 0x3e, 0x5d, 0x00
	.type		__unnamed_2,@object
	.size		__unnamed_2,(.L_1 - __unnamed_2)
__unnamed_2:
        /* <DEDUP_REMOVED lines=29> */
.L_1:


//--------------------- .nv.shared._ZN7cutlass13device_kernelINS_4fmha6kernel13FmhaKernelTmaINS1_10collective15FmhaMainloopTmaINS_6half_tEfN4cute5tupleIJNS7_1CILi64EEENS9_ILi256EEESB_EEENS4_12CausalFusionEJEEENS4_15FmhaFwdEpilogueIS6_fSC_EEJEEEEEvNT_6ParamsE --------------------------
	.section	.nv.shared._ZN7cutlass13device_kernelINS_4fmha6kernel13FmhaKernelTmaINS1_10collective15FmhaMainloopTmaINS_6half_tEfN4cute5tupleIJNS7_1CILi64EEENS9_ILi256EEESB_EEENS4_12CausalFusionEJEEENS4_15FmhaFwdEpilogueIS6_fSC_EEJEEEEEvNT_6ParamsE,"aw",@nobits
	.sectionflags	@""
	.align	16
	.zero		1024


//--------------------- .nv.shared.reserved.0     --------------------------
	.section	.nv.shared.reserved.0,"aw",@nobits
	.weak		__nv_reservedSMEM_offset_0_alias
	.size		__nv_reservedSMEM_offset_0_alias, 0, 0
	.other		__nv_reservedSMEM_offset_0_alias,@"STO_CUDA_RESERVED_SHARED STV_DEFAULT"
__nv_reservedSMEM_offset_0_alias:
	.zero		0


//--------------------- .nv.global                --------------------------
	.section	.nv.global,"aw",@nobits
.nv.global:
	.type		_ZN39_INTERNAL_18927d78_4_k_cu_7a7da46b_29494cute1_E,@object
	.size		_ZN39_INTERNAL_18927d78_4_k_cu_7a7da46b_29494cute1_E,(_ZN39_INTERNAL_18927d78_4_k_cu_7a7da46b_29494cuda3std3__45__cpo6cbeginE - _ZN39_INTERNAL_18927d78_4_k_cu_7a7da46b_29494cute1_E)
_ZN39_INTERNAL_18927d78_4_k_cu_7a7da46b_29494cute1_E:
	.zero		1
	.type		_ZN39_INTERNAL_18927d78_4_k_cu_7a7da46b_29494cuda3std3__45__cpo6cbeginE,@object
	.size		_ZN39_INTERNAL_18927d78_4_k_cu_7a7da46b_29494cuda3std3__45__cpo6cbeginE,(_ZN39_INTERNAL_18927d78_4_k_cu_7a7da46b_29494cuda3std3__48in_placeE - _ZN39_INTERNAL_18927d78_4_k_cu_7a7da46b_29494cuda3std3__45__cpo6cbeginE)
_ZN39_INTERNAL_18927d78_4_k_cu_7a7da46b_29494cuda3std3__45__cpo6cbeginE:
	.zero		1
	.type		_ZN39_INTERNAL_18927d78_4_k_cu_7a7da46b_29494cuda3std3__48in_placeE,@object
	.size		_ZN39_INTERNAL_18927d78_4_k_cu_7a7da46b_29494cuda3std3__48in_placeE,(_ZN39_INTERNAL_18927d78_4_k_cu_7a7da46b_29494cuda3std6ranges3__45__cpo9iter_moveE - _ZN39_INTERNAL_18927d78_4_k_cu_7a7da46b_29494cuda3std3__48in_placeE)
_ZN39_INTERNAL_18927d78_4_k_cu_7a7da46b_29494cuda3std3__48in_placeE:
	.zero		1
	.type		_ZN39_INTERNAL_18927d78_4_k_cu_7a7da46b_29494cuda3std6ranges3__45__cpo9iter_moveE,@object
	.size		_ZN39_INTERNAL_18927d78_4_k_cu_7a7da46b_29494cuda3std6ranges3__45__cpo9iter_moveE,(_ZN39_INTERNAL_18927d78_4_k_cu_7a7da46b_29494cuda3std3__45__cpo5beginE - _ZN39_INTERNAL_18927d78_4_k_cu_7a7da46b_29494cuda3std6ranges3__45__cpo9iter_moveE)
_ZN39_INTERNAL_18927d78_4_k_cu_7a7da46b_29494cuda3std6ranges3__45__cpo9iter_moveE:
	.zero		1
	.type		_ZN39_INTERNAL_18927d78_4_k_cu_7a7da46b_29494cuda3std3__45__cpo5beginE,@object
	.size		_ZN39_INTERNAL_18927d78_4_k_cu_7a7da46b_29494cuda3std3__45__cpo5beginE,(_ZN39_INTERNAL_18927d78_4_k_cu_7a7da46b_29494cuda3std3__441_GLOBAL__N__18927d78_4_k_cu_7a7da46b_29496ignoreE - _ZN39_INTERNAL_18927d78_4_k_cu_7a7da46b_29494cuda3std3__45__cpo5beginE)
_ZN39_INTERNAL_18927d78_4_k_cu_7a7da46b_29494cuda3std3__45__cpo5beginE:
	.zero		1
	.type		_ZN39_INTERNAL_18927d78_4_k_cu_7a7da46b_29494cuda3std3__441_GLOBAL__N__18927d78_4_k_cu_7a7da46b_29496ignoreE,@object
	.size		_ZN39_INTERNAL_18927d78_4_k_cu_7a7da46b_29494cuda3std3__441_GLOBAL__N__18927d78_4_k_cu_7a7da46b_29496ignoreE,(_ZN39_INTERNAL_18927d78_4_k_cu_7a7da46b_29494cute7productE - _ZN39_INTERNAL_18927d78_4_k_cu_7a7da46b_29494cuda3std3__441_GLOBAL__N__18927d78_4_k_cu_7a7da46b_29496ignoreE)
_ZN39_INTERNAL_18927d78_4_k_cu_7a7da46b_29494cuda3std3__441_GLOBAL__N__18927d78_4_k_cu_7a7da46b_29496ignoreE:
	.zero		1
	.type		_ZN39_INTERNAL_18927d78_4_k_cu_7a7da46b_29494cute7productE,@object
	.size		_ZN39_INTERNAL_18927d78_4_k_cu_7a7da46b_29494cute7productE,(_ZN39_INTERNAL_18927d78_4_k_cu_7a7da46b_29494cuda3std3__45__cpo3endE - _ZN39_INTERNAL_18927d78_4_k_cu_7a7da46b_29494cute7productE)
_ZN39_INTERNAL_18927d78_4_k_cu_7a7da46b_29494cute7productE:
	.zero		1
	.type		_ZN39_INTERNAL_18927d78_4_k_cu_7a7da46b_29494cuda3std3__45__cpo3endE,@object
	.size		_ZN39_INTERNAL_18927d78_4_k_cu_7a7da46b_29494cuda3std3__45__cpo3endE,(_ZN39_INTERNAL_18927d78_4_k_cu_7a7da46b_29494cuda3std3__419piecewise_constructE - _ZN39_INTERNAL_18927d78_4_k_cu_7a7da46b_29494cuda3std3__45__cpo3endE)
_ZN39_INTERNAL_18927d78_4_k_cu_7a7da46b_29494cuda3std3__45__cpo3endE:
	.zero		1
	.type		_ZN39_INTERNAL_18927d78_4_k_cu_7a7da46b_29494cuda3std3__419piecewise_constructE,@object
	.size		_ZN39_INTERNAL_18927d78_4_k_cu_7a7da46b_29494cuda3std3__419piecewise_constructE,(_ZN39_INTERNAL_18927d78_4_k_cu_7a7da46b_29494cuda3std3__45__cpo4cendE - _ZN39_INTERNAL_18927d78_4_k_cu_7a7da46b_29494cuda3std3__419piecewise_constructE)
_ZN39_INTERNAL_18927d78_4_k_cu_7a7da46b_29494cuda3std3__419piecewise_constructE:
	.zero		1
	.type		_ZN39_INTERNAL_18927d78_4_k_cu_7a7da46b_29494cuda3std3__45__cpo4cendE,@object
	.size		_ZN39_INTERNAL_18927d78_4_k_cu_7a7da46b_29494cuda3std3__45__cpo4cendE,(_ZN39_INTERNAL_18927d78_4_k_cu_7a7da46b_29494cuda3std6ranges3__45__cpo4swapE - _ZN39_INTERNAL_18927d78_4_k_cu_7a7da46b_29494cuda3std3__45__cpo4cendE)
_ZN39_INTERNAL_18927d78_4_k_cu_7a7da46b_29494cuda3std3__45__cpo4cendE:
	.zero		1
	.type		_ZN39_INTERNAL_18927d78_4_k_cu_7a7da46b_29494cuda3std6ranges3__45__cpo4swapE,@object
	.size		_ZN39_INTERNAL_18927d78_4_k_cu_7a7da46b_29494cuda3std6ranges3__45__cpo4swapE,(.L_9 - _ZN39_INTERNAL_18927d78_4_k_cu_7a7da46b_29494cuda3std6ranges3__45__cpo4swapE)
_ZN39_INTERNAL_18927d78_4_k_cu_7a7da46b_29494cuda3std6ranges3__45__cpo4swapE:
	.zero		1
.L_9:


//--------------------- .nv.constant0._ZN7cutlass13device_kernelINS_4fmha6kernel13FmhaKernelTmaINS1_10collective15FmhaMainloopTmaINS_6half_tEfN4cute5tupleIJNS7_1CILi64EEENS9_ILi256EEESB_EEENS4_12CausalFusionEJEEENS4_15FmhaFwdEpilogueIS6_fSC_EEJEEEEEvNT_6ParamsE --------------------------
	.section	.nv.constant0._ZN7cutlass13device_kernelINS_4fmha6kernel13FmhaKernelTmaINS1_10collective15FmhaMainloopTmaINS_6half_tEfN4cute5tupleIJNS7_1CILi64EEENS9_ILi256EEESB_EEENS4_12CausalFusionEJEEENS4_15FmhaFwdEpilogueIS6_fSC_EEJEEEEEvNT_6ParamsE,"a",@progbits
	.sectionflags	@""
	.align	4
.nv.constant0._ZN7cutlass13device_kernelINS_4fmha6kernel13FmhaKernelTmaINS1_10collective15FmhaMainloopTmaINS_6half_tEfN4cute5tupleIJNS7_1CILi64EEENS9_ILi256EEESB_EEENS4_12CausalFusionEJEEENS4_15FmhaFwdEpilogueIS6_fSC_EEJEEEEEvNT_6ParamsE:
	.zero		2688


//--------------------- SYMBOLS --------------------------

	.type		.nv.reservedSmem.offset0,@object
	.size		.nv.reservedSmem.offset0,0x4
	.type		__assertfail,@function
